//
// Generated by NVIDIA NVVM Compiler
//
// Compiler Build ID: CL-36424714
// Cuda compilation tools, release 13.0, V13.0.88
// Based on NVVM 20.0.0
//

.version 9.0
.target sm_100
.address_size 64

	// .globl	_ZN3cub18CUB_300001_SM_10006detail11EmptyKernelIvEEvv
.func  (.param .b64 func_retval0) __internal_accurate_pow
(
	.param .b64 __internal_accurate_pow_param_0
)
;
.global .align 1 .b8 _ZN34_INTERNAL_a3b20a65_4_k_cu_82290e2c4cuda3std3__45__cpo5beginE[1];
.global .align 1 .b8 _ZN34_INTERNAL_a3b20a65_4_k_cu_82290e2c4cuda3std3__45__cpo3endE[1];
.global .align 1 .b8 _ZN34_INTERNAL_a3b20a65_4_k_cu_82290e2c4cuda3std3__45__cpo6cbeginE[1];
.global .align 1 .b8 _ZN34_INTERNAL_a3b20a65_4_k_cu_82290e2c4cuda3std3__45__cpo4cendE[1];
.global .align 1 .b8 _ZN34_INTERNAL_a3b20a65_4_k_cu_82290e2c4cuda3std3__45__cpo6rbeginE[1];
.global .align 1 .b8 _ZN34_INTERNAL_a3b20a65_4_k_cu_82290e2c4cuda3std3__45__cpo4rendE[1];
.global .align 1 .b8 _ZN34_INTERNAL_a3b20a65_4_k_cu_82290e2c4cuda3std3__45__cpo7crbeginE[1];
.global .align 1 .b8 _ZN34_INTERNAL_a3b20a65_4_k_cu_82290e2c4cuda3std3__45__cpo5crendE[1];
.global .align 1 .b8 _ZN34_INTERNAL_a3b20a65_4_k_cu_82290e2c4cuda3std3__436_GLOBAL__N__a3b20a65_4_k_cu_82290e2c6ignoreE[1];
.global .align 1 .b8 _ZN34_INTERNAL_a3b20a65_4_k_cu_82290e2c4cuda3std3__419piecewise_constructE[1];
.global .align 1 .b8 _ZN34_INTERNAL_a3b20a65_4_k_cu_82290e2c4cuda3std3__48in_placeE[1];
.global .align 1 .b8 _ZN34_INTERNAL_a3b20a65_4_k_cu_82290e2c4cuda3std3__420unreachable_sentinelE[1];
.global .align 1 .b8 _ZN34_INTERNAL_a3b20a65_4_k_cu_82290e2c4cuda3std3__47nulloptE[1];
.global .align 1 .b8 _ZN34_INTERNAL_a3b20a65_4_k_cu_82290e2c4cuda3std3__48unexpectE[1];
.global .align 1 .b8 _ZN34_INTERNAL_a3b20a65_4_k_cu_82290e2c4cuda3std6ranges3__45__cpo4swapE[1];
.global .align 1 .b8 _ZN34_INTERNAL_a3b20a65_4_k_cu_82290e2c4cuda3std6ranges3__45__cpo9iter_moveE[1];
.global .align 1 .b8 _ZN34_INTERNAL_a3b20a65_4_k_cu_82290e2c4cuda3std6ranges3__45__cpo5beginE[1];
.global .align 1 .b8 _ZN34_INTERNAL_a3b20a65_4_k_cu_82290e2c4cuda3std6ranges3__45__cpo3endE[1];
.global .align 1 .b8 _ZN34_INTERNAL_a3b20a65_4_k_cu_82290e2c4cuda3std6ranges3__45__cpo6cbeginE[1];
.global .align 1 .b8 _ZN34_INTERNAL_a3b20a65_4_k_cu_82290e2c4cuda3std6ranges3__45__cpo4cendE[1];
.global .align 1 .b8 _ZN34_INTERNAL_a3b20a65_4_k_cu_82290e2c4cuda3std6ranges3__45__cpo7advanceE[1];
.global .align 1 .b8 _ZN34_INTERNAL_a3b20a65_4_k_cu_82290e2c4cuda3std6ranges3__45__cpo9iter_swapE[1];
.global .align 1 .b8 _ZN34_INTERNAL_a3b20a65_4_k_cu_82290e2c4cuda3std6ranges3__45__cpo4nextE[1];
.global .align 1 .b8 _ZN34_INTERNAL_a3b20a65_4_k_cu_82290e2c4cuda3std6ranges3__45__cpo4prevE[1];
.global .align 1 .b8 _ZN34_INTERNAL_a3b20a65_4_k_cu_82290e2c4cuda3std6ranges3__45__cpo4dataE[1];
.global .align 1 .b8 _ZN34_INTERNAL_a3b20a65_4_k_cu_82290e2c4cuda3std6ranges3__45__cpo5cdataE[1];
.global .align 1 .b8 _ZN34_INTERNAL_a3b20a65_4_k_cu_82290e2c4cuda3std6ranges3__45__cpo4sizeE[1];
.global .align 1 .b8 _ZN34_INTERNAL_a3b20a65_4_k_cu_82290e2c4cuda3std6ranges3__45__cpo5ssizeE[1];
.global .align 1 .b8 _ZN34_INTERNAL_a3b20a65_4_k_cu_82290e2c4cuda3std6ranges3__45__cpo8distanceE[1];
.global .align 1 .b8 _ZN34_INTERNAL_a3b20a65_4_k_cu_82290e2c6thrust24THRUST_300001_SM_1000_NS8cuda_cub3parE[1];
.global .align 1 .b8 _ZN34_INTERNAL_a3b20a65_4_k_cu_82290e2c6thrust24THRUST_300001_SM_1000_NS8cuda_cub10par_nosyncE[1];
.global .align 1 .b8 _ZN34_INTERNAL_a3b20a65_4_k_cu_82290e2c6thrust24THRUST_300001_SM_1000_NS6system6detail10sequential3seqE[1];
.global .align 1 .b8 _ZN34_INTERNAL_a3b20a65_4_k_cu_82290e2c6thrust24THRUST_300001_SM_1000_NS12placeholders2_1E[1];
.global .align 1 .b8 _ZN34_INTERNAL_a3b20a65_4_k_cu_82290e2c6thrust24THRUST_300001_SM_1000_NS12placeholders2_2E[1];
.global .align 1 .b8 _ZN34_INTERNAL_a3b20a65_4_k_cu_82290e2c6thrust24THRUST_300001_SM_1000_NS12placeholders2_3E[1];
.global .align 1 .b8 _ZN34_INTERNAL_a3b20a65_4_k_cu_82290e2c6thrust24THRUST_300001_SM_1000_NS12placeholders2_4E[1];
.global .align 1 .b8 _ZN34_INTERNAL_a3b20a65_4_k_cu_82290e2c6thrust24THRUST_300001_SM_1000_NS12placeholders2_5E[1];
.global .align 1 .b8 _ZN34_INTERNAL_a3b20a65_4_k_cu_82290e2c6thrust24THRUST_300001_SM_1000_NS12placeholders2_6E[1];
.global .align 1 .b8 _ZN34_INTERNAL_a3b20a65_4_k_cu_82290e2c6thrust24THRUST_300001_SM_1000_NS12placeholders2_7E[1];
.global .align 1 .b8 _ZN34_INTERNAL_a3b20a65_4_k_cu_82290e2c6thrust24THRUST_300001_SM_1000_NS12placeholders2_8E[1];
.global .align 1 .b8 _ZN34_INTERNAL_a3b20a65_4_k_cu_82290e2c6thrust24THRUST_300001_SM_1000_NS12placeholders2_9E[1];
.global .align 1 .b8 _ZN34_INTERNAL_a3b20a65_4_k_cu_82290e2c6thrust24THRUST_300001_SM_1000_NS12placeholders3_10E[1];
.global .align 1 .b8 _ZN34_INTERNAL_a3b20a65_4_k_cu_82290e2c6thrust24THRUST_300001_SM_1000_NS3seqE[1];
.global .align 4 .b8 __cudart_i2opi_f[24] = {65, 144, 67, 60, 153, 149, 98, 219, 192, 221, 52, 245, 209, 87, 39, 252, 41, 21, 68, 78, 110, 131, 249, 162};

.visible .entry _ZN3cub18CUB_300001_SM_10006detail11EmptyKernelIvEEvv()
{


	ret;

}
	// .globl	_ZN13cuda_renderer13depth_to_maskEPiS0_iiiS0_
.visible .entry _ZN13cuda_renderer13depth_to_maskEPiS0_iiiS0_(
	.param .u64 .ptr .align 1 _ZN13cuda_renderer13depth_to_maskEPiS0_iiiS0__param_0,
	.param .u64 .ptr .align 1 _ZN13cuda_renderer13depth_to_maskEPiS0_iiiS0__param_1,
	.param .u32 _ZN13cuda_renderer13depth_to_maskEPiS0_iiiS0__param_2,
	.param .u32 _ZN13cuda_renderer13depth_to_maskEPiS0_iiiS0__param_3,
	.param .u32 _ZN13cuda_renderer13depth_to_maskEPiS0_iiiS0__param_4,
	.param .u64 .ptr .align 1 _ZN13cuda_renderer13depth_to_maskEPiS0_iiiS0__param_5
)
{
	.reg .pred 	%p<5>;
	.reg .b32 	%r<25>;
	.reg .b32 	%f<2>;
	.reg .b64 	%rd<9>;

	ld.param.u64 	%rd1, [_ZN13cuda_renderer13depth_to_maskEPiS0_iiiS0__param_0];
	ld.param.u64 	%rd2, [_ZN13cuda_renderer13depth_to_maskEPiS0_iiiS0__param_1];
	ld.param.u32 	%r5, [_ZN13cuda_renderer13depth_to_maskEPiS0_iiiS0__param_2];
	ld.param.u32 	%r7, [_ZN13cuda_renderer13depth_to_maskEPiS0_iiiS0__param_3];
	ld.param.u32 	%r8, [_ZN13cuda_renderer13depth_to_maskEPiS0_iiiS0__param_4];
	mov.u32 	%r9, %ctaid.x;
	mov.u32 	%r10, %ntid.x;
	mov.u32 	%r11, %tid.x;
	mad.lo.s32 	%r12, %r9, %r10, %r11;
	div.s32 	%r13, %r5, %r8;
	div.u32 	%r1, %r12, %r13;
	mul.lo.s32 	%r14, %r1, %r13;
	sub.s32 	%r15, %r12, %r14;
	mov.u32 	%r16, %ctaid.y;
	mov.u32 	%r17, %ntid.y;
	mov.u32 	%r18, %tid.y;
	mad.lo.s32 	%r19, %r16, %r17, %r18;
	mul.lo.s32 	%r2, %r15, %r8;
	mul.lo.s32 	%r20, %r8, %r19;
	setp.ge.s32 	%p1, %r2, %r5;
	setp.ge.s32 	%p2, %r20, %r7;
	or.pred  	%p3, %p1, %p2;
	@%p3 bra 	$L__BB1_3;
	cvta.to.global.u64 	%rd3, %rd1;
	cvt.rn.f32.u32 	%f1, %r1;
	cvt.rzi.s32.f32 	%r21, %f1;
	mad.lo.s32 	%r22, %r21, %r7, %r20;
	mad.lo.s32 	%r4, %r22, %r5, %r2;
	mul.wide.u32 	%rd4, %r4, 4;
	add.s64 	%rd5, %rd3, %rd4;
	ld.global.u32 	%r23, [%rd5];
	setp.lt.s32 	%p4, %r23, 1;
	@%p4 bra 	$L__BB1_3;
	cvta.to.global.u64 	%rd6, %rd2;
	add.s64 	%rd8, %rd6, %rd4;
	mov.b32 	%r24, 1;
	st.global.u32 	[%rd8], %r24;
$L__BB1_3:
	ret;

}
	// .globl	_ZN13cuda_renderer14depth_to_cloudEPiPhS1_S1_PfS1_iS0_iifffffiS0_S1_S0_
.visible .entry _ZN13cuda_renderer14depth_to_cloudEPiPhS1_S1_PfS1_iS0_iifffffiS0_S1_S0_(
	.param .u64 .ptr .align 1 _ZN13cuda_renderer14depth_to_cloudEPiPhS1_S1_PfS1_iS0_iifffffiS0_S1_S0__param_0,
	.param .u64 .ptr .align 1 _ZN13cuda_renderer14depth_to_cloudEPiPhS1_S1_PfS1_iS0_iifffffiS0_S1_S0__param_1,
	.param .u64 .ptr .align 1 _ZN13cuda_renderer14depth_to_cloudEPiPhS1_S1_PfS1_iS0_iifffffiS0_S1_S0__param_2,
	.param .u64 .ptr .align 1 _ZN13cuda_renderer14depth_to_cloudEPiPhS1_S1_PfS1_iS0_iifffffiS0_S1_S0__param_3,
	.param .u64 .ptr .align 1 _ZN13cuda_renderer14depth_to_cloudEPiPhS1_S1_PfS1_iS0_iifffffiS0_S1_S0__param_4,
	.param .u64 .ptr .align 1 _ZN13cuda_renderer14depth_to_cloudEPiPhS1_S1_PfS1_iS0_iifffffiS0_S1_S0__param_5,
	.param .u32 _ZN13cuda_renderer14depth_to_cloudEPiPhS1_S1_PfS1_iS0_iifffffiS0_S1_S0__param_6,
	.param .u64 .ptr .align 1 _ZN13cuda_renderer14depth_to_cloudEPiPhS1_S1_PfS1_iS0_iifffffiS0_S1_S0__param_7,
	.param .u32 _ZN13cuda_renderer14depth_to_cloudEPiPhS1_S1_PfS1_iS0_iifffffiS0_S1_S0__param_8,
	.param .u32 _ZN13cuda_renderer14depth_to_cloudEPiPhS1_S1_PfS1_iS0_iifffffiS0_S1_S0__param_9,
	.param .f32 _ZN13cuda_renderer14depth_to_cloudEPiPhS1_S1_PfS1_iS0_iifffffiS0_S1_S0__param_10,
	.param .f32 _ZN13cuda_renderer14depth_to_cloudEPiPhS1_S1_PfS1_iS0_iifffffiS0_S1_S0__param_11,
	.param .f32 _ZN13cuda_renderer14depth_to_cloudEPiPhS1_S1_PfS1_iS0_iifffffiS0_S1_S0__param_12,
	.param .f32 _ZN13cuda_renderer14depth_to_cloudEPiPhS1_S1_PfS1_iS0_iifffffiS0_S1_S0__param_13,
	.param .f32 _ZN13cuda_renderer14depth_to_cloudEPiPhS1_S1_PfS1_iS0_iifffffiS0_S1_S0__param_14,
	.param .u32 _ZN13cuda_renderer14depth_to_cloudEPiPhS1_S1_PfS1_iS0_iifffffiS0_S1_S0__param_15,
	.param .u64 .ptr .align 1 _ZN13cuda_renderer14depth_to_cloudEPiPhS1_S1_PfS1_iS0_iifffffiS0_S1_S0__param_16,
	.param .u64 .ptr .align 1 _ZN13cuda_renderer14depth_to_cloudEPiPhS1_S1_PfS1_iS0_iifffffiS0_S1_S0__param_17,
	.param .u64 .ptr .align 1 _ZN13cuda_renderer14depth_to_cloudEPiPhS1_S1_PfS1_iS0_iifffffiS0_S1_S0__param_18
)
{
	.reg .pred 	%p<6>;
	.reg .b16 	%rs<4>;
	.reg .b32 	%r<27>;
	.reg .b32 	%f<17>;
	.reg .b64 	%rd<49>;

	ld.param.u64 	%rd1, [_ZN13cuda_renderer14depth_to_cloudEPiPhS1_S1_PfS1_iS0_iifffffiS0_S1_S0__param_0];
	ld.param.u32 	%r7, [_ZN13cuda_renderer14depth_to_cloudEPiPhS1_S1_PfS1_iS0_iifffffiS0_S1_S0__param_6];
	ld.param.u64 	%rd7, [_ZN13cuda_renderer14depth_to_cloudEPiPhS1_S1_PfS1_iS0_iifffffiS0_S1_S0__param_7];
	ld.param.u32 	%r8, [_ZN13cuda_renderer14depth_to_cloudEPiPhS1_S1_PfS1_iS0_iifffffiS0_S1_S0__param_8];
	ld.param.u32 	%r10, [_ZN13cuda_renderer14depth_to_cloudEPiPhS1_S1_PfS1_iS0_iifffffiS0_S1_S0__param_9];
	ld.param.f32 	%f1, [_ZN13cuda_renderer14depth_to_cloudEPiPhS1_S1_PfS1_iS0_iifffffiS0_S1_S0__param_10];
	ld.param.f32 	%f2, [_ZN13cuda_renderer14depth_to_cloudEPiPhS1_S1_PfS1_iS0_iifffffiS0_S1_S0__param_11];
	ld.param.f32 	%f3, [_ZN13cuda_renderer14depth_to_cloudEPiPhS1_S1_PfS1_iS0_iifffffiS0_S1_S0__param_12];
	ld.param.f32 	%f4, [_ZN13cuda_renderer14depth_to_cloudEPiPhS1_S1_PfS1_iS0_iifffffiS0_S1_S0__param_13];
	ld.param.f32 	%f5, [_ZN13cuda_renderer14depth_to_cloudEPiPhS1_S1_PfS1_iS0_iifffffiS0_S1_S0__param_14];
	ld.param.u32 	%r11, [_ZN13cuda_renderer14depth_to_cloudEPiPhS1_S1_PfS1_iS0_iifffffiS0_S1_S0__param_15];
	ld.param.u64 	%rd8, [_ZN13cuda_renderer14depth_to_cloudEPiPhS1_S1_PfS1_iS0_iifffffiS0_S1_S0__param_16];
	ld.param.u64 	%rd9, [_ZN13cuda_renderer14depth_to_cloudEPiPhS1_S1_PfS1_iS0_iifffffiS0_S1_S0__param_17];
	ld.param.u64 	%rd10, [_ZN13cuda_renderer14depth_to_cloudEPiPhS1_S1_PfS1_iS0_iifffffiS0_S1_S0__param_18];
	mov.u32 	%r12, %ctaid.x;
	mov.u32 	%r13, %ntid.x;
	mov.u32 	%r14, %tid.x;
	mad.lo.s32 	%r15, %r12, %r13, %r14;
	div.s32 	%r16, %r8, %r11;
	div.u32 	%r17, %r15, %r16;
	cvt.rn.f32.u32 	%f6, %r17;
	cvt.rzi.s32.f32 	%r1, %f6;
	mul.lo.s32 	%r18, %r17, %r16;
	sub.s32 	%r19, %r15, %r18;
	mov.u32 	%r20, %ctaid.y;
	mov.u32 	%r21, %ntid.y;
	mov.u32 	%r22, %tid.y;
	mad.lo.s32 	%r23, %r20, %r21, %r22;
	mul.lo.s32 	%r2, %r19, %r11;
	mul.lo.s32 	%r24, %r11, %r23;
	setp.ge.s32 	%p1, %r2, %r8;
	setp.ge.s32 	%p2, %r24, %r10;
	or.pred  	%p3, %p1, %p2;
	@%p3 bra 	$L__BB2_4;
	cvta.to.global.u64 	%rd11, %rd1;
	mad.lo.s32 	%r25, %r1, %r10, %r24;
	mad.lo.s32 	%r4, %r25, %r8, %r2;
	mul.wide.u32 	%rd12, %r4, 4;
	add.s64 	%rd13, %rd11, %rd12;
	ld.global.u32 	%r5, [%rd13];
	setp.lt.s32 	%p4, %r5, 1;
	@%p4 bra 	$L__BB2_4;
	ld.param.u64 	%rd48, [_ZN13cuda_renderer14depth_to_cloudEPiPhS1_S1_PfS1_iS0_iifffffiS0_S1_S0__param_5];
	ld.param.u64 	%rd47, [_ZN13cuda_renderer14depth_to_cloudEPiPhS1_S1_PfS1_iS0_iifffffiS0_S1_S0__param_4];
	ld.param.u64 	%rd46, [_ZN13cuda_renderer14depth_to_cloudEPiPhS1_S1_PfS1_iS0_iifffffiS0_S1_S0__param_3];
	ld.param.u64 	%rd45, [_ZN13cuda_renderer14depth_to_cloudEPiPhS1_S1_PfS1_iS0_iifffffiS0_S1_S0__param_2];
	ld.param.u64 	%rd44, [_ZN13cuda_renderer14depth_to_cloudEPiPhS1_S1_PfS1_iS0_iifffffiS0_S1_S0__param_1];
	cvt.u64.u32 	%rd14, %r4;
	cvt.rn.f32.u32 	%f7, %r5;
	div.rn.f32 	%f8, %f7, %f5;
	cvt.rn.f32.s32 	%f9, %r2;
	sub.f32 	%f10, %f9, %f1;
	div.rn.f32 	%f11, %f10, %f3;
	mul.f32 	%f12, %f11, %f8;
	cvt.rn.f32.s32 	%f13, %r24;
	sub.f32 	%f14, %f13, %f2;
	div.rn.f32 	%f15, %f14, %f4;
	mul.f32 	%f16, %f15, %f8;
	cvta.to.global.u64 	%rd15, %rd7;
	mul.wide.u32 	%rd16, %r4, 4;
	add.s64 	%rd17, %rd15, %rd16;
	ld.global.u32 	%r6, [%rd17];
	cvt.s64.s32 	%rd18, %r6;
	cvta.to.global.u64 	%rd19, %rd47;
	mul.wide.s32 	%rd20, %r6, 4;
	add.s64 	%rd21, %rd19, %rd20;
	st.global.f32 	[%rd21], %f12;
	cvt.s64.s32 	%rd22, %r7;
	mul.wide.s32 	%rd23, %r7, 4;
	add.s64 	%rd24, %rd21, %rd23;
	st.global.f32 	[%rd24], %f16;
	add.s64 	%rd25, %rd24, %rd23;
	st.global.f32 	[%rd25], %f8;
	cvta.to.global.u64 	%rd26, %rd44;
	add.s64 	%rd27, %rd26, %rd14;
	ld.global.u8 	%rs1, [%rd27];
	cvta.to.global.u64 	%rd28, %rd48;
	add.s64 	%rd29, %rd28, %rd18;
	st.global.u8 	[%rd29], %rs1;
	cvta.to.global.u64 	%rd30, %rd45;
	add.s64 	%rd31, %rd30, %rd14;
	ld.global.u8 	%rs2, [%rd31];
	add.s64 	%rd32, %rd29, %rd22;
	st.global.u8 	[%rd32], %rs2;
	cvta.to.global.u64 	%rd33, %rd46;
	add.s64 	%rd34, %rd33, %rd14;
	ld.global.u8 	%rs3, [%rd34];
	add.s64 	%rd35, %rd32, %rd22;
	st.global.u8 	[%rd35], %rs3;
	cvta.to.global.u64 	%rd36, %rd8;
	add.s64 	%rd37, %rd36, %rd20;
	st.global.u32 	[%rd37], %r1;
	setp.eq.s64 	%p5, %rd9, 0;
	@%p5 bra 	$L__BB2_4;
	cvta.to.global.u64 	%rd39, %rd9;
	add.s64 	%rd40, %rd39, %rd14;
	ld.global.u8 	%r26, [%rd40];
	cvta.to.global.u64 	%rd41, %rd10;
	add.s64 	%rd43, %rd41, %rd20;
	st.global.u32 	[%rd43], %r26;
$L__BB2_4:
	ret;

}
	// .globl	_ZN13cuda_renderer19compute_render_costEPfPiS1_S1_S0_fiiS0_PhS2_S0_S2_S1_S1_i
.visible .entry _ZN13cuda_renderer19compute_render_costEPfPiS1_S1_S0_fiiS0_PhS2_S0_S2_S1_S1_i(
	.param .u64 .ptr .align 1 _ZN13cuda_renderer19compute_render_costEPfPiS1_S1_S0_fiiS0_PhS2_S0_S2_S1_S1_i_param_0,
	.param .u64 .ptr .align 1 _ZN13cuda_renderer19compute_render_costEPfPiS1_S1_S0_fiiS0_PhS2_S0_S2_S1_S1_i_param_1,
	.param .u64 .ptr .align 1 _ZN13cuda_renderer19compute_render_costEPfPiS1_S1_S0_fiiS0_PhS2_S0_S2_S1_S1_i_param_2,
	.param .u64 .ptr .align 1 _ZN13cuda_renderer19compute_render_costEPfPiS1_S1_S0_fiiS0_PhS2_S0_S2_S1_S1_i_param_3,
	.param .u64 .ptr .align 1 _ZN13cuda_renderer19compute_render_costEPfPiS1_S1_S0_fiiS0_PhS2_S0_S2_S1_S1_i_param_4,
	.param .f32 _ZN13cuda_renderer19compute_render_costEPfPiS1_S1_S0_fiiS0_PhS2_S0_S2_S1_S1_i_param_5,
	.param .u32 _ZN13cuda_renderer19compute_render_costEPfPiS1_S1_S0_fiiS0_PhS2_S0_S2_S1_S1_i_param_6,
	.param .u32 _ZN13cuda_renderer19compute_render_costEPfPiS1_S1_S0_fiiS0_PhS2_S0_S2_S1_S1_i_param_7,
	.param .u64 .ptr .align 1 _ZN13cuda_renderer19compute_render_costEPfPiS1_S1_S0_fiiS0_PhS2_S0_S2_S1_S1_i_param_8,
	.param .u64 .ptr .align 1 _ZN13cuda_renderer19compute_render_costEPfPiS1_S1_S0_fiiS0_PhS2_S0_S2_S1_S1_i_param_9,
	.param .u64 .ptr .align 1 _ZN13cuda_renderer19compute_render_costEPfPiS1_S1_S0_fiiS0_PhS2_S0_S2_S1_S1_i_param_10,
	.param .u64 .ptr .align 1 _ZN13cuda_renderer19compute_render_costEPfPiS1_S1_S0_fiiS0_PhS2_S0_S2_S1_S1_i_param_11,
	.param .u64 .ptr .align 1 _ZN13cuda_renderer19compute_render_costEPfPiS1_S1_S0_fiiS0_PhS2_S0_S2_S1_S1_i_param_12,
	.param .u64 .ptr .align 1 _ZN13cuda_renderer19compute_render_costEPfPiS1_S1_S0_fiiS0_PhS2_S0_S2_S1_S1_i_param_13,
	.param .u64 .ptr .align 1 _ZN13cuda_renderer19compute_render_costEPfPiS1_S1_S0_fiiS0_PhS2_S0_S2_S1_S1_i_param_14,
	.param .u32 _ZN13cuda_renderer19compute_render_costEPfPiS1_S1_S0_fiiS0_PhS2_S0_S2_S1_S1_i_param_15
)
{
	.local .align 4 .b8 	__local_depot3[28];
	.reg .b64 	%SP;
	.reg .b64 	%SPL;
	.reg .pred 	%p<194>;
	.reg .b16 	%rs<13>;
	.reg .b32 	%r<514>;
	.reg .b32 	%f<394>;
	.reg .b64 	%rd<188>;
	.reg .b64 	%fd<407>;

	mov.u64 	%SPL, __local_depot3;
	ld.param.u64 	%rd61, [_ZN13cuda_renderer19compute_render_costEPfPiS1_S1_S0_fiiS0_PhS2_S0_S2_S1_S1_i_param_4];
	ld.param.u32 	%r117, [_ZN13cuda_renderer19compute_render_costEPfPiS1_S1_S0_fiiS0_PhS2_S0_S2_S1_S1_i_param_6];
	ld.param.u32 	%r118, [_ZN13cuda_renderer19compute_render_costEPfPiS1_S1_S0_fiiS0_PhS2_S0_S2_S1_S1_i_param_7];
	ld.param.u64 	%rd62, [_ZN13cuda_renderer19compute_render_costEPfPiS1_S1_S0_fiiS0_PhS2_S0_S2_S1_S1_i_param_12];
	cvta.to.global.u64 	%rd1, %rd62;
	cvta.to.global.u64 	%rd2, %rd61;
	add.u64 	%rd3, %SPL, 0;
	mov.u32 	%r120, %ctaid.x;
	mov.u32 	%r121, %ntid.x;
	mov.u32 	%r122, %tid.x;
	mad.lo.s32 	%r123, %r120, %r121, %r122;
	cvt.u64.u32 	%rd4, %r123;
	cvt.s64.s32 	%rd5, %r117;
	setp.ge.u64 	%p1, %rd4, %rd5;
	@%p1 bra 	$L__BB3_156;
	ld.param.u64 	%rd164, [_ZN13cuda_renderer19compute_render_costEPfPiS1_S1_S0_fiiS0_PhS2_S0_S2_S1_S1_i_param_3];
	ld.param.u64 	%rd163, [_ZN13cuda_renderer19compute_render_costEPfPiS1_S1_S0_fiiS0_PhS2_S0_S2_S1_S1_i_param_2];
	ld.param.u64 	%rd162, [_ZN13cuda_renderer19compute_render_costEPfPiS1_S1_S0_fiiS0_PhS2_S0_S2_S1_S1_i_param_1];
	cvta.to.global.u64 	%rd64, %rd163;
	cvta.to.global.u64 	%rd65, %rd162;
	cvta.to.global.u64 	%rd66, %rd164;
	shl.b64 	%rd67, %rd4, 2;
	add.s64 	%rd68, %rd64, %rd67;
	ld.global.u32 	%r1, [%rd68];
	add.s64 	%rd69, %rd65, %rd67;
	ld.global.u32 	%r2, [%rd69];
	mul.wide.s32 	%rd70, %r1, 4;
	add.s64 	%rd71, %rd66, %rd70;
	ld.global.u32 	%r124, [%rd71];
	setp.eq.s32 	%p2, %r124, 0;
	@%p2 bra 	$L__BB3_3;
	add.s64 	%rd73, %rd2, %rd70;
	mov.b32 	%r125, -1082130432;
	st.global.u32 	[%rd73], %r125;
	bra.uni 	$L__BB3_156;
$L__BB3_3:
	ld.param.u64 	%rd165, [_ZN13cuda_renderer19compute_render_costEPfPiS1_S1_S0_fiiS0_PhS2_S0_S2_S1_S1_i_param_8];
	ld.param.f32 	%f381, [_ZN13cuda_renderer19compute_render_costEPfPiS1_S1_S0_fiiS0_PhS2_S0_S2_S1_S1_i_param_5];
	ld.param.u64 	%rd161, [_ZN13cuda_renderer19compute_render_costEPfPiS1_S1_S0_fiiS0_PhS2_S0_S2_S1_S1_i_param_0];
	cvta.to.global.u64 	%rd74, %rd165;
	add.s64 	%rd76, %rd74, %rd70;
	atom.global.add.f32 	%f79, [%rd76], 0f3F800000;
	cvta.to.global.u64 	%rd77, %rd161;
	add.s64 	%rd79, %rd77, %rd67;
	ld.global.f32 	%f80, [%rd79];
	setp.leu.f32 	%p3, %f80, %f381;
	@%p3 bra 	$L__BB3_5;
	add.s64 	%rd160, %rd2, %rd70;
	atom.global.add.f32 	%f380, [%rd160], 0f3F800000;
	bra.uni 	$L__BB3_156;
$L__BB3_5:
	ld.param.u32 	%r483, [_ZN13cuda_renderer19compute_render_costEPfPiS1_S1_S0_fiiS0_PhS2_S0_S2_S1_S1_i_param_15];
	ld.param.u64 	%rd167, [_ZN13cuda_renderer19compute_render_costEPfPiS1_S1_S0_fiiS0_PhS2_S0_S2_S1_S1_i_param_10];
	ld.param.u64 	%rd166, [_ZN13cuda_renderer19compute_render_costEPfPiS1_S1_S0_fiiS0_PhS2_S0_S2_S1_S1_i_param_9];
	cvta.to.global.u64 	%rd80, %rd166;
	cvta.to.global.u64 	%rd6, %rd167;
	shl.b32 	%r126, %r117, 1;
	cvt.s64.s32 	%rd81, %r126;
	add.s64 	%rd82, %rd81, %rd4;
	add.s64 	%rd7, %rd80, %rd82;
	add.s64 	%rd83, %rd5, %rd4;
	add.s64 	%rd8, %rd80, %rd83;
	add.s64 	%rd9, %rd80, %rd4;
	setp.eq.s32 	%p4, %r483, 0;
	@%p4 bra 	$L__BB3_152;
	ld.param.u32 	%r484, [_ZN13cuda_renderer19compute_render_costEPfPiS1_S1_S0_fiiS0_PhS2_S0_S2_S1_S1_i_param_15];
	setp.eq.s32 	%p5, %r484, 2;
	@%p5 bra 	$L__BB3_153;
	ld.param.u32 	%r485, [_ZN13cuda_renderer19compute_render_costEPfPiS1_S1_S0_fiiS0_PhS2_S0_S2_S1_S1_i_param_15];
	setp.ne.s32 	%p6, %r485, 1;
	@%p6 bra 	$L__BB3_156;
	shl.b32 	%r131, %r118, 1;
	add.s32 	%r132, %r2, %r131;
	cvt.s64.s32 	%rd96, %r2;
	add.s64 	%rd97, %rd6, %rd96;
	ld.global.u8 	%rs1, [%rd97];
	sub.s32 	%r133, %r132, %r118;
	cvt.s64.s32 	%rd98, %r133;
	add.s64 	%rd99, %rd6, %rd98;
	ld.global.u8 	%rs2, [%rd99];
	cvt.s64.s32 	%rd100, %r132;
	add.s64 	%rd101, %rd6, %rd100;
	ld.global.u8 	%rs3, [%rd101];
	ld.global.u8 	%rs6, [%rd9];
	ld.global.u8 	%rs7, [%rd8];
	ld.global.u8 	%rs8, [%rd7];
	cvt.rn.f64.u16 	%fd101, %rs8;
	div.rn.f64 	%fd1, %fd101, 0d406FE00000000000;
	cvt.rn.f64.u16 	%fd102, %rs7;
	div.rn.f64 	%fd2, %fd102, 0d406FE00000000000;
	cvt.rn.f64.u16 	%fd103, %rs6;
	div.rn.f64 	%fd3, %fd103, 0d406FE00000000000;
	setp.leu.f64 	%p8, %fd1, 0d3FA4B5DCC63F1412;
	@%p8 bra 	$L__BB3_15;
	add.f64 	%fd104, %fd1, 0d3FAC28F5C28F5C29;
	div.rn.f64 	%fd4, %fd104, 0d3FF0E147AE147AE1;
	{
	.reg .b32 %temp; 
	mov.b64 	{%temp, %r3}, %fd4;
	}
	mov.f64 	%fd105, 0d4003333333333333;
	{
	.reg .b32 %temp; 
	mov.b64 	{%temp, %r4}, %fd105;
	}
	and.b32  	%r5, %r4, 2146435072;
	setp.neu.f64 	%p9, %fd4, 0d0000000000000000;
	@%p9 bra 	$L__BB3_11;
	setp.eq.s32 	%p11, %r5, 1127219200;
	selp.b32 	%r134, %r3, 0, %p11;
	setp.lt.s32 	%p12, %r4, 0;
	or.b32  	%r135, %r134, 2146435072;
	selp.b32 	%r136, %r135, %r134, %p12;
	mov.b32 	%r137, 0;
	mov.b64 	%fd383, {%r137, %r136};
	bra.uni 	$L__BB3_12;
$L__BB3_11:
	{ // callseq 0, 0
	.param .b64 param0;
	st.param.f64 	[param0], %fd4;
	.param .b64 retval0;
	call.uni (retval0), 
	__internal_accurate_pow, 
	(
	param0
	);
	ld.param.f64 	%fd106, [retval0];
	} // callseq 0
	setp.lt.s32 	%p10, %r3, 0;
	selp.f64 	%fd383, 0dFFF8000000000000, %fd106, %p10;
$L__BB3_12:
	add.f64 	%fd108, %fd4, 0d4003333333333333;
	{
	.reg .b32 %temp; 
	mov.b64 	{%temp, %r138}, %fd108;
	}
	and.b32  	%r139, %r138, 2146435072;
	setp.ne.s32 	%p13, %r139, 2146435072;
	setp.neu.f64 	%p14, %fd4, 0d7FF0000000000000;
	or.pred  	%p15, %p14, %p13;
	@%p15 bra 	$L__BB3_14;
	setp.eq.s32 	%p16, %r5, 1127219200;
	setp.lt.s32 	%p17, %r4, 0;
	selp.b32 	%r141, 0, 2146435072, %p17;
	setp.lt.s32 	%p18, %r3, 0;
	and.b32  	%r142, %r4, 2147483647;
	setp.ne.s32 	%p19, %r142, 1071644672;
	or.b32  	%r143, %r141, -2147483648;
	selp.b32 	%r144, %r143, %r141, %p19;
	selp.b32 	%r145, %r144, %r141, %p16;
	selp.b32 	%r146, %r145, %r141, %p18;
	mov.b32 	%r147, 0;
	mov.b64 	%fd383, {%r147, %r146};
$L__BB3_14:
	setp.eq.f64 	%p20, %fd4, 0d3FF0000000000000;
	selp.f64 	%fd384, 0d3FF0000000000000, %fd383, %p20;
	bra.uni 	$L__BB3_16;
$L__BB3_15:
	div.rn.f64 	%fd384, %fd1, 0d4029D70A3D70A3D7;
$L__BB3_16:
	setp.leu.f64 	%p21, %fd2, 0d3FA4B5DCC63F1412;
	@%p21 bra 	$L__BB3_23;
	add.f64 	%fd109, %fd2, 0d3FAC28F5C28F5C29;
	div.rn.f64 	%fd13, %fd109, 0d3FF0E147AE147AE1;
	{
	.reg .b32 %temp; 
	mov.b64 	{%temp, %r6}, %fd13;
	}
	mov.f64 	%fd110, 0d4003333333333333;
	{
	.reg .b32 %temp; 
	mov.b64 	{%temp, %r7}, %fd110;
	}
	and.b32  	%r8, %r7, 2146435072;
	setp.neu.f64 	%p22, %fd13, 0d0000000000000000;
	@%p22 bra 	$L__BB3_19;
	setp.eq.s32 	%p24, %r8, 1127219200;
	selp.b32 	%r148, %r6, 0, %p24;
	setp.lt.s32 	%p25, %r7, 0;
	or.b32  	%r149, %r148, 2146435072;
	selp.b32 	%r150, %r149, %r148, %p25;
	mov.b32 	%r151, 0;
	mov.b64 	%fd386, {%r151, %r150};
	bra.uni 	$L__BB3_20;
$L__BB3_19:
	{ // callseq 1, 0
	.param .b64 param0;
	st.param.f64 	[param0], %fd13;
	.param .b64 retval0;
	call.uni (retval0), 
	__internal_accurate_pow, 
	(
	param0
	);
	ld.param.f64 	%fd111, [retval0];
	} // callseq 1
	setp.lt.s32 	%p23, %r6, 0;
	selp.f64 	%fd386, 0dFFF8000000000000, %fd111, %p23;
$L__BB3_20:
	add.f64 	%fd113, %fd13, 0d4003333333333333;
	{
	.reg .b32 %temp; 
	mov.b64 	{%temp, %r152}, %fd113;
	}
	and.b32  	%r153, %r152, 2146435072;
	setp.ne.s32 	%p26, %r153, 2146435072;
	setp.neu.f64 	%p27, %fd13, 0d7FF0000000000000;
	or.pred  	%p28, %p27, %p26;
	@%p28 bra 	$L__BB3_22;
	setp.eq.s32 	%p29, %r8, 1127219200;
	setp.lt.s32 	%p30, %r7, 0;
	selp.b32 	%r155, 0, 2146435072, %p30;
	setp.lt.s32 	%p31, %r6, 0;
	and.b32  	%r156, %r7, 2147483647;
	setp.ne.s32 	%p32, %r156, 1071644672;
	or.b32  	%r157, %r155, -2147483648;
	selp.b32 	%r158, %r157, %r155, %p32;
	selp.b32 	%r159, %r158, %r155, %p29;
	selp.b32 	%r160, %r159, %r155, %p31;
	mov.b32 	%r161, 0;
	mov.b64 	%fd386, {%r161, %r160};
$L__BB3_22:
	setp.eq.f64 	%p33, %fd13, 0d3FF0000000000000;
	selp.f64 	%fd387, 0d3FF0000000000000, %fd386, %p33;
	bra.uni 	$L__BB3_24;
$L__BB3_23:
	div.rn.f64 	%fd387, %fd2, 0d4029D70A3D70A3D7;
$L__BB3_24:
	setp.leu.f64 	%p34, %fd3, 0d3FA4B5DCC63F1412;
	@%p34 bra 	$L__BB3_31;
	add.f64 	%fd114, %fd3, 0d3FAC28F5C28F5C29;
	div.rn.f64 	%fd22, %fd114, 0d3FF0E147AE147AE1;
	{
	.reg .b32 %temp; 
	mov.b64 	{%temp, %r9}, %fd22;
	}
	mov.f64 	%fd115, 0d4003333333333333;
	{
	.reg .b32 %temp; 
	mov.b64 	{%temp, %r10}, %fd115;
	}
	and.b32  	%r11, %r10, 2146435072;
	setp.neu.f64 	%p35, %fd22, 0d0000000000000000;
	@%p35 bra 	$L__BB3_27;
	setp.eq.s32 	%p37, %r11, 1127219200;
	selp.b32 	%r162, %r9, 0, %p37;
	setp.lt.s32 	%p38, %r10, 0;
	or.b32  	%r163, %r162, 2146435072;
	selp.b32 	%r164, %r163, %r162, %p38;
	mov.b32 	%r165, 0;
	mov.b64 	%fd389, {%r165, %r164};
	bra.uni 	$L__BB3_28;
$L__BB3_27:
	{ // callseq 2, 0
	.param .b64 param0;
	st.param.f64 	[param0], %fd22;
	.param .b64 retval0;
	call.uni (retval0), 
	__internal_accurate_pow, 
	(
	param0
	);
	ld.param.f64 	%fd116, [retval0];
	} // callseq 2
	setp.lt.s32 	%p36, %r9, 0;
	selp.f64 	%fd389, 0dFFF8000000000000, %fd116, %p36;
$L__BB3_28:
	add.f64 	%fd118, %fd22, 0d4003333333333333;
	{
	.reg .b32 %temp; 
	mov.b64 	{%temp, %r166}, %fd118;
	}
	and.b32  	%r167, %r166, 2146435072;
	setp.ne.s32 	%p39, %r167, 2146435072;
	setp.neu.f64 	%p40, %fd22, 0d7FF0000000000000;
	or.pred  	%p41, %p40, %p39;
	@%p41 bra 	$L__BB3_30;
	setp.eq.s32 	%p42, %r11, 1127219200;
	setp.lt.s32 	%p43, %r10, 0;
	selp.b32 	%r169, 0, 2146435072, %p43;
	setp.lt.s32 	%p44, %r9, 0;
	and.b32  	%r170, %r10, 2147483647;
	setp.ne.s32 	%p45, %r170, 1071644672;
	or.b32  	%r171, %r169, -2147483648;
	selp.b32 	%r172, %r171, %r169, %p45;
	selp.b32 	%r173, %r172, %r169, %p42;
	selp.b32 	%r174, %r173, %r169, %p44;
	mov.b32 	%r175, 0;
	mov.b64 	%fd389, {%r175, %r174};
$L__BB3_30:
	setp.eq.f64 	%p46, %fd22, 0d3FF0000000000000;
	selp.f64 	%fd390, 0d3FF0000000000000, %fd389, %p46;
	bra.uni 	$L__BB3_32;
$L__BB3_31:
	div.rn.f64 	%fd390, %fd3, 0d4029D70A3D70A3D7;
$L__BB3_32:
	mul.f64 	%fd119, %fd387, 0d4059000000000000;
	mul.f64 	%fd120, %fd384, 0d4059000000000000;
	mul.f64 	%fd121, %fd390, 0d4059000000000000;
	mul.f64 	%fd122, %fd119, 0d3FD6E286DDD532CD;
	fma.rn.f64 	%fd123, %fd120, 0d3FDA65AF8741A841, %fd122;
	fma.rn.f64 	%fd124, %fd121, 0d3FC7189374BC6A7F, %fd123;
	mul.f64 	%fd125, %fd119, 0d3FE6E286DDD532CD;
	fma.rn.f64 	%fd126, %fd120, 0d3FCB38DD971F6BD6, %fd125;
	fma.rn.f64 	%fd127, %fd121, 0d3FB27A0F9096BB99, %fd126;
	mul.f64 	%fd128, %fd119, 0d3FBE835DEDF1E083;
	fma.rn.f64 	%fd129, %fd120, 0d3F93CC4410D1089C, %fd128;
	fma.rn.f64 	%fd130, %fd121, 0d3FEE68E424D8269D, %fd129;
	div.rn.f64 	%fd31, %fd124, 0d4057C3020C49BA5E;
	div.rn.f64 	%fd32, %fd127, 0d4059000000000000;
	div.rn.f64 	%fd33, %fd130, 0d405B3883126E978D;
	setp.leu.f64 	%p47, %fd31, 0d3F82231832FCAC8E;
	@%p47 bra 	$L__BB3_34;
	{
	.reg .b32 %temp; 
	mov.b64 	{%r176, %temp}, %fd31;
	}
	{
	.reg .b32 %temp; 
	mov.b64 	{%temp, %r177}, %fd31;
	}
	and.b32  	%r178, %r177, 2147483647;
	setp.lt.u32 	%p48, %r178, 1048576;
	mov.b64 	%fd131, {%r176, %r178};
	mul.f64 	%fd132, %fd131, 0d4350000000000000;
	{
	.reg .b32 %temp; 
	mov.b64 	{%r179, %temp}, %fd132;
	}
	{
	.reg .b32 %temp; 
	mov.b64 	{%temp, %r180}, %fd132;
	}
	selp.b32 	%r181, %r179, %r176, %p48;
	selp.b32 	%r182, %r180, %r178, %p48;
	selp.b32 	%r183, 4078, 1048576, %p48;
	shr.u32 	%r184, %r182, 20;
	add.s32 	%r185, %r184, -1022;
	cvt.rn.f32.s32 	%f82, %r185;
	mul.f32 	%f83, %f82, 0f3EAAAAAB;
	cvt.rni.s32.f32 	%r186, %f83;
	mad.lo.s32 	%r187, %r186, -3145728, %r182;
	mov.b64 	%fd133, {%r181, %r187};
	cvt.rn.f32.f64 	%f84, %fd133;
	lg2.approx.ftz.f32 	%f85, %f84;
	mul.f32 	%f86, %f85, 0f3EAAAAAB;
	ex2.approx.ftz.f32 	%f87, %f86;
	cvt.f64.f32 	%fd134, %f87;
	mul.f64 	%fd135, %fd134, %fd134;
	{
	.reg .b32 %temp; 
	mov.b64 	{%r188, %temp}, %fd135;
	}
	{
	.reg .b32 %temp; 
	mov.b64 	{%temp, %r189}, %fd135;
	}
	add.s32 	%r190, %r189, 1048576;
	mov.b64 	%fd136, {%r188, %r190};
	fma.rn.f64 	%fd137, %fd136, %fd134, %fd133;
	rcp.approx.ftz.f64 	%fd138, %fd137;
	neg.f64 	%fd139, %fd137;
	fma.rn.f64 	%fd140, %fd139, %fd138, 0d3FF0000000000000;
	fma.rn.f64 	%fd141, %fd140, %fd140, %fd140;
	fma.rn.f64 	%fd142, %fd141, %fd138, %fd138;
	neg.f64 	%fd143, %fd134;
	fma.rn.f64 	%fd144, %fd135, %fd143, %fd133;
	mul.f64 	%fd145, %fd144, %fd142;
	fma.rn.f64 	%fd146, %fd134, %fd145, %fd134;
	{
	.reg .b32 %temp; 
	mov.b64 	{%r191, %temp}, %fd146;
	}
	{
	.reg .b32 %temp; 
	mov.b64 	{%temp, %r192}, %fd146;
	}
	add.s32 	%r193, %r186, %r183;
	shl.b32 	%r194, %r193, 20;
	add.s32 	%r195, %r192, %r194;
	mov.b64 	%fd147, {%r191, %r195};
	abs.f64 	%fd148, %fd147;
	add.f64 	%fd149, %fd31, %fd31;
	setp.equ.f64 	%p49, %fd149, %fd31;
	selp.f64 	%fd391, %fd149, %fd148, %p49;
	bra.uni 	$L__BB3_35;
$L__BB3_34:
	fma.rn.f64 	%fd391, %fd31, 0d401F25E353F7CED9, 0d3FC1A7B9611A7B96;
$L__BB3_35:
	setp.leu.f64 	%p50, %fd32, 0d3F82231832FCAC8E;
	@%p50 bra 	$L__BB3_37;
	{
	.reg .b32 %temp; 
	mov.b64 	{%r196, %temp}, %fd32;
	}
	{
	.reg .b32 %temp; 
	mov.b64 	{%temp, %r197}, %fd32;
	}
	and.b32  	%r198, %r197, 2147483647;
	setp.lt.u32 	%p51, %r198, 1048576;
	mov.b64 	%fd150, {%r196, %r198};
	mul.f64 	%fd151, %fd150, 0d4350000000000000;
	{
	.reg .b32 %temp; 
	mov.b64 	{%r199, %temp}, %fd151;
	}
	{
	.reg .b32 %temp; 
	mov.b64 	{%temp, %r200}, %fd151;
	}
	selp.b32 	%r201, %r199, %r196, %p51;
	selp.b32 	%r202, %r200, %r198, %p51;
	selp.b32 	%r203, 4078, 1048576, %p51;
	shr.u32 	%r204, %r202, 20;
	add.s32 	%r205, %r204, -1022;
	cvt.rn.f32.s32 	%f88, %r205;
	mul.f32 	%f89, %f88, 0f3EAAAAAB;
	cvt.rni.s32.f32 	%r206, %f89;
	mad.lo.s32 	%r207, %r206, -3145728, %r202;
	mov.b64 	%fd152, {%r201, %r207};
	cvt.rn.f32.f64 	%f90, %fd152;
	lg2.approx.ftz.f32 	%f91, %f90;
	mul.f32 	%f92, %f91, 0f3EAAAAAB;
	ex2.approx.ftz.f32 	%f93, %f92;
	cvt.f64.f32 	%fd153, %f93;
	mul.f64 	%fd154, %fd153, %fd153;
	{
	.reg .b32 %temp; 
	mov.b64 	{%r208, %temp}, %fd154;
	}
	{
	.reg .b32 %temp; 
	mov.b64 	{%temp, %r209}, %fd154;
	}
	add.s32 	%r210, %r209, 1048576;
	mov.b64 	%fd155, {%r208, %r210};
	fma.rn.f64 	%fd156, %fd155, %fd153, %fd152;
	rcp.approx.ftz.f64 	%fd157, %fd156;
	neg.f64 	%fd158, %fd156;
	fma.rn.f64 	%fd159, %fd158, %fd157, 0d3FF0000000000000;
	fma.rn.f64 	%fd160, %fd159, %fd159, %fd159;
	fma.rn.f64 	%fd161, %fd160, %fd157, %fd157;
	neg.f64 	%fd162, %fd153;
	fma.rn.f64 	%fd163, %fd154, %fd162, %fd152;
	mul.f64 	%fd164, %fd163, %fd161;
	fma.rn.f64 	%fd165, %fd153, %fd164, %fd153;
	{
	.reg .b32 %temp; 
	mov.b64 	{%r211, %temp}, %fd165;
	}
	{
	.reg .b32 %temp; 
	mov.b64 	{%temp, %r212}, %fd165;
	}
	add.s32 	%r213, %r206, %r203;
	shl.b32 	%r214, %r213, 20;
	add.s32 	%r215, %r212, %r214;
	mov.b64 	%fd166, {%r211, %r215};
	abs.f64 	%fd167, %fd166;
	add.f64 	%fd168, %fd32, %fd32;
	setp.equ.f64 	%p52, %fd168, %fd32;
	selp.f64 	%fd392, %fd168, %fd167, %p52;
	bra.uni 	$L__BB3_38;
$L__BB3_37:
	fma.rn.f64 	%fd392, %fd32, 0d401F25E353F7CED9, 0d3FC1A7B9611A7B96;
$L__BB3_38:
	setp.leu.f64 	%p53, %fd33, 0d3F82231832FCAC8E;
	@%p53 bra 	$L__BB3_40;
	{
	.reg .b32 %temp; 
	mov.b64 	{%r216, %temp}, %fd33;
	}
	{
	.reg .b32 %temp; 
	mov.b64 	{%temp, %r217}, %fd33;
	}
	and.b32  	%r218, %r217, 2147483647;
	setp.lt.u32 	%p54, %r218, 1048576;
	mov.b64 	%fd169, {%r216, %r218};
	mul.f64 	%fd170, %fd169, 0d4350000000000000;
	{
	.reg .b32 %temp; 
	mov.b64 	{%r219, %temp}, %fd170;
	}
	{
	.reg .b32 %temp; 
	mov.b64 	{%temp, %r220}, %fd170;
	}
	selp.b32 	%r221, %r219, %r216, %p54;
	selp.b32 	%r222, %r220, %r218, %p54;
	selp.b32 	%r223, 4078, 1048576, %p54;
	shr.u32 	%r224, %r222, 20;
	add.s32 	%r225, %r224, -1022;
	cvt.rn.f32.s32 	%f94, %r225;
	mul.f32 	%f95, %f94, 0f3EAAAAAB;
	cvt.rni.s32.f32 	%r226, %f95;
	mad.lo.s32 	%r227, %r226, -3145728, %r222;
	mov.b64 	%fd171, {%r221, %r227};
	cvt.rn.f32.f64 	%f96, %fd171;
	lg2.approx.ftz.f32 	%f97, %f96;
	mul.f32 	%f98, %f97, 0f3EAAAAAB;
	ex2.approx.ftz.f32 	%f99, %f98;
	cvt.f64.f32 	%fd172, %f99;
	mul.f64 	%fd173, %fd172, %fd172;
	{
	.reg .b32 %temp; 
	mov.b64 	{%r228, %temp}, %fd173;
	}
	{
	.reg .b32 %temp; 
	mov.b64 	{%temp, %r229}, %fd173;
	}
	add.s32 	%r230, %r229, 1048576;
	mov.b64 	%fd174, {%r228, %r230};
	fma.rn.f64 	%fd175, %fd174, %fd172, %fd171;
	rcp.approx.ftz.f64 	%fd176, %fd175;
	neg.f64 	%fd177, %fd175;
	fma.rn.f64 	%fd178, %fd177, %fd176, 0d3FF0000000000000;
	fma.rn.f64 	%fd179, %fd178, %fd178, %fd178;
	fma.rn.f64 	%fd180, %fd179, %fd176, %fd176;
	neg.f64 	%fd181, %fd172;
	fma.rn.f64 	%fd182, %fd173, %fd181, %fd171;
	mul.f64 	%fd183, %fd182, %fd180;
	fma.rn.f64 	%fd184, %fd172, %fd183, %fd172;
	{
	.reg .b32 %temp; 
	mov.b64 	{%r231, %temp}, %fd184;
	}
	{
	.reg .b32 %temp; 
	mov.b64 	{%temp, %r232}, %fd184;
	}
	add.s32 	%r233, %r226, %r223;
	shl.b32 	%r234, %r233, 20;
	add.s32 	%r235, %r232, %r234;
	mov.b64 	%fd185, {%r231, %r235};
	abs.f64 	%fd186, %fd185;
	add.f64 	%fd187, %fd33, %fd33;
	setp.equ.f64 	%p55, %fd187, %fd33;
	selp.f64 	%fd393, %fd187, %fd186, %p55;
	bra.uni 	$L__BB3_41;
$L__BB3_40:
	fma.rn.f64 	%fd393, %fd33, 0d401F25E353F7CED9, 0d3FC1A7B9611A7B96;
$L__BB3_41:
	fma.rn.f64 	%fd188, %fd392, 0d405D000000000000, 0dC030000000000000;
	cvt.rn.f32.f64 	%f1, %fd188;
	sub.f64 	%fd189, %fd391, %fd392;
	mul.f64 	%fd190, %fd189, 0d407F400000000000;
	cvt.rn.f32.f64 	%f2, %fd190;
	sub.f64 	%fd191, %fd392, %fd393;
	mul.f64 	%fd192, %fd191, 0d4069000000000000;
	cvt.rn.f32.f64 	%f3, %fd192;
	cvt.rn.f64.u16 	%fd193, %rs3;
	div.rn.f64 	%fd43, %fd193, 0d406FE00000000000;
	cvt.rn.f64.u16 	%fd194, %rs2;
	div.rn.f64 	%fd44, %fd194, 0d406FE00000000000;
	cvt.rn.f64.u16 	%fd195, %rs1;
	div.rn.f64 	%fd45, %fd195, 0d406FE00000000000;
	setp.leu.f64 	%p56, %fd43, 0d3FA4B5DCC63F1412;
	@%p56 bra 	$L__BB3_48;
	add.f64 	%fd196, %fd43, 0d3FAC28F5C28F5C29;
	div.rn.f64 	%fd46, %fd196, 0d3FF0E147AE147AE1;
	{
	.reg .b32 %temp; 
	mov.b64 	{%temp, %r12}, %fd46;
	}
	mov.f64 	%fd197, 0d4003333333333333;
	{
	.reg .b32 %temp; 
	mov.b64 	{%temp, %r13}, %fd197;
	}
	and.b32  	%r14, %r13, 2146435072;
	setp.neu.f64 	%p57, %fd46, 0d0000000000000000;
	@%p57 bra 	$L__BB3_44;
	setp.eq.s32 	%p59, %r14, 1127219200;
	selp.b32 	%r236, %r12, 0, %p59;
	setp.lt.s32 	%p60, %r13, 0;
	or.b32  	%r237, %r236, 2146435072;
	selp.b32 	%r238, %r237, %r236, %p60;
	mov.b32 	%r239, 0;
	mov.b64 	%fd395, {%r239, %r238};
	bra.uni 	$L__BB3_45;
$L__BB3_44:
	{ // callseq 3, 0
	.param .b64 param0;
	st.param.f64 	[param0], %fd46;
	.param .b64 retval0;
	call.uni (retval0), 
	__internal_accurate_pow, 
	(
	param0
	);
	ld.param.f64 	%fd198, [retval0];
	} // callseq 3
	setp.lt.s32 	%p58, %r12, 0;
	selp.f64 	%fd395, 0dFFF8000000000000, %fd198, %p58;
$L__BB3_45:
	add.f64 	%fd200, %fd46, 0d4003333333333333;
	{
	.reg .b32 %temp; 
	mov.b64 	{%temp, %r240}, %fd200;
	}
	and.b32  	%r241, %r240, 2146435072;
	setp.ne.s32 	%p61, %r241, 2146435072;
	setp.neu.f64 	%p62, %fd46, 0d7FF0000000000000;
	or.pred  	%p63, %p62, %p61;
	@%p63 bra 	$L__BB3_47;
	setp.eq.s32 	%p64, %r14, 1127219200;
	setp.lt.s32 	%p65, %r13, 0;
	selp.b32 	%r243, 0, 2146435072, %p65;
	setp.lt.s32 	%p66, %r12, 0;
	and.b32  	%r244, %r13, 2147483647;
	setp.ne.s32 	%p67, %r244, 1071644672;
	or.b32  	%r245, %r243, -2147483648;
	selp.b32 	%r246, %r245, %r243, %p67;
	selp.b32 	%r247, %r246, %r243, %p64;
	selp.b32 	%r248, %r247, %r243, %p66;
	mov.b32 	%r249, 0;
	mov.b64 	%fd395, {%r249, %r248};
$L__BB3_47:
	setp.eq.f64 	%p68, %fd46, 0d3FF0000000000000;
	selp.f64 	%fd396, 0d3FF0000000000000, %fd395, %p68;
	bra.uni 	$L__BB3_49;
$L__BB3_48:
	div.rn.f64 	%fd396, %fd43, 0d4029D70A3D70A3D7;
$L__BB3_49:
	setp.leu.f64 	%p69, %fd44, 0d3FA4B5DCC63F1412;
	@%p69 bra 	$L__BB3_56;
	add.f64 	%fd201, %fd44, 0d3FAC28F5C28F5C29;
	div.rn.f64 	%fd55, %fd201, 0d3FF0E147AE147AE1;
	{
	.reg .b32 %temp; 
	mov.b64 	{%temp, %r15}, %fd55;
	}
	mov.f64 	%fd202, 0d4003333333333333;
	{
	.reg .b32 %temp; 
	mov.b64 	{%temp, %r16}, %fd202;
	}
	and.b32  	%r17, %r16, 2146435072;
	setp.neu.f64 	%p70, %fd55, 0d0000000000000000;
	@%p70 bra 	$L__BB3_52;
	setp.eq.s32 	%p72, %r17, 1127219200;
	selp.b32 	%r250, %r15, 0, %p72;
	setp.lt.s32 	%p73, %r16, 0;
	or.b32  	%r251, %r250, 2146435072;
	selp.b32 	%r252, %r251, %r250, %p73;
	mov.b32 	%r253, 0;
	mov.b64 	%fd398, {%r253, %r252};
	bra.uni 	$L__BB3_53;
$L__BB3_52:
	{ // callseq 4, 0
	.param .b64 param0;
	st.param.f64 	[param0], %fd55;
	.param .b64 retval0;
	call.uni (retval0), 
	__internal_accurate_pow, 
	(
	param0
	);
	ld.param.f64 	%fd203, [retval0];
	} // callseq 4
	setp.lt.s32 	%p71, %r15, 0;
	selp.f64 	%fd398, 0dFFF8000000000000, %fd203, %p71;
$L__BB3_53:
	add.f64 	%fd205, %fd55, 0d4003333333333333;
	{
	.reg .b32 %temp; 
	mov.b64 	{%temp, %r254}, %fd205;
	}
	and.b32  	%r255, %r254, 2146435072;
	setp.ne.s32 	%p74, %r255, 2146435072;
	setp.neu.f64 	%p75, %fd55, 0d7FF0000000000000;
	or.pred  	%p76, %p75, %p74;
	@%p76 bra 	$L__BB3_55;
	setp.eq.s32 	%p77, %r17, 1127219200;
	setp.lt.s32 	%p78, %r16, 0;
	selp.b32 	%r257, 0, 2146435072, %p78;
	setp.lt.s32 	%p79, %r15, 0;
	and.b32  	%r258, %r16, 2147483647;
	setp.ne.s32 	%p80, %r258, 1071644672;
	or.b32  	%r259, %r257, -2147483648;
	selp.b32 	%r260, %r259, %r257, %p80;
	selp.b32 	%r261, %r260, %r257, %p77;
	selp.b32 	%r262, %r261, %r257, %p79;
	mov.b32 	%r263, 0;
	mov.b64 	%fd398, {%r263, %r262};
$L__BB3_55:
	setp.eq.f64 	%p81, %fd55, 0d3FF0000000000000;
	selp.f64 	%fd399, 0d3FF0000000000000, %fd398, %p81;
	bra.uni 	$L__BB3_57;
$L__BB3_56:
	div.rn.f64 	%fd399, %fd44, 0d4029D70A3D70A3D7;
$L__BB3_57:
	setp.leu.f64 	%p82, %fd45, 0d3FA4B5DCC63F1412;
	@%p82 bra 	$L__BB3_64;
	add.f64 	%fd206, %fd45, 0d3FAC28F5C28F5C29;
	div.rn.f64 	%fd64, %fd206, 0d3FF0E147AE147AE1;
	{
	.reg .b32 %temp; 
	mov.b64 	{%temp, %r18}, %fd64;
	}
	mov.f64 	%fd207, 0d4003333333333333;
	{
	.reg .b32 %temp; 
	mov.b64 	{%temp, %r19}, %fd207;
	}
	and.b32  	%r20, %r19, 2146435072;
	setp.neu.f64 	%p83, %fd64, 0d0000000000000000;
	@%p83 bra 	$L__BB3_60;
	setp.eq.s32 	%p85, %r20, 1127219200;
	selp.b32 	%r264, %r18, 0, %p85;
	setp.lt.s32 	%p86, %r19, 0;
	or.b32  	%r265, %r264, 2146435072;
	selp.b32 	%r266, %r265, %r264, %p86;
	mov.b32 	%r267, 0;
	mov.b64 	%fd401, {%r267, %r266};
	bra.uni 	$L__BB3_61;
$L__BB3_60:
	{ // callseq 5, 0
	.param .b64 param0;
	st.param.f64 	[param0], %fd64;
	.param .b64 retval0;
	call.uni (retval0), 
	__internal_accurate_pow, 
	(
	param0
	);
	ld.param.f64 	%fd208, [retval0];
	} // callseq 5
	setp.lt.s32 	%p84, %r18, 0;
	selp.f64 	%fd401, 0dFFF8000000000000, %fd208, %p84;
$L__BB3_61:
	add.f64 	%fd210, %fd64, 0d4003333333333333;
	{
	.reg .b32 %temp; 
	mov.b64 	{%temp, %r268}, %fd210;
	}
	and.b32  	%r269, %r268, 2146435072;
	setp.ne.s32 	%p87, %r269, 2146435072;
	setp.neu.f64 	%p88, %fd64, 0d7FF0000000000000;
	or.pred  	%p89, %p88, %p87;
	@%p89 bra 	$L__BB3_63;
	setp.eq.s32 	%p90, %r20, 1127219200;
	setp.lt.s32 	%p91, %r19, 0;
	selp.b32 	%r271, 0, 2146435072, %p91;
	setp.lt.s32 	%p92, %r18, 0;
	and.b32  	%r272, %r19, 2147483647;
	setp.ne.s32 	%p93, %r272, 1071644672;
	or.b32  	%r273, %r271, -2147483648;
	selp.b32 	%r274, %r273, %r271, %p93;
	selp.b32 	%r275, %r274, %r271, %p90;
	selp.b32 	%r276, %r275, %r271, %p92;
	mov.b32 	%r277, 0;
	mov.b64 	%fd401, {%r277, %r276};
$L__BB3_63:
	setp.eq.f64 	%p94, %fd64, 0d3FF0000000000000;
	selp.f64 	%fd402, 0d3FF0000000000000, %fd401, %p94;
	bra.uni 	$L__BB3_65;
$L__BB3_64:
	div.rn.f64 	%fd402, %fd45, 0d4029D70A3D70A3D7;
$L__BB3_65:
	mul.f64 	%fd211, %fd399, 0d4059000000000000;
	mul.f64 	%fd212, %fd396, 0d4059000000000000;
	mul.f64 	%fd213, %fd402, 0d4059000000000000;
	mul.f64 	%fd214, %fd211, 0d3FD6E286DDD532CD;
	fma.rn.f64 	%fd215, %fd212, 0d3FDA65AF8741A841, %fd214;
	fma.rn.f64 	%fd216, %fd213, 0d3FC7189374BC6A7F, %fd215;
	mul.f64 	%fd217, %fd211, 0d3FE6E286DDD532CD;
	fma.rn.f64 	%fd218, %fd212, 0d3FCB38DD971F6BD6, %fd217;
	fma.rn.f64 	%fd219, %fd213, 0d3FB27A0F9096BB99, %fd218;
	mul.f64 	%fd220, %fd211, 0d3FBE835DEDF1E083;
	fma.rn.f64 	%fd221, %fd212, 0d3F93CC4410D1089C, %fd220;
	fma.rn.f64 	%fd222, %fd213, 0d3FEE68E424D8269D, %fd221;
	div.rn.f64 	%fd73, %fd216, 0d4057C3020C49BA5E;
	div.rn.f64 	%fd74, %fd219, 0d4059000000000000;
	div.rn.f64 	%fd75, %fd222, 0d405B3883126E978D;
	setp.leu.f64 	%p95, %fd73, 0d3F82231832FCAC8E;
	@%p95 bra 	$L__BB3_67;
	{
	.reg .b32 %temp; 
	mov.b64 	{%r278, %temp}, %fd73;
	}
	{
	.reg .b32 %temp; 
	mov.b64 	{%temp, %r279}, %fd73;
	}
	and.b32  	%r280, %r279, 2147483647;
	setp.lt.u32 	%p96, %r280, 1048576;
	mov.b64 	%fd223, {%r278, %r280};
	mul.f64 	%fd224, %fd223, 0d4350000000000000;
	{
	.reg .b32 %temp; 
	mov.b64 	{%r281, %temp}, %fd224;
	}
	{
	.reg .b32 %temp; 
	mov.b64 	{%temp, %r282}, %fd224;
	}
	selp.b32 	%r283, %r281, %r278, %p96;
	selp.b32 	%r284, %r282, %r280, %p96;
	selp.b32 	%r285, 4078, 1048576, %p96;
	shr.u32 	%r286, %r284, 20;
	add.s32 	%r287, %r286, -1022;
	cvt.rn.f32.s32 	%f100, %r287;
	mul.f32 	%f101, %f100, 0f3EAAAAAB;
	cvt.rni.s32.f32 	%r288, %f101;
	mad.lo.s32 	%r289, %r288, -3145728, %r284;
	mov.b64 	%fd225, {%r283, %r289};
	cvt.rn.f32.f64 	%f102, %fd225;
	lg2.approx.ftz.f32 	%f103, %f102;
	mul.f32 	%f104, %f103, 0f3EAAAAAB;
	ex2.approx.ftz.f32 	%f105, %f104;
	cvt.f64.f32 	%fd226, %f105;
	mul.f64 	%fd227, %fd226, %fd226;
	{
	.reg .b32 %temp; 
	mov.b64 	{%r290, %temp}, %fd227;
	}
	{
	.reg .b32 %temp; 
	mov.b64 	{%temp, %r291}, %fd227;
	}
	add.s32 	%r292, %r291, 1048576;
	mov.b64 	%fd228, {%r290, %r292};
	fma.rn.f64 	%fd229, %fd228, %fd226, %fd225;
	rcp.approx.ftz.f64 	%fd230, %fd229;
	neg.f64 	%fd231, %fd229;
	fma.rn.f64 	%fd232, %fd231, %fd230, 0d3FF0000000000000;
	fma.rn.f64 	%fd233, %fd232, %fd232, %fd232;
	fma.rn.f64 	%fd234, %fd233, %fd230, %fd230;
	neg.f64 	%fd235, %fd226;
	fma.rn.f64 	%fd236, %fd227, %fd235, %fd225;
	mul.f64 	%fd237, %fd236, %fd234;
	fma.rn.f64 	%fd238, %fd226, %fd237, %fd226;
	{
	.reg .b32 %temp; 
	mov.b64 	{%r293, %temp}, %fd238;
	}
	{
	.reg .b32 %temp; 
	mov.b64 	{%temp, %r294}, %fd238;
	}
	add.s32 	%r295, %r288, %r285;
	shl.b32 	%r296, %r295, 20;
	add.s32 	%r297, %r294, %r296;
	mov.b64 	%fd239, {%r293, %r297};
	abs.f64 	%fd240, %fd239;
	add.f64 	%fd241, %fd73, %fd73;
	setp.equ.f64 	%p97, %fd241, %fd73;
	selp.f64 	%fd403, %fd241, %fd240, %p97;
	bra.uni 	$L__BB3_68;
$L__BB3_67:
	fma.rn.f64 	%fd403, %fd73, 0d401F25E353F7CED9, 0d3FC1A7B9611A7B96;
$L__BB3_68:
	setp.leu.f64 	%p98, %fd74, 0d3F82231832FCAC8E;
	@%p98 bra 	$L__BB3_70;
	{
	.reg .b32 %temp; 
	mov.b64 	{%r298, %temp}, %fd74;
	}
	{
	.reg .b32 %temp; 
	mov.b64 	{%temp, %r299}, %fd74;
	}
	and.b32  	%r300, %r299, 2147483647;
	setp.lt.u32 	%p99, %r300, 1048576;
	mov.b64 	%fd242, {%r298, %r300};
	mul.f64 	%fd243, %fd242, 0d4350000000000000;
	{
	.reg .b32 %temp; 
	mov.b64 	{%r301, %temp}, %fd243;
	}
	{
	.reg .b32 %temp; 
	mov.b64 	{%temp, %r302}, %fd243;
	}
	selp.b32 	%r303, %r301, %r298, %p99;
	selp.b32 	%r304, %r302, %r300, %p99;
	selp.b32 	%r305, 4078, 1048576, %p99;
	shr.u32 	%r306, %r304, 20;
	add.s32 	%r307, %r306, -1022;
	cvt.rn.f32.s32 	%f106, %r307;
	mul.f32 	%f107, %f106, 0f3EAAAAAB;
	cvt.rni.s32.f32 	%r308, %f107;
	mad.lo.s32 	%r309, %r308, -3145728, %r304;
	mov.b64 	%fd244, {%r303, %r309};
	cvt.rn.f32.f64 	%f108, %fd244;
	lg2.approx.ftz.f32 	%f109, %f108;
	mul.f32 	%f110, %f109, 0f3EAAAAAB;
	ex2.approx.ftz.f32 	%f111, %f110;
	cvt.f64.f32 	%fd245, %f111;
	mul.f64 	%fd246, %fd245, %fd245;
	{
	.reg .b32 %temp; 
	mov.b64 	{%r310, %temp}, %fd246;
	}
	{
	.reg .b32 %temp; 
	mov.b64 	{%temp, %r311}, %fd246;
	}
	add.s32 	%r312, %r311, 1048576;
	mov.b64 	%fd247, {%r310, %r312};
	fma.rn.f64 	%fd248, %fd247, %fd245, %fd244;
	rcp.approx.ftz.f64 	%fd249, %fd248;
	neg.f64 	%fd250, %fd248;
	fma.rn.f64 	%fd251, %fd250, %fd249, 0d3FF0000000000000;
	fma.rn.f64 	%fd252, %fd251, %fd251, %fd251;
	fma.rn.f64 	%fd253, %fd252, %fd249, %fd249;
	neg.f64 	%fd254, %fd245;
	fma.rn.f64 	%fd255, %fd246, %fd254, %fd244;
	mul.f64 	%fd256, %fd255, %fd253;
	fma.rn.f64 	%fd257, %fd245, %fd256, %fd245;
	{
	.reg .b32 %temp; 
	mov.b64 	{%r313, %temp}, %fd257;
	}
	{
	.reg .b32 %temp; 
	mov.b64 	{%temp, %r314}, %fd257;
	}
	add.s32 	%r315, %r308, %r305;
	shl.b32 	%r316, %r315, 20;
	add.s32 	%r317, %r314, %r316;
	mov.b64 	%fd258, {%r313, %r317};
	abs.f64 	%fd259, %fd258;
	add.f64 	%fd260, %fd74, %fd74;
	setp.equ.f64 	%p100, %fd260, %fd74;
	selp.f64 	%fd404, %fd260, %fd259, %p100;
	bra.uni 	$L__BB3_71;
$L__BB3_70:
	fma.rn.f64 	%fd404, %fd74, 0d401F25E353F7CED9, 0d3FC1A7B9611A7B96;
$L__BB3_71:
	setp.leu.f64 	%p101, %fd75, 0d3F82231832FCAC8E;
	@%p101 bra 	$L__BB3_73;
	{
	.reg .b32 %temp; 
	mov.b64 	{%r318, %temp}, %fd75;
	}
	{
	.reg .b32 %temp; 
	mov.b64 	{%temp, %r319}, %fd75;
	}
	and.b32  	%r320, %r319, 2147483647;
	setp.lt.u32 	%p102, %r320, 1048576;
	mov.b64 	%fd261, {%r318, %r320};
	mul.f64 	%fd262, %fd261, 0d4350000000000000;
	{
	.reg .b32 %temp; 
	mov.b64 	{%r321, %temp}, %fd262;
	}
	{
	.reg .b32 %temp; 
	mov.b64 	{%temp, %r322}, %fd262;
	}
	selp.b32 	%r323, %r321, %r318, %p102;
	selp.b32 	%r324, %r322, %r320, %p102;
	selp.b32 	%r325, 4078, 1048576, %p102;
	shr.u32 	%r326, %r324, 20;
	add.s32 	%r327, %r326, -1022;
	cvt.rn.f32.s32 	%f112, %r327;
	mul.f32 	%f113, %f112, 0f3EAAAAAB;
	cvt.rni.s32.f32 	%r328, %f113;
	mad.lo.s32 	%r329, %r328, -3145728, %r324;
	mov.b64 	%fd263, {%r323, %r329};
	cvt.rn.f32.f64 	%f114, %fd263;
	lg2.approx.ftz.f32 	%f115, %f114;
	mul.f32 	%f116, %f115, 0f3EAAAAAB;
	ex2.approx.ftz.f32 	%f117, %f116;
	cvt.f64.f32 	%fd264, %f117;
	mul.f64 	%fd265, %fd264, %fd264;
	{
	.reg .b32 %temp; 
	mov.b64 	{%r330, %temp}, %fd265;
	}
	{
	.reg .b32 %temp; 
	mov.b64 	{%temp, %r331}, %fd265;
	}
	add.s32 	%r332, %r331, 1048576;
	mov.b64 	%fd266, {%r330, %r332};
	fma.rn.f64 	%fd267, %fd266, %fd264, %fd263;
	rcp.approx.ftz.f64 	%fd268, %fd267;
	neg.f64 	%fd269, %fd267;
	fma.rn.f64 	%fd270, %fd269, %fd268, 0d3FF0000000000000;
	fma.rn.f64 	%fd271, %fd270, %fd270, %fd270;
	fma.rn.f64 	%fd272, %fd271, %fd268, %fd268;
	neg.f64 	%fd273, %fd264;
	fma.rn.f64 	%fd274, %fd265, %fd273, %fd263;
	mul.f64 	%fd275, %fd274, %fd272;
	fma.rn.f64 	%fd276, %fd264, %fd275, %fd264;
	{
	.reg .b32 %temp; 
	mov.b64 	{%r333, %temp}, %fd276;
	}
	{
	.reg .b32 %temp; 
	mov.b64 	{%temp, %r334}, %fd276;
	}
	add.s32 	%r335, %r328, %r325;
	shl.b32 	%r336, %r335, 20;
	add.s32 	%r337, %r334, %r336;
	mov.b64 	%fd277, {%r333, %r337};
	abs.f64 	%fd278, %fd277;
	add.f64 	%fd279, %fd75, %fd75;
	setp.equ.f64 	%p103, %fd279, %fd75;
	selp.f64 	%fd405, %fd279, %fd278, %p103;
	bra.uni 	$L__BB3_74;
$L__BB3_73:
	fma.rn.f64 	%fd405, %fd75, 0d401F25E353F7CED9, 0d3FC1A7B9611A7B96;
$L__BB3_74:
	fma.rn.f64 	%fd280, %fd404, 0d405D000000000000, 0dC030000000000000;
	cvt.rn.f32.f64 	%f4, %fd280;
	sub.f64 	%fd281, %fd403, %fd404;
	mul.f64 	%fd282, %fd281, 0d407F400000000000;
	cvt.rn.f32.f64 	%f118, %fd282;
	sub.f64 	%fd283, %fd404, %fd405;
	mul.f64 	%fd284, %fd283, 0d4069000000000000;
	cvt.rn.f32.f64 	%f119, %fd284;
	mul.f32 	%f120, %f119, %f119;
	fma.rn.f32 	%f121, %f118, %f118, %f120;
	sqrt.rn.f32 	%f122, %f121;
	cvt.f64.f32 	%fd285, %f122;
	mul.f32 	%f123, %f3, %f3;
	fma.rn.f32 	%f124, %f2, %f2, %f123;
	sqrt.rn.f32 	%f125, %f124;
	cvt.f64.f32 	%fd286, %f125;
	add.f64 	%fd287, %fd285, %fd286;
	mul.f64 	%fd288, %fd287, 0d3FE0000000000000;
	mul.f64 	%fd289, %fd288, %fd288;
	mul.f64 	%fd290, %fd288, %fd289;
	mul.f64 	%fd291, %fd290, %fd290;
	mul.f64 	%fd292, %fd288, %fd291;
	add.f64 	%fd293, %fd292, 0d41F6BCC41E900000;
	div.rn.f64 	%fd294, %fd292, %fd293;
	cvt.rn.f32.f64 	%f126, %fd294;
	sqrt.rn.f32 	%f127, %f126;
	mov.f32 	%f128, 0f3F800000;
	sub.f32 	%f129, %f128, %f127;
	cvt.f64.f32 	%fd295, %f129;
	cvt.f64.f32 	%fd296, %f118;
	fma.rn.f64 	%fd297, %fd295, 0d3FE0000000000000, 0d3FF0000000000000;
	mul.f64 	%fd298, %fd297, %fd296;
	cvt.f64.f32 	%fd299, %f2;
	mul.f64 	%fd85, %fd297, %fd299;
	cvt.f64.f32 	%fd300, %f120;
	fma.rn.f64 	%fd301, %fd298, %fd298, %fd300;
	cvt.rn.f32.f64 	%f130, %fd301;
	sqrt.rn.f32 	%f5, %f130;
	cvt.f64.f32 	%fd86, %f5;
	cvt.f64.f32 	%fd302, %f123;
	fma.rn.f64 	%fd303, %fd85, %fd85, %fd302;
	cvt.rn.f32.f64 	%f131, %fd303;
	sqrt.rn.f32 	%f6, %f131;
	cvt.rn.f32.f64 	%f132, %fd298;
	abs.f32 	%f133, %f132;
	abs.f32 	%f134, %f119;
	setp.gt.f32 	%p104, %f134, %f133;
	selp.f32 	%f135, %f134, %f133, %p104;
	selp.f32 	%f136, %f133, %f134, %p104;
	div.rn.f32 	%f137, %f136, %f135;
	mul.f32 	%f138, %f137, %f137;
	fma.rn.f32 	%f139, %f138, 0f3B33710B, 0fBC807748;
	fma.rn.f32 	%f140, %f139, %f138, 0f3D2CDAB2;
	fma.rn.f32 	%f141, %f140, %f138, 0fBD992D10;
	fma.rn.f32 	%f142, %f141, %f138, 0f3DD9EA6C;
	fma.rn.f32 	%f143, %f142, %f138, 0fBE117CB1;
	fma.rn.f32 	%f144, %f143, %f138, 0f3E4CBCE0;
	fma.rn.f32 	%f145, %f144, %f138, 0fBEAAAA7D;
	mul.f32 	%f146, %f138, %f145;
	fma.rn.f32 	%f147, %f146, %f137, %f137;
	neg.f32 	%f148, %f147;
	fma.rn.f32 	%f149, 0f3F6EE581, 0f3FD774EB, %f148;
	selp.f32 	%f150, %f149, %f147, %p104;
	selp.f32 	%f151, 0f3F6EE581, 0f3FEEE581, %p104;
	selp.f32 	%f152, %f147, %f148, %p104;
	fma.rn.f32 	%f153, %f151, 0f3FD774EB, %f152;
	mov.b64 	%rd102, %fd298;
	setp.lt.s64 	%p105, %rd102, 0;
	selp.f32 	%f154, %f153, %f150, %p105;
	add.f32 	%f155, %f134, %f133;
	setp.eq.f32 	%p106, %f135, 0f00000000;
	selp.f32 	%f156, 0f40490FDB, 0f00000000, %p105;
	setp.eq.f32 	%p107, %f133, %f134;
	selp.f32 	%f157, 0f4016CBE4, 0f3F490FDB, %p105;
	selp.f32 	%f158, %f157, %f154, %p107;
	selp.f32 	%f159, %f156, %f158, %p106;
	abs.f32 	%f160, %f155;
	setp.nan.f32 	%p108, %f160, %f160;
	abs.f32 	%f161, %f159;
	neg.f32 	%f162, %f161;
	mov.b64 	%rd103, %fd284;
	shr.u64 	%rd104, %rd103, 63;
	and.b64  	%rd105, %rd104, 1;
	setp.eq.b64 	%p109, %rd105, 1;
	selp.f32 	%f163, %f162, %f161, %p109;
	selp.f32 	%f164, %f155, %f163, %p108;
	cvt.f64.f32 	%fd304, %f164;
	add.f64 	%fd305, %fd304, 0d401921FB54442D18;
	cvt.rn.f32.f64 	%f7, %fd305;
	abs.f32 	%f384, %f7;
	setp.lt.f32 	%p110, %f384, 0f40C90FDB;
	@%p110 bra 	$L__BB3_85;
	setp.gtu.f32 	%p111, %f384, 0f4C490FDB;
	@%p111 bra 	$L__BB3_82;
	mov.f32 	%f165, 0f40C90FDB;
	div.approx.f32 	%f166, %f384, %f165;
	cvt.rzi.f32.f32 	%f382, %f166;
	fma.rn.f32 	%f10, %f382, 0fC0C90FDB, %f384;
	mov.b32 	%r21, %f10;
	setp.lt.u32 	%p112, %r21, 1086918619;
	@%p112 bra 	$L__BB3_81;
	setp.lt.u32 	%p113, %r21, -2147483647;
	@%p113 bra 	$L__BB3_79;
	add.f32 	%f170, %f382, 0fBF800000;
	setp.lt.f32 	%p116, %f10, 0fC0C90FDB;
	add.f32 	%f171, %f170, 0fBF800000;
	selp.f32 	%f382, %f171, %f170, %p116;
	bra.uni 	$L__BB3_81;
$L__BB3_79:
	add.f32 	%f382, %f382, 0f3F800000;
	setp.ltu.f32 	%p114, %f10, 0f41490FDB;
	@%p114 bra 	$L__BB3_81;
	add.f32 	%f167, %f382, 0f3F800000;
	fma.rn.f32 	%f168, 0f40C90FDB, 0fC0400000, %f10;
	setp.ge.f32 	%p115, %f168, 0f00000000;
	add.f32 	%f169, %f167, 0f3F800000;
	selp.f32 	%f382, %f169, %f167, %p115;
$L__BB3_81:
	fma.rn.f32 	%f384, %f382, 0fC0C90FDB, %f384;
	bra.uni 	$L__BB3_85;
$L__BB3_82:
	mov.b32 	%r22, %f384;
	and.b32  	%r338, %r22, 8388607;
	or.b32  	%r486, %r338, 1065353216;
	mov.b32 	%f383, %r486;
	and.b32  	%r339, %r22, -8388608;
	add.s32 	%r487, %r339, -1082130432;
	setp.eq.s32 	%p117, %r487, 0;
	@%p117 bra 	$L__BB3_84;
$L__BB3_83:
	min.u32 	%r340, %r487, 192937984;
	add.s32 	%r341, %r486, %r340;
	mov.b32 	%f172, %r341;
	mul.f32 	%f173, %f172, 0f3F22F983;
	fma.rn.f32 	%f174, %f173, 0fBFC90FDB, %f172;
	fma.rn.f32 	%f175, %f174, 0f3F22F983, %f173;
	fma.rn.f32 	%f176, %f175, 0fBFC90FDB, %f172;
	mov.f32 	%f177, 0f3F22F983;
	fma.rz.f32 	%f178, %f176, %f177, %f175;
	cvt.rzi.f32.f32 	%f179, %f178;
	fma.rn.f32 	%f383, %f179, 0fBFC90FDB, %f172;
	sub.s32 	%r487, %r487, %r340;
	mov.b32 	%r486, %f383;
	setp.ne.s32 	%p118, %r487, 0;
	setp.ne.s32 	%p119, %r486, 0;
	and.pred  	%p120, %p118, %p119;
	@%p120 bra 	$L__BB3_83;
$L__BB3_84:
	setp.gt.u32 	%p121, %r22, 2139095039;
	selp.f32 	%f181, 0f7FFFFFFF, 0f4C000000, %p121;
	mul.f32 	%f182, %f383, 0f34000000;
	mul.f32 	%f384, %f181, %f182;
$L__BB3_85:
	abs.f32 	%f183, %f384;
	setp.nan.f32 	%p122, %f183, %f183;
	copysign.f32 	%f184, %f7, %f384;
	selp.f32 	%f21, %f384, %f184, %p122;
	cvt.f64.f32 	%fd87, %f21;
	cvt.rn.f32.f64 	%f185, %fd85;
	abs.f32 	%f186, %f185;
	abs.f32 	%f187, %f3;
	setp.gt.f32 	%p123, %f187, %f186;
	selp.f32 	%f188, %f187, %f186, %p123;
	selp.f32 	%f189, %f186, %f187, %p123;
	div.rn.f32 	%f190, %f189, %f188;
	mul.f32 	%f191, %f190, %f190;
	fma.rn.f32 	%f192, %f191, 0f3B33710B, 0fBC807748;
	fma.rn.f32 	%f193, %f192, %f191, 0f3D2CDAB2;
	fma.rn.f32 	%f194, %f193, %f191, 0fBD992D10;
	fma.rn.f32 	%f195, %f194, %f191, 0f3DD9EA6C;
	fma.rn.f32 	%f196, %f195, %f191, 0fBE117CB1;
	fma.rn.f32 	%f197, %f196, %f191, 0f3E4CBCE0;
	fma.rn.f32 	%f198, %f197, %f191, 0fBEAAAA7D;
	mul.f32 	%f199, %f191, %f198;
	fma.rn.f32 	%f200, %f199, %f190, %f190;
	neg.f32 	%f201, %f200;
	fma.rn.f32 	%f202, 0f3F6EE581, 0f3FD774EB, %f201;
	selp.f32 	%f203, %f202, %f200, %p123;
	selp.f32 	%f204, 0f3F6EE581, 0f3FEEE581, %p123;
	selp.f32 	%f205, %f200, %f201, %p123;
	fma.rn.f32 	%f206, %f204, 0f3FD774EB, %f205;
	mov.b64 	%rd106, %fd85;
	setp.lt.s64 	%p124, %rd106, 0;
	selp.f32 	%f207, %f206, %f203, %p124;
	add.f32 	%f208, %f187, %f186;
	setp.eq.f32 	%p125, %f188, 0f00000000;
	selp.f32 	%f209, 0f40490FDB, 0f00000000, %p124;
	setp.eq.f32 	%p126, %f186, %f187;
	selp.f32 	%f210, 0f4016CBE4, 0f3F490FDB, %p124;
	selp.f32 	%f211, %f210, %f207, %p126;
	selp.f32 	%f212, %f209, %f211, %p125;
	abs.f32 	%f213, %f208;
	setp.nan.f32 	%p127, %f213, %f213;
	copysign.f32 	%f214, %f3, %f212;
	selp.f32 	%f215, %f208, %f214, %p127;
	cvt.f64.f32 	%fd306, %f215;
	add.f64 	%fd307, %fd306, 0d401921FB54442D18;
	cvt.rn.f32.f64 	%f22, %fd307;
	abs.f32 	%f387, %f22;
	setp.lt.f32 	%p128, %f387, 0f40C90FDB;
	@%p128 bra 	$L__BB3_96;
	setp.gtu.f32 	%p129, %f387, 0f4C490FDB;
	@%p129 bra 	$L__BB3_93;
	mov.f32 	%f216, 0f40C90FDB;
	div.approx.f32 	%f217, %f387, %f216;
	cvt.rzi.f32.f32 	%f385, %f217;
	fma.rn.f32 	%f25, %f385, 0fC0C90FDB, %f387;
	mov.b32 	%r29, %f25;
	setp.lt.u32 	%p130, %r29, 1086918619;
	@%p130 bra 	$L__BB3_92;
	setp.lt.u32 	%p131, %r29, -2147483647;
	@%p131 bra 	$L__BB3_90;
	add.f32 	%f221, %f385, 0fBF800000;
	setp.lt.f32 	%p134, %f25, 0fC0C90FDB;
	add.f32 	%f222, %f221, 0fBF800000;
	selp.f32 	%f385, %f222, %f221, %p134;
	bra.uni 	$L__BB3_92;
$L__BB3_90:
	add.f32 	%f385, %f385, 0f3F800000;
	setp.ltu.f32 	%p132, %f25, 0f41490FDB;
	@%p132 bra 	$L__BB3_92;
	add.f32 	%f218, %f385, 0f3F800000;
	fma.rn.f32 	%f219, 0f40C90FDB, 0fC0400000, %f25;
	setp.ge.f32 	%p133, %f219, 0f00000000;
	add.f32 	%f220, %f218, 0f3F800000;
	selp.f32 	%f385, %f220, %f218, %p133;
$L__BB3_92:
	fma.rn.f32 	%f387, %f385, 0fC0C90FDB, %f387;
	bra.uni 	$L__BB3_96;
$L__BB3_93:
	mov.b32 	%r30, %f387;
	and.b32  	%r342, %r30, 8388607;
	or.b32  	%r488, %r342, 1065353216;
	mov.b32 	%f386, %r488;
	and.b32  	%r343, %r30, -8388608;
	add.s32 	%r489, %r343, -1082130432;
	setp.eq.s32 	%p135, %r489, 0;
	@%p135 bra 	$L__BB3_95;
$L__BB3_94:
	min.u32 	%r344, %r489, 192937984;
	add.s32 	%r345, %r488, %r344;
	mov.b32 	%f223, %r345;
	mul.f32 	%f224, %f223, 0f3F22F983;
	fma.rn.f32 	%f225, %f224, 0fBFC90FDB, %f223;
	fma.rn.f32 	%f226, %f225, 0f3F22F983, %f224;
	fma.rn.f32 	%f227, %f226, 0fBFC90FDB, %f223;
	mov.f32 	%f228, 0f3F22F983;
	fma.rz.f32 	%f229, %f227, %f228, %f226;
	cvt.rzi.f32.f32 	%f230, %f229;
	fma.rn.f32 	%f386, %f230, 0fBFC90FDB, %f223;
	sub.s32 	%r489, %r489, %r344;
	mov.b32 	%r488, %f386;
	setp.ne.s32 	%p136, %r489, 0;
	setp.ne.s32 	%p137, %r488, 0;
	and.pred  	%p138, %p136, %p137;
	@%p138 bra 	$L__BB3_94;
$L__BB3_95:
	setp.gt.u32 	%p139, %r30, 2139095039;
	selp.f32 	%f232, 0f7FFFFFFF, 0f4C000000, %p139;
	mul.f32 	%f233, %f386, 0f34000000;
	mul.f32 	%f387, %f232, %f233;
$L__BB3_96:
	abs.f32 	%f234, %f387;
	setp.nan.f32 	%p140, %f234, %f234;
	copysign.f32 	%f235, %f22, %f387;
	selp.f32 	%f236, %f387, %f235, %p140;
	cvt.f64.f32 	%fd88, %f236;
	sub.f64 	%fd308, %fd88, %fd87;
	abs.f64 	%fd309, %fd308;
	setp.gtu.f64 	%p141, %fd309, 0d400921FB54442D18;
	setp.gt.f32 	%p142, %f236, %f21;
	selp.f64 	%fd310, 0dC01921FB54442D18, 0d401921FB54442D18, %p142;
	add.f64 	%fd311, %fd308, %fd310;
	selp.f64 	%fd312, %fd311, %fd308, %p141;
	mul.f32 	%f237, %f5, %f6;
	sqrt.rn.f32 	%f36, %f237;
	mul.f64 	%fd313, %fd312, 0d3FE0000000000000;
	cvt.rn.f32.f64 	%f37, %fd313;
	mul.f32 	%f238, %f37, 0f3F22F983;
	cvt.rni.s32.f32 	%r493, %f238;
	cvt.rn.f32.s32 	%f239, %r493;
	fma.rn.f32 	%f240, %f239, 0fBFC90FDA, %f37;
	fma.rn.f32 	%f241, %f239, 0fB3A22168, %f240;
	fma.rn.f32 	%f388, %f239, 0fA7C234C5, %f241;
	abs.f32 	%f39, %f37;
	setp.ltu.f32 	%p143, %f39, 0f47CE4780;
	@%p143 bra 	$L__BB3_104;
	setp.neu.f32 	%p144, %f39, 0f7F800000;
	@%p144 bra 	$L__BB3_99;
	mov.f32 	%f244, 0f00000000;
	mul.rn.f32 	%f388, %f37, %f244;
	mov.b32 	%r493, 0;
	bra.uni 	$L__BB3_104;
$L__BB3_99:
	mov.b32 	%r38, %f37;
	shl.b32 	%r347, %r38, 8;
	or.b32  	%r39, %r347, -2147483648;
	mov.b64 	%rd172, 0;
	mov.b32 	%r490, 0;
	mov.u64 	%rd170, __cudart_i2opi_f;
	mov.u64 	%rd171, %rd3;
$L__BB3_100:
	.pragma "nounroll";
	ld.global.nc.u32 	%r348, [%rd170];
	mad.wide.u32 	%rd109, %r348, %r39, %rd172;
	shr.u64 	%rd172, %rd109, 32;
	st.local.u32 	[%rd171], %rd109;
	add.s32 	%r490, %r490, 1;
	add.s64 	%rd171, %rd171, 4;
	add.s64 	%rd170, %rd170, 4;
	setp.ne.s32 	%p145, %r490, 6;
	@%p145 bra 	$L__BB3_100;
	shr.u32 	%r349, %r38, 23;
	st.local.u32 	[%rd3+24], %rd172;
	and.b32  	%r42, %r349, 31;
	and.b32  	%r350, %r349, 224;
	add.s32 	%r351, %r350, -128;
	shr.u32 	%r352, %r351, 5;
	mul.wide.u32 	%rd110, %r352, 4;
	sub.s64 	%rd16, %rd3, %rd110;
	ld.local.u32 	%r491, [%rd16+24];
	ld.local.u32 	%r492, [%rd16+20];
	setp.eq.s32 	%p146, %r42, 0;
	@%p146 bra 	$L__BB3_103;
	shf.l.wrap.b32 	%r491, %r492, %r491, %r42;
	ld.local.u32 	%r353, [%rd16+16];
	shf.l.wrap.b32 	%r492, %r353, %r492, %r42;
$L__BB3_103:
	shr.u32 	%r354, %r491, 30;
	shf.l.wrap.b32 	%r355, %r492, %r491, 2;
	shl.b32 	%r356, %r492, 2;
	shr.u32 	%r357, %r355, 31;
	add.s32 	%r358, %r357, %r354;
	neg.s32 	%r359, %r358;
	setp.lt.s32 	%p147, %r38, 0;
	selp.b32 	%r493, %r359, %r358, %p147;
	xor.b32  	%r360, %r355, %r38;
	shr.s32 	%r361, %r355, 31;
	xor.b32  	%r362, %r361, %r355;
	xor.b32  	%r363, %r361, %r356;
	cvt.u64.u32 	%rd111, %r362;
	shl.b64 	%rd112, %rd111, 32;
	cvt.u64.u32 	%rd113, %r363;
	or.b64  	%rd114, %rd112, %rd113;
	cvt.rn.f64.s64 	%fd314, %rd114;
	mul.f64 	%fd315, %fd314, 0d3BF921FB54442D19;
	cvt.rn.f32.f64 	%f242, %fd315;
	neg.f32 	%f243, %f242;
	setp.lt.s32 	%p148, %r360, 0;
	selp.f32 	%f388, %f243, %f242, %p148;
$L__BB3_104:
	mul.rn.f32 	%f245, %f388, %f388;
	and.b32  	%r365, %r493, 1;
	setp.eq.b32 	%p149, %r365, 1;
	selp.f32 	%f246, 0f3F800000, %f388, %p149;
	fma.rn.f32 	%f247, %f245, %f246, 0f00000000;
	fma.rn.f32 	%f248, %f245, 0f37CBAC00, 0fBAB607ED;
	selp.f32 	%f249, %f248, 0fB94D4153, %p149;
	selp.f32 	%f250, 0f3D2AAABB, 0f3C0885E4, %p149;
	fma.rn.f32 	%f251, %f249, %f245, %f250;
	selp.f32 	%f252, 0fBEFFFFFF, 0fBE2AAAA8, %p149;
	fma.rn.f32 	%f253, %f251, %f245, %f252;
	fma.rn.f32 	%f254, %f253, %f247, %f246;
	and.b32  	%r366, %r493, 2;
	setp.eq.s32 	%p150, %r366, 0;
	mov.f32 	%f255, 0f00000000;
	sub.f32 	%f256, %f255, %f254;
	selp.f32 	%f257, %f254, %f256, %p150;
	add.f32 	%f258, %f36, %f36;
	mul.f32 	%f43, %f258, %f257;
	add.f32 	%f44, %f1, %f4;
	sub.f64 	%fd316, %fd87, %fd88;
	abs.f64 	%fd317, %fd316;
	setp.gtu.f64 	%p151, %fd317, 0d4009220092718F51;
	@%p151 bra 	$L__BB3_106;
	add.f64 	%fd406, %fd87, %fd88;
	bra.uni 	$L__BB3_109;
$L__BB3_106:
	add.f64 	%fd90, %fd87, %fd88;
	setp.geu.f64 	%p152, %fd90, 0d401921FB54442D18;
	@%p152 bra 	$L__BB3_108;
	add.f64 	%fd406, %fd90, 0d401921FB54442D18;
	bra.uni 	$L__BB3_109;
$L__BB3_108:
	add.f64 	%fd406, %fd90, 0dC01921FB54442D18;
$L__BB3_109:
	mul.f64 	%fd94, %fd406, 0d3FE0000000000000;
	mul.f32 	%f45, %f44, 0f3F000000;
	sub.f32 	%f46, %f1, %f4;
	add.f64 	%fd318, %fd94, 0dBFE0C152382D7365;
	cvt.rn.f32.f64 	%f47, %fd318;
	mul.f32 	%f259, %f47, 0f3F22F983;
	cvt.rni.s32.f32 	%r497, %f259;
	cvt.rn.f32.s32 	%f260, %r497;
	fma.rn.f32 	%f261, %f260, 0fBFC90FDA, %f47;
	fma.rn.f32 	%f262, %f260, 0fB3A22168, %f261;
	fma.rn.f32 	%f389, %f260, 0fA7C234C5, %f262;
	abs.f32 	%f49, %f47;
	setp.ltu.f32 	%p153, %f49, 0f47CE4780;
	@%p153 bra 	$L__BB3_117;
	setp.neu.f32 	%p154, %f49, 0f7F800000;
	@%p154 bra 	$L__BB3_112;
	mov.f32 	%f265, 0f00000000;
	mul.rn.f32 	%f389, %f47, %f265;
	mov.b32 	%r497, 0;
	bra.uni 	$L__BB3_117;
$L__BB3_112:
	mov.b32 	%r52, %f47;
	shl.b32 	%r368, %r52, 8;
	or.b32  	%r53, %r368, -2147483648;
	mov.b64 	%rd175, 0;
	mov.b32 	%r494, 0;
	mov.u64 	%rd173, __cudart_i2opi_f;
	mov.u64 	%rd174, %rd3;
$L__BB3_113:
	.pragma "nounroll";
	ld.global.nc.u32 	%r369, [%rd173];
	mad.wide.u32 	%rd117, %r369, %r53, %rd175;
	shr.u64 	%rd175, %rd117, 32;
	st.local.u32 	[%rd174], %rd117;
	add.s32 	%r494, %r494, 1;
	add.s64 	%rd174, %rd174, 4;
	add.s64 	%rd173, %rd173, 4;
	setp.ne.s32 	%p155, %r494, 6;
	@%p155 bra 	$L__BB3_113;
	shr.u32 	%r370, %r52, 23;
	st.local.u32 	[%rd3+24], %rd175;
	and.b32  	%r56, %r370, 31;
	and.b32  	%r371, %r370, 224;
	add.s32 	%r372, %r371, -128;
	shr.u32 	%r373, %r372, 5;
	mul.wide.u32 	%rd118, %r373, 4;
	sub.s64 	%rd23, %rd3, %rd118;
	ld.local.u32 	%r495, [%rd23+24];
	ld.local.u32 	%r496, [%rd23+20];
	setp.eq.s32 	%p156, %r56, 0;
	@%p156 bra 	$L__BB3_116;
	shf.l.wrap.b32 	%r495, %r496, %r495, %r56;
	ld.local.u32 	%r374, [%rd23+16];
	shf.l.wrap.b32 	%r496, %r374, %r496, %r56;
$L__BB3_116:
	shr.u32 	%r375, %r495, 30;
	shf.l.wrap.b32 	%r376, %r496, %r495, 2;
	shl.b32 	%r377, %r496, 2;
	shr.u32 	%r378, %r376, 31;
	add.s32 	%r379, %r378, %r375;
	neg.s32 	%r380, %r379;
	setp.lt.s32 	%p157, %r52, 0;
	selp.b32 	%r497, %r380, %r379, %p157;
	xor.b32  	%r381, %r376, %r52;
	shr.s32 	%r382, %r376, 31;
	xor.b32  	%r383, %r382, %r376;
	xor.b32  	%r384, %r382, %r377;
	cvt.u64.u32 	%rd119, %r383;
	shl.b64 	%rd120, %rd119, 32;
	cvt.u64.u32 	%rd121, %r384;
	or.b64  	%rd122, %rd120, %rd121;
	cvt.rn.f64.s64 	%fd319, %rd122;
	mul.f64 	%fd320, %fd319, 0d3BF921FB54442D19;
	cvt.rn.f32.f64 	%f263, %fd320;
	neg.f32 	%f264, %f263;
	setp.lt.s32 	%p158, %r381, 0;
	selp.f32 	%f389, %f264, %f263, %p158;
$L__BB3_117:
	add.s32 	%r386, %r497, 1;
	mul.rn.f32 	%f266, %f389, %f389;
	and.b32  	%r387, %r497, 1;
	setp.eq.b32 	%p159, %r387, 1;
	selp.f32 	%f267, %f389, 0f3F800000, %p159;
	fma.rn.f32 	%f268, %f266, %f267, 0f00000000;
	fma.rn.f32 	%f269, %f266, 0f37CBAC00, 0fBAB607ED;
	selp.f32 	%f270, 0fB94D4153, %f269, %p159;
	selp.f32 	%f271, 0f3C0885E4, 0f3D2AAABB, %p159;
	fma.rn.f32 	%f272, %f270, %f266, %f271;
	selp.f32 	%f273, 0fBE2AAAA8, 0fBEFFFFFF, %p159;
	fma.rn.f32 	%f274, %f272, %f266, %f273;
	fma.rn.f32 	%f275, %f274, %f268, %f267;
	and.b32  	%r388, %r386, 2;
	setp.eq.s32 	%p160, %r388, 0;
	mov.f32 	%f276, 0f00000000;
	sub.f32 	%f277, %f276, %f275;
	selp.f32 	%f278, %f275, %f277, %p160;
	cvt.f64.f32 	%fd321, %f278;
	mul.f64 	%fd95, %fd321, 0d3FC5C28F5C28F5C3;
	add.f64 	%fd322, %fd94, %fd94;
	cvt.rn.f32.f64 	%f53, %fd322;
	mul.f32 	%f279, %f53, 0f3F22F983;
	cvt.rni.s32.f32 	%r501, %f279;
	cvt.rn.f32.s32 	%f280, %r501;
	fma.rn.f32 	%f281, %f280, 0fBFC90FDA, %f53;
	fma.rn.f32 	%f282, %f280, 0fB3A22168, %f281;
	fma.rn.f32 	%f390, %f280, 0fA7C234C5, %f282;
	abs.f32 	%f55, %f53;
	setp.ltu.f32 	%p161, %f55, 0f47CE4780;
	@%p161 bra 	$L__BB3_125;
	setp.neu.f32 	%p162, %f55, 0f7F800000;
	@%p162 bra 	$L__BB3_120;
	mov.f32 	%f285, 0f00000000;
	mul.rn.f32 	%f390, %f53, %f285;
	mov.b32 	%r501, 0;
	bra.uni 	$L__BB3_125;
$L__BB3_120:
	mov.b32 	%r66, %f53;
	mov.b64 	%rd178, 0;
	mov.b32 	%r498, 0;
	mov.u64 	%rd176, __cudart_i2opi_f;
	shl.b32 	%r391, %r66, 8;
	or.b32  	%r392, %r391, -2147483648;
	mov.u64 	%rd177, %rd3;
$L__BB3_121:
	.pragma "nounroll";
	ld.global.nc.u32 	%r390, [%rd176];
	mad.wide.u32 	%rd125, %r390, %r392, %rd178;
	shr.u64 	%rd178, %rd125, 32;
	st.local.u32 	[%rd177], %rd125;
	add.s32 	%r498, %r498, 1;
	add.s64 	%rd177, %rd177, 4;
	add.s64 	%rd176, %rd176, 4;
	setp.ne.s32 	%p163, %r498, 6;
	@%p163 bra 	$L__BB3_121;
	shr.u32 	%r393, %r66, 23;
	st.local.u32 	[%rd3+24], %rd178;
	and.b32  	%r69, %r393, 31;
	and.b32  	%r394, %r393, 224;
	add.s32 	%r395, %r394, -128;
	shr.u32 	%r396, %r395, 5;
	mul.wide.u32 	%rd126, %r396, 4;
	sub.s64 	%rd30, %rd3, %rd126;
	ld.local.u32 	%r499, [%rd30+24];
	ld.local.u32 	%r500, [%rd30+20];
	setp.eq.s32 	%p164, %r69, 0;
	@%p164 bra 	$L__BB3_124;
	shf.l.wrap.b32 	%r499, %r500, %r499, %r69;
	ld.local.u32 	%r397, [%rd30+16];
	shf.l.wrap.b32 	%r500, %r397, %r500, %r69;
$L__BB3_124:
	shr.u32 	%r398, %r499, 30;
	shf.l.wrap.b32 	%r399, %r500, %r499, 2;
	shl.b32 	%r400, %r500, 2;
	shr.u32 	%r401, %r399, 31;
	add.s32 	%r402, %r401, %r398;
	neg.s32 	%r403, %r402;
	setp.lt.s32 	%p165, %r66, 0;
	selp.b32 	%r501, %r403, %r402, %p165;
	xor.b32  	%r404, %r399, %r66;
	shr.s32 	%r405, %r399, 31;
	xor.b32  	%r406, %r405, %r399;
	xor.b32  	%r407, %r405, %r400;
	cvt.u64.u32 	%rd127, %r406;
	shl.b64 	%rd128, %rd127, 32;
	cvt.u64.u32 	%rd129, %r407;
	or.b64  	%rd130, %rd128, %rd129;
	cvt.rn.f64.s64 	%fd323, %rd130;
	mul.f64 	%fd324, %fd323, 0d3BF921FB54442D19;
	cvt.rn.f32.f64 	%f283, %fd324;
	neg.f32 	%f284, %f283;
	setp.lt.s32 	%p166, %r404, 0;
	selp.f32 	%f390, %f284, %f283, %p166;
$L__BB3_125:
	add.s32 	%r409, %r501, 1;
	mul.rn.f32 	%f286, %f390, %f390;
	and.b32  	%r410, %r501, 1;
	setp.eq.b32 	%p167, %r410, 1;
	selp.f32 	%f287, %f390, 0f3F800000, %p167;
	fma.rn.f32 	%f288, %f286, %f287, 0f00000000;
	fma.rn.f32 	%f289, %f286, 0f37CBAC00, 0fBAB607ED;
	selp.f32 	%f290, 0fB94D4153, %f289, %p167;
	selp.f32 	%f291, 0f3C0885E4, 0f3D2AAABB, %p167;
	fma.rn.f32 	%f292, %f290, %f286, %f291;
	selp.f32 	%f293, 0fBE2AAAA8, 0fBEFFFFFF, %p167;
	fma.rn.f32 	%f294, %f292, %f286, %f293;
	fma.rn.f32 	%f295, %f294, %f288, %f287;
	and.b32  	%r411, %r409, 2;
	setp.eq.s32 	%p168, %r411, 0;
	mov.f32 	%f296, 0f00000000;
	sub.f32 	%f297, %f296, %f295;
	selp.f32 	%f298, %f295, %f297, %p168;
	cvt.f64.f32 	%fd325, %f298;
	mov.f64 	%fd326, 0d3FF0000000000000;
	sub.f64 	%fd327, %fd326, %fd95;
	fma.rn.f64 	%fd96, %fd325, 0d3FCEB851EB851EB8, %fd327;
	fma.rn.f64 	%fd328, %fd94, 0d4008000000000000, 0d3FBACEE9F37BEBD5;
	cvt.rn.f32.f64 	%f59, %fd328;
	mul.f32 	%f299, %f59, 0f3F22F983;
	cvt.rni.s32.f32 	%r505, %f299;
	cvt.rn.f32.s32 	%f300, %r505;
	fma.rn.f32 	%f301, %f300, 0fBFC90FDA, %f59;
	fma.rn.f32 	%f302, %f300, 0fB3A22168, %f301;
	fma.rn.f32 	%f391, %f300, 0fA7C234C5, %f302;
	abs.f32 	%f61, %f59;
	setp.ltu.f32 	%p169, %f61, 0f47CE4780;
	@%p169 bra 	$L__BB3_133;
	setp.neu.f32 	%p170, %f61, 0f7F800000;
	@%p170 bra 	$L__BB3_128;
	mov.f32 	%f305, 0f00000000;
	mul.rn.f32 	%f391, %f59, %f305;
	mov.b32 	%r505, 0;
	bra.uni 	$L__BB3_133;
$L__BB3_128:
	mov.b32 	%r79, %f59;
	mov.b64 	%rd181, 0;
	mov.b32 	%r502, 0;
	mov.u64 	%rd179, __cudart_i2opi_f;
	shl.b32 	%r414, %r79, 8;
	or.b32  	%r415, %r414, -2147483648;
	mov.u64 	%rd180, %rd3;
$L__BB3_129:
	.pragma "nounroll";
	ld.global.nc.u32 	%r413, [%rd179];
	mad.wide.u32 	%rd133, %r413, %r415, %rd181;
	shr.u64 	%rd181, %rd133, 32;
	st.local.u32 	[%rd180], %rd133;
	add.s32 	%r502, %r502, 1;
	add.s64 	%rd180, %rd180, 4;
	add.s64 	%rd179, %rd179, 4;
	setp.ne.s32 	%p171, %r502, 6;
	@%p171 bra 	$L__BB3_129;
	shr.u32 	%r416, %r79, 23;
	st.local.u32 	[%rd3+24], %rd181;
	and.b32  	%r82, %r416, 31;
	and.b32  	%r417, %r416, 224;
	add.s32 	%r418, %r417, -128;
	shr.u32 	%r419, %r418, 5;
	mul.wide.u32 	%rd134, %r419, 4;
	sub.s64 	%rd37, %rd3, %rd134;
	ld.local.u32 	%r503, [%rd37+24];
	ld.local.u32 	%r504, [%rd37+20];
	setp.eq.s32 	%p172, %r82, 0;
	@%p172 bra 	$L__BB3_132;
	shf.l.wrap.b32 	%r503, %r504, %r503, %r82;
	ld.local.u32 	%r420, [%rd37+16];
	shf.l.wrap.b32 	%r504, %r420, %r504, %r82;
$L__BB3_132:
	shr.u32 	%r421, %r503, 30;
	shf.l.wrap.b32 	%r422, %r504, %r503, 2;
	shl.b32 	%r423, %r504, 2;
	shr.u32 	%r424, %r422, 31;
	add.s32 	%r425, %r424, %r421;
	neg.s32 	%r426, %r425;
	setp.lt.s32 	%p173, %r79, 0;
	selp.b32 	%r505, %r426, %r425, %p173;
	xor.b32  	%r427, %r422, %r79;
	shr.s32 	%r428, %r422, 31;
	xor.b32  	%r429, %r428, %r422;
	xor.b32  	%r430, %r428, %r423;
	cvt.u64.u32 	%rd135, %r429;
	shl.b64 	%rd136, %rd135, 32;
	cvt.u64.u32 	%rd137, %r430;
	or.b64  	%rd138, %rd136, %rd137;
	cvt.rn.f64.s64 	%fd329, %rd138;
	mul.f64 	%fd330, %fd329, 0d3BF921FB54442D19;
	cvt.rn.f32.f64 	%f303, %fd330;
	neg.f32 	%f304, %f303;
	setp.lt.s32 	%p174, %r427, 0;
	selp.f32 	%f391, %f304, %f303, %p174;
$L__BB3_133:
	add.s32 	%r432, %r505, 1;
	mul.rn.f32 	%f306, %f391, %f391;
	and.b32  	%r433, %r505, 1;
	setp.eq.b32 	%p175, %r433, 1;
	selp.f32 	%f307, %f391, 0f3F800000, %p175;
	fma.rn.f32 	%f308, %f306, %f307, 0f00000000;
	fma.rn.f32 	%f309, %f306, 0f37CBAC00, 0fBAB607ED;
	selp.f32 	%f310, 0fB94D4153, %f309, %p175;
	selp.f32 	%f311, 0f3C0885E4, 0f3D2AAABB, %p175;
	fma.rn.f32 	%f312, %f310, %f306, %f311;
	selp.f32 	%f313, 0fBE2AAAA8, 0fBEFFFFFF, %p175;
	fma.rn.f32 	%f314, %f312, %f306, %f313;
	fma.rn.f32 	%f315, %f314, %f308, %f307;
	and.b32  	%r434, %r432, 2;
	setp.eq.s32 	%p176, %r434, 0;
	mov.f32 	%f316, 0f00000000;
	sub.f32 	%f317, %f316, %f315;
	selp.f32 	%f318, %f315, %f317, %p176;
	cvt.f64.f32 	%fd331, %f318;
	fma.rn.f64 	%fd97, %fd331, 0d3FD47AE147AE147B, %fd96;
	fma.rn.f64 	%fd332, %fd94, 0d4010000000000000, 0dBFF197C987C952C4;
	cvt.rn.f32.f64 	%f65, %fd332;
	mul.f32 	%f319, %f65, 0f3F22F983;
	cvt.rni.s32.f32 	%r509, %f319;
	cvt.rn.f32.s32 	%f320, %r509;
	fma.rn.f32 	%f321, %f320, 0fBFC90FDA, %f65;
	fma.rn.f32 	%f322, %f320, 0fB3A22168, %f321;
	fma.rn.f32 	%f392, %f320, 0fA7C234C5, %f322;
	abs.f32 	%f67, %f65;
	setp.ltu.f32 	%p177, %f67, 0f47CE4780;
	@%p177 bra 	$L__BB3_141;
	setp.neu.f32 	%p178, %f67, 0f7F800000;
	@%p178 bra 	$L__BB3_136;
	mov.f32 	%f325, 0f00000000;
	mul.rn.f32 	%f392, %f65, %f325;
	mov.b32 	%r509, 0;
	bra.uni 	$L__BB3_141;
$L__BB3_136:
	mov.b32 	%r92, %f65;
	mov.b64 	%rd184, 0;
	mov.b32 	%r506, 0;
	mov.u64 	%rd182, __cudart_i2opi_f;
	shl.b32 	%r437, %r92, 8;
	or.b32  	%r438, %r437, -2147483648;
	mov.u64 	%rd183, %rd3;
$L__BB3_137:
	.pragma "nounroll";
	ld.global.nc.u32 	%r436, [%rd182];
	mad.wide.u32 	%rd141, %r436, %r438, %rd184;
	shr.u64 	%rd184, %rd141, 32;
	st.local.u32 	[%rd183], %rd141;
	add.s32 	%r506, %r506, 1;
	add.s64 	%rd183, %rd183, 4;
	add.s64 	%rd182, %rd182, 4;
	setp.ne.s32 	%p179, %r506, 6;
	@%p179 bra 	$L__BB3_137;
	shr.u32 	%r439, %r92, 23;
	st.local.u32 	[%rd3+24], %rd184;
	and.b32  	%r95, %r439, 31;
	and.b32  	%r440, %r439, 224;
	add.s32 	%r441, %r440, -128;
	shr.u32 	%r442, %r441, 5;
	mul.wide.u32 	%rd142, %r442, 4;
	sub.s64 	%rd44, %rd3, %rd142;
	ld.local.u32 	%r507, [%rd44+24];
	ld.local.u32 	%r508, [%rd44+20];
	setp.eq.s32 	%p180, %r95, 0;
	@%p180 bra 	$L__BB3_140;
	shf.l.wrap.b32 	%r507, %r508, %r507, %r95;
	ld.local.u32 	%r443, [%rd44+16];
	shf.l.wrap.b32 	%r508, %r443, %r508, %r95;
$L__BB3_140:
	shr.u32 	%r444, %r507, 30;
	shf.l.wrap.b32 	%r445, %r508, %r507, 2;
	shl.b32 	%r446, %r508, 2;
	shr.u32 	%r447, %r445, 31;
	add.s32 	%r448, %r447, %r444;
	neg.s32 	%r449, %r448;
	setp.lt.s32 	%p181, %r92, 0;
	selp.b32 	%r509, %r449, %r448, %p181;
	xor.b32  	%r450, %r445, %r92;
	shr.s32 	%r451, %r445, 31;
	xor.b32  	%r452, %r451, %r445;
	xor.b32  	%r453, %r451, %r446;
	cvt.u64.u32 	%rd143, %r452;
	shl.b64 	%rd144, %rd143, 32;
	cvt.u64.u32 	%rd145, %r453;
	or.b64  	%rd146, %rd144, %rd145;
	cvt.rn.f64.s64 	%fd333, %rd146;
	mul.f64 	%fd334, %fd333, 0d3BF921FB54442D19;
	cvt.rn.f32.f64 	%f323, %fd334;
	neg.f32 	%f324, %f323;
	setp.lt.s32 	%p182, %r450, 0;
	selp.f32 	%f392, %f324, %f323, %p182;
$L__BB3_141:
	cvt.f64.f32 	%fd335, %f6;
	add.f64 	%fd336, %fd86, %fd335;
	mul.f64 	%fd337, %fd336, 0d3FE0000000000000;
	mul.f64 	%fd338, %fd337, %fd337;
	mul.f64 	%fd339, %fd337, %fd338;
	mul.f64 	%fd340, %fd339, %fd339;
	mul.f64 	%fd341, %fd337, %fd340;
	add.s32 	%r455, %r509, 1;
	mul.rn.f32 	%f326, %f392, %f392;
	and.b32  	%r456, %r509, 1;
	setp.eq.b32 	%p183, %r456, 1;
	selp.f32 	%f327, %f392, 0f3F800000, %p183;
	fma.rn.f32 	%f328, %f326, %f327, 0f00000000;
	fma.rn.f32 	%f329, %f326, 0f37CBAC00, 0fBAB607ED;
	selp.f32 	%f330, 0fB94D4153, %f329, %p183;
	selp.f32 	%f331, 0f3C0885E4, 0f3D2AAABB, %p183;
	fma.rn.f32 	%f332, %f330, %f326, %f331;
	selp.f32 	%f333, 0fBE2AAAA8, 0fBEFFFFFF, %p183;
	fma.rn.f32 	%f334, %f332, %f326, %f333;
	fma.rn.f32 	%f335, %f334, %f328, %f327;
	and.b32  	%r457, %r455, 2;
	setp.eq.s32 	%p184, %r457, 0;
	mov.f32 	%f336, 0f00000000;
	sub.f32 	%f337, %f336, %f335;
	selp.f32 	%f338, %f335, %f337, %p184;
	cvt.f64.f32 	%fd342, %f338;
	fma.rn.f64 	%fd343, %fd342, 0dBFC999999999999A, %fd97;
	cvt.f64.f32 	%fd344, %f45;
	add.f64 	%fd345, %fd344, 0dC049000000000000;
	mul.f64 	%fd346, %fd345, %fd345;
	mul.f64 	%fd347, %fd346, 0d3F8EB851EB851EB8;
	add.f64 	%fd348, %fd346, 0d4034000000000000;
	cvt.rn.f32.f64 	%f339, %fd348;
	sqrt.rn.f32 	%f340, %f339;
	cvt.f64.f32 	%fd349, %f340;
	div.rn.f64 	%fd350, %fd347, %fd349;
	add.f64 	%fd98, %fd350, 0d3FF0000000000000;
	fma.rn.f64 	%fd99, %fd337, 0d3FA70A3D70A3D70A, 0d3FF0000000000000;
	mul.f64 	%fd351, %fd337, 0d3F8EB851EB851EB8;
	fma.rn.f64 	%fd100, %fd351, %fd343, 0d3FF0000000000000;
	add.f64 	%fd352, %fd341, 0d41F6BCC41E900000;
	div.rn.f64 	%fd353, %fd341, %fd352;
	cvt.rn.f32.f64 	%f341, %fd353;
	sqrt.rn.f32 	%f342, %f341;
	add.f32 	%f71, %f342, %f342;
	div.rn.f64 	%fd354, %fd94, 0d400921FB54442D18;
	fma.rn.f64 	%fd355, %fd354, 0d4066800000000000, 0dC071300000000000;
	div.rn.f64 	%fd356, %fd355, 0d4039000000000000;
	div.rn.f64 	%fd357, %fd355, 0dC039000000000000;
	mul.f64 	%fd358, %fd356, %fd357;
	cvt.rn.f32.f64 	%f343, %fd358;
	fma.rn.f32 	%f344, %f343, 0f3BBB989D, 0f3F000000;
	cvt.sat.f32.f32 	%f345, %f344;
	mov.f32 	%f346, 0f4B400001;
	mov.f32 	%f347, 0f437C0000;
	fma.rm.f32 	%f348, %f345, %f347, %f346;
	add.f32 	%f349, %f348, 0fCB40007F;
	neg.f32 	%f350, %f349;
	fma.rn.f32 	%f351, %f343, 0f3FB8AA3B, %f350;
	fma.rn.f32 	%f352, %f343, 0f32A57060, %f351;
	mov.b32 	%r458, %f348;
	shl.b32 	%r459, %r458, 23;
	mov.b32 	%f353, %r459;
	ex2.approx.ftz.f32 	%f354, %f352;
	mul.f32 	%f355, %f354, %f353;
	mul.f32 	%f356, %f355, 0f42700000;
	cvt.f64.f32 	%fd359, %f356;
	mul.f64 	%fd360, %fd359, 0d400921FB54442D18;
	div.rn.f64 	%fd361, %fd360, 0d4066800000000000;
	cvt.rn.f32.f64 	%f72, %fd361;
	mul.f32 	%f357, %f72, 0f3F22F983;
	cvt.rni.s32.f32 	%r513, %f357;
	cvt.rn.f32.s32 	%f358, %r513;
	fma.rn.f32 	%f359, %f358, 0fBFC90FDA, %f72;
	fma.rn.f32 	%f360, %f358, 0fB3A22168, %f359;
	fma.rn.f32 	%f393, %f358, 0fA7C234C5, %f360;
	abs.f32 	%f74, %f72;
	setp.ltu.f32 	%p185, %f74, 0f47CE4780;
	@%p185 bra 	$L__BB3_149;
	setp.neu.f32 	%p186, %f74, 0f7F800000;
	@%p186 bra 	$L__BB3_144;
	mov.f32 	%f363, 0f00000000;
	mul.rn.f32 	%f393, %f72, %f363;
	mov.b32 	%r513, 0;
	bra.uni 	$L__BB3_149;
$L__BB3_144:
	mov.b32 	%r105, %f72;
	mov.b64 	%rd187, 0;
	mov.b32 	%r510, 0;
	mov.u64 	%rd185, __cudart_i2opi_f;
	shl.b32 	%r462, %r105, 8;
	or.b32  	%r463, %r462, -2147483648;
	mov.u64 	%rd186, %rd3;
$L__BB3_145:
	.pragma "nounroll";
	ld.global.nc.u32 	%r461, [%rd185];
	mad.wide.u32 	%rd149, %r461, %r463, %rd187;
	shr.u64 	%rd187, %rd149, 32;
	st.local.u32 	[%rd186], %rd149;
	add.s32 	%r510, %r510, 1;
	add.s64 	%rd186, %rd186, 4;
	add.s64 	%rd185, %rd185, 4;
	setp.ne.s32 	%p187, %r510, 6;
	@%p187 bra 	$L__BB3_145;
	shr.u32 	%r464, %r105, 23;
	st.local.u32 	[%rd3+24], %rd187;
	and.b32  	%r108, %r464, 31;
	and.b32  	%r465, %r464, 224;
	add.s32 	%r466, %r465, -128;
	shr.u32 	%r467, %r466, 5;
	mul.wide.u32 	%rd150, %r467, 4;
	sub.s64 	%rd51, %rd3, %rd150;
	ld.local.u32 	%r511, [%rd51+24];
	ld.local.u32 	%r512, [%rd51+20];
	setp.eq.s32 	%p188, %r108, 0;
	@%p188 bra 	$L__BB3_148;
	shf.l.wrap.b32 	%r511, %r512, %r511, %r108;
	ld.local.u32 	%r468, [%rd51+16];
	shf.l.wrap.b32 	%r512, %r468, %r512, %r108;
$L__BB3_148:
	shr.u32 	%r469, %r511, 30;
	shf.l.wrap.b32 	%r470, %r512, %r511, 2;
	shl.b32 	%r471, %r512, 2;
	shr.u32 	%r472, %r470, 31;
	add.s32 	%r473, %r472, %r469;
	neg.s32 	%r474, %r473;
	setp.lt.s32 	%p189, %r105, 0;
	selp.b32 	%r513, %r474, %r473, %p189;
	xor.b32  	%r475, %r470, %r105;
	shr.s32 	%r476, %r470, 31;
	xor.b32  	%r477, %r476, %r470;
	xor.b32  	%r478, %r476, %r471;
	cvt.u64.u32 	%rd151, %r477;
	shl.b64 	%rd152, %rd151, 32;
	cvt.u64.u32 	%rd153, %r478;
	or.b64  	%rd154, %rd152, %rd153;
	cvt.rn.f64.s64 	%fd362, %rd154;
	mul.f64 	%fd363, %fd362, 0d3BF921FB54442D19;
	cvt.rn.f32.f64 	%f361, %fd363;
	neg.f32 	%f362, %f361;
	setp.lt.s32 	%p190, %r475, 0;
	selp.f32 	%f393, %f362, %f361, %p190;
$L__BB3_149:
	cvt.f64.f32 	%fd364, %f43;
	cvt.f64.f32 	%fd365, %f6;
	sub.f64 	%fd366, %fd365, %fd86;
	mul.rn.f32 	%f364, %f393, %f393;
	and.b32  	%r480, %r513, 1;
	setp.eq.b32 	%p191, %r480, 1;
	selp.f32 	%f365, 0f3F800000, %f393, %p191;
	fma.rn.f32 	%f366, %f364, %f365, 0f00000000;
	fma.rn.f32 	%f367, %f364, 0f37CBAC00, 0fBAB607ED;
	selp.f32 	%f368, %f367, 0fB94D4153, %p191;
	selp.f32 	%f369, 0f3D2AAABB, 0f3C0885E4, %p191;
	fma.rn.f32 	%f370, %f368, %f364, %f369;
	selp.f32 	%f371, 0fBEFFFFFF, 0fBE2AAAA8, %p191;
	fma.rn.f32 	%f372, %f370, %f364, %f371;
	fma.rn.f32 	%f373, %f372, %f366, %f365;
	and.b32  	%r481, %r513, 2;
	setp.eq.s32 	%p192, %r481, 0;
	mov.f32 	%f374, 0f00000000;
	sub.f32 	%f375, %f374, %f373;
	selp.f32 	%f376, %f373, %f375, %p192;
	cvt.f64.f32 	%fd367, %f376;
	cvt.f64.f32 	%fd368, %f71;
	mul.f64 	%fd369, %fd368, %fd367;
	cvt.f64.f32 	%fd370, %f46;
	div.rn.f64 	%fd371, %fd370, %fd98;
	mul.f64 	%fd372, %fd371, %fd371;
	div.rn.f64 	%fd373, %fd366, %fd99;
	fma.rn.f64 	%fd374, %fd373, %fd373, %fd372;
	div.rn.f64 	%fd375, %fd364, %fd100;
	fma.rn.f64 	%fd376, %fd375, %fd375, %fd374;
	mul.f64 	%fd377, %fd366, %fd369;
	div.rn.f64 	%fd378, %fd377, %fd99;
	mul.f64 	%fd379, %fd378, %fd364;
	div.rn.f64 	%fd380, %fd379, %fd100;
	sub.f64 	%fd381, %fd376, %fd380;
	cvt.rn.f32.f64 	%f377, %fd381;
	sqrt.rn.f32 	%f378, %f377;
	setp.leu.f32 	%p193, %f378, 0f41480000;
	@%p193 bra 	$L__BB3_151;
	mul.wide.s32 	%rd157, %r1, 4;
	add.s64 	%rd158, %rd2, %rd157;
	atom.global.add.f32 	%f379, [%rd158], 0f3F800000;
	bra.uni 	$L__BB3_156;
$L__BB3_151:
	mad.lo.s32 	%r482, %r1, %r118, %r2;
	cvt.s64.s32 	%rd155, %r482;
	add.s64 	%rd156, %rd1, %rd155;
	mov.b16 	%rs12, 1;
	st.global.u8 	[%rd156], %rs12;
	bra.uni 	$L__BB3_156;
$L__BB3_152:
	mad.lo.s32 	%r130, %r1, %r118, %r2;
	cvt.s64.s32 	%rd94, %r130;
	add.s64 	%rd95, %rd1, %rd94;
	mov.b16 	%rs5, 1;
	st.global.u8 	[%rd95], %rs5;
	bra.uni 	$L__BB3_156;
$L__BB3_153:
	ld.param.u64 	%rd169, [_ZN13cuda_renderer19compute_render_costEPfPiS1_S1_S0_fiiS0_PhS2_S0_S2_S1_S1_i_param_14];
	ld.param.u64 	%rd168, [_ZN13cuda_renderer19compute_render_costEPfPiS1_S1_S0_fiiS0_PhS2_S0_S2_S1_S1_i_param_13];
	cvta.to.global.u64 	%rd84, %rd168;
	add.s64 	%rd86, %rd84, %rd70;
	ld.global.u32 	%r127, [%rd86];
	cvta.to.global.u64 	%rd87, %rd169;
	mul.wide.s32 	%rd88, %r2, 4;
	add.s64 	%rd89, %rd87, %rd88;
	ld.global.u32 	%r128, [%rd89];
	setp.eq.s32 	%p7, %r127, %r128;
	@%p7 bra 	$L__BB3_155;
	add.s64 	%rd91, %rd2, %rd70;
	atom.global.add.f32 	%f81, [%rd91], 0f3F800000;
	bra.uni 	$L__BB3_156;
$L__BB3_155:
	mad.lo.s32 	%r129, %r1, %r118, %r2;
	cvt.s64.s32 	%rd92, %r129;
	add.s64 	%rd93, %rd1, %rd92;
	mov.b16 	%rs4, 1;
	st.global.u8 	[%rd93], %rs4;
$L__BB3_156:
	ret;

}
	// .globl	_ZN13cuda_renderer21compute_observed_costEiiPhPf
.visible .entry _ZN13cuda_renderer21compute_observed_costEiiPhPf(
	.param .u32 _ZN13cuda_renderer21compute_observed_costEiiPhPf_param_0,
	.param .u32 _ZN13cuda_renderer21compute_observed_costEiiPhPf_param_1,
	.param .u64 .ptr .align 1 _ZN13cuda_renderer21compute_observed_costEiiPhPf_param_2,
	.param .u64 .ptr .align 1 _ZN13cuda_renderer21compute_observed_costEiiPhPf_param_3
)
{
	.reg .pred 	%p<3>;
	.reg .b16 	%rs<2>;
	.reg .b32 	%r<11>;
	.reg .b32 	%f<3>;
	.reg .b64 	%rd<16>;

	ld.param.u32 	%r2, [_ZN13cuda_renderer21compute_observed_costEiiPhPf_param_0];
	ld.param.u32 	%r1, [_ZN13cuda_renderer21compute_observed_costEiiPhPf_param_1];
	ld.param.u64 	%rd6, [_ZN13cuda_renderer21compute_observed_costEiiPhPf_param_2];
	ld.param.u64 	%rd7, [_ZN13cuda_renderer21compute_observed_costEiiPhPf_param_3];
	mov.u32 	%r3, %ctaid.x;
	mov.u32 	%r4, %ntid.x;
	mov.u32 	%r5, %tid.x;
	mad.lo.s32 	%r6, %r3, %r4, %r5;
	cvt.u64.u32 	%rd1, %r6;
	mul.lo.s32 	%r7, %r1, %r2;
	cvt.s64.s32 	%rd8, %r7;
	setp.ge.u64 	%p1, %rd1, %rd8;
	@%p1 bra 	$L__BB4_5;
	cvt.s64.s32 	%rd2, %r1;
	and.b64  	%rd9, %rd2, -4294967296;
	setp.ne.s64 	%p2, %rd9, 0;
	@%p2 bra 	$L__BB4_3;
	cvt.u32.u64 	%r8, %rd2;
	cvt.u32.u64 	%r9, %rd1;
	div.u32 	%r10, %r9, %r8;
	cvt.u64.u32 	%rd15, %r10;
	bra.uni 	$L__BB4_4;
$L__BB4_3:
	div.u64 	%rd15, %rd1, %rd2;
$L__BB4_4:
	cvta.to.global.u64 	%rd10, %rd7;
	shl.b64 	%rd11, %rd15, 2;
	add.s64 	%rd12, %rd10, %rd11;
	cvta.to.global.u64 	%rd13, %rd6;
	add.s64 	%rd14, %rd13, %rd1;
	ld.global.u8 	%rs1, [%rd14];
	cvt.rn.f32.u16 	%f1, %rs1;
	atom.global.add.f32 	%f2, [%rd12], %f1;
$L__BB4_5:
	ret;

}
.func  (.param .b64 func_retval0) __internal_accurate_pow(
	.param .b64 __internal_accurate_pow_param_0
)
{
	.reg .pred 	%p<8>;
	.reg .b32 	%r<49>;
	.reg .b32 	%f<3>;
	.reg .b64 	%fd<109>;

	ld.param.f64 	%fd10, [__internal_accurate_pow_param_0];
	{
	.reg .b32 %temp; 
	mov.b64 	{%temp, %r46}, %fd10;
	}
	{
	.reg .b32 %temp; 
	mov.b64 	{%r45, %temp}, %fd10;
	}
	shr.u32 	%r47, %r46, 20;
	setp.gt.u32 	%p1, %r46, 1048575;
	@%p1 bra 	$L__BB5_2;
	mul.f64 	%fd11, %fd10, 0d4350000000000000;
	{
	.reg .b32 %temp; 
	mov.b64 	{%temp, %r46}, %fd11;
	}
	{
	.reg .b32 %temp; 
	mov.b64 	{%r45, %temp}, %fd11;
	}
	shr.u32 	%r16, %r46, 20;
	add.s32 	%r47, %r16, -54;
$L__BB5_2:
	add.s32 	%r48, %r47, -1023;
	and.b32  	%r17, %r46, -2146435073;
	or.b32  	%r18, %r17, 1072693248;
	mov.b64 	%fd107, {%r45, %r18};
	setp.lt.u32 	%p2, %r18, 1073127583;
	@%p2 bra 	$L__BB5_4;
	{
	.reg .b32 %temp; 
	mov.b64 	{%r19, %temp}, %fd107;
	}
	{
	.reg .b32 %temp; 
	mov.b64 	{%temp, %r20}, %fd107;
	}
	add.s32 	%r21, %r20, -1048576;
	mov.b64 	%fd107, {%r19, %r21};
	add.s32 	%r48, %r47, -1022;
$L__BB5_4:
	add.f64 	%fd12, %fd107, 0dBFF0000000000000;
	add.f64 	%fd13, %fd107, 0d3FF0000000000000;
	rcp.approx.ftz.f64 	%fd14, %fd13;
	neg.f64 	%fd15, %fd13;
	fma.rn.f64 	%fd16, %fd15, %fd14, 0d3FF0000000000000;
	fma.rn.f64 	%fd17, %fd16, %fd16, %fd16;
	fma.rn.f64 	%fd18, %fd17, %fd14, %fd14;
	mul.f64 	%fd19, %fd12, %fd18;
	fma.rn.f64 	%fd20, %fd12, %fd18, %fd19;
	mul.f64 	%fd21, %fd20, %fd20;
	fma.rn.f64 	%fd22, %fd21, 0d3EB0F5FF7D2CAFE2, 0d3ED0F5D241AD3B5A;
	fma.rn.f64 	%fd23, %fd22, %fd21, 0d3EF3B20A75488A3F;
	fma.rn.f64 	%fd24, %fd23, %fd21, 0d3F1745CDE4FAECD5;
	fma.rn.f64 	%fd25, %fd24, %fd21, 0d3F3C71C7258A578B;
	fma.rn.f64 	%fd26, %fd25, %fd21, 0d3F6249249242B910;
	fma.rn.f64 	%fd27, %fd26, %fd21, 0d3F89999999999DFB;
	sub.f64 	%fd28, %fd12, %fd20;
	add.f64 	%fd29, %fd28, %fd28;
	neg.f64 	%fd30, %fd20;
	fma.rn.f64 	%fd31, %fd30, %fd12, %fd29;
	mul.f64 	%fd32, %fd18, %fd31;
	fma.rn.f64 	%fd33, %fd21, %fd27, 0d3FB5555555555555;
	mov.f64 	%fd34, 0d3FB5555555555555;
	sub.f64 	%fd35, %fd34, %fd33;
	fma.rn.f64 	%fd36, %fd21, %fd27, %fd35;
	add.f64 	%fd37, %fd36, 0dBC46A4CB00B9E7B0;
	add.f64 	%fd38, %fd33, %fd37;
	sub.f64 	%fd39, %fd33, %fd38;
	add.f64 	%fd40, %fd37, %fd39;
	mul.rn.f64 	%fd41, %fd20, %fd20;
	neg.f64 	%fd42, %fd41;
	fma.rn.f64 	%fd43, %fd20, %fd20, %fd42;
	{
	.reg .b32 %temp; 
	mov.b64 	{%r22, %temp}, %fd32;
	}
	{
	.reg .b32 %temp; 
	mov.b64 	{%temp, %r23}, %fd32;
	}
	add.s32 	%r24, %r23, 1048576;
	mov.b64 	%fd44, {%r22, %r24};
	fma.rn.f64 	%fd45, %fd20, %fd44, %fd43;
	mul.rn.f64 	%fd46, %fd41, %fd20;
	neg.f64 	%fd47, %fd46;
	fma.rn.f64 	%fd48, %fd41, %fd20, %fd47;
	fma.rn.f64 	%fd49, %fd41, %fd32, %fd48;
	fma.rn.f64 	%fd50, %fd45, %fd20, %fd49;
	mul.rn.f64 	%fd51, %fd38, %fd46;
	neg.f64 	%fd52, %fd51;
	fma.rn.f64 	%fd53, %fd38, %fd46, %fd52;
	fma.rn.f64 	%fd54, %fd38, %fd50, %fd53;
	fma.rn.f64 	%fd55, %fd40, %fd46, %fd54;
	add.f64 	%fd56, %fd51, %fd55;
	sub.f64 	%fd57, %fd51, %fd56;
	add.f64 	%fd58, %fd55, %fd57;
	add.f64 	%fd59, %fd20, %fd56;
	sub.f64 	%fd60, %fd20, %fd59;
	add.f64 	%fd61, %fd56, %fd60;
	add.f64 	%fd62, %fd58, %fd61;
	add.f64 	%fd63, %fd32, %fd62;
	add.f64 	%fd64, %fd59, %fd63;
	sub.f64 	%fd65, %fd59, %fd64;
	add.f64 	%fd66, %fd63, %fd65;
	xor.b32  	%r25, %r48, -2147483648;
	mov.b32 	%r26, 1127219200;
	mov.b64 	%fd67, {%r25, %r26};
	mov.b32 	%r27, -2147483648;
	mov.b64 	%fd68, {%r27, %r26};
	sub.f64 	%fd69, %fd67, %fd68;
	fma.rn.f64 	%fd70, %fd69, 0d3FE62E42FEFA39EF, %fd64;
	fma.rn.f64 	%fd71, %fd69, 0dBFE62E42FEFA39EF, %fd70;
	sub.f64 	%fd72, %fd71, %fd64;
	sub.f64 	%fd73, %fd66, %fd72;
	fma.rn.f64 	%fd74, %fd69, 0d3C7ABC9E3B39803F, %fd73;
	add.f64 	%fd75, %fd70, %fd74;
	sub.f64 	%fd76, %fd70, %fd75;
	add.f64 	%fd77, %fd74, %fd76;
	mov.f64 	%fd78, 0d4003333333333333;
	{
	.reg .b32 %temp; 
	mov.b64 	{%temp, %r28}, %fd78;
	}
	{
	.reg .b32 %temp; 
	mov.b64 	{%r29, %temp}, %fd78;
	}
	shl.b32 	%r30, %r28, 1;
	setp.gt.u32 	%p3, %r30, -33554433;
	and.b32  	%r31, %r28, -15728641;
	selp.b32 	%r32, %r31, %r28, %p3;
	mov.b64 	%fd79, {%r29, %r32};
	mul.rn.f64 	%fd80, %fd75, %fd79;
	neg.f64 	%fd81, %fd80;
	fma.rn.f64 	%fd82, %fd75, %fd79, %fd81;
	fma.rn.f64 	%fd83, %fd77, %fd79, %fd82;
	add.f64 	%fd4, %fd80, %fd83;
	sub.f64 	%fd84, %fd80, %fd4;
	add.f64 	%fd5, %fd83, %fd84;
	fma.rn.f64 	%fd85, %fd4, 0d3FF71547652B82FE, 0d4338000000000000;
	{
	.reg .b32 %temp; 
	mov.b64 	{%r13, %temp}, %fd85;
	}
	mov.f64 	%fd86, 0dC338000000000000;
	add.rn.f64 	%fd87, %fd85, %fd86;
	fma.rn.f64 	%fd88, %fd87, 0dBFE62E42FEFA39EF, %fd4;
	fma.rn.f64 	%fd89, %fd87, 0dBC7ABC9E3B39803F, %fd88;
	fma.rn.f64 	%fd90, %fd89, 0d3E5ADE1569CE2BDF, 0d3E928AF3FCA213EA;
	fma.rn.f64 	%fd91, %fd90, %fd89, 0d3EC71DEE62401315;
	fma.rn.f64 	%fd92, %fd91, %fd89, 0d3EFA01997C89EB71;
	fma.rn.f64 	%fd93, %fd92, %fd89, 0d3F2A01A014761F65;
	fma.rn.f64 	%fd94, %fd93, %fd89, 0d3F56C16C1852B7AF;
	fma.rn.f64 	%fd95, %fd94, %fd89, 0d3F81111111122322;
	fma.rn.f64 	%fd96, %fd95, %fd89, 0d3FA55555555502A1;
	fma.rn.f64 	%fd97, %fd96, %fd89, 0d3FC5555555555511;
	fma.rn.f64 	%fd98, %fd97, %fd89, 0d3FE000000000000B;
	fma.rn.f64 	%fd99, %fd98, %fd89, 0d3FF0000000000000;
	fma.rn.f64 	%fd100, %fd99, %fd89, 0d3FF0000000000000;
	{
	.reg .b32 %temp; 
	mov.b64 	{%r14, %temp}, %fd100;
	}
	{
	.reg .b32 %temp; 
	mov.b64 	{%temp, %r15}, %fd100;
	}
	shl.b32 	%r33, %r13, 20;
	add.s32 	%r34, %r33, %r15;
	mov.b64 	%fd108, {%r14, %r34};
	{
	.reg .b32 %temp; 
	mov.b64 	{%temp, %r35}, %fd4;
	}
	mov.b32 	%f2, %r35;
	abs.f32 	%f1, %f2;
	setp.lt.f32 	%p4, %f1, 0f4086232B;
	@%p4 bra 	$L__BB5_7;
	setp.lt.f64 	%p5, %fd4, 0d0000000000000000;
	add.f64 	%fd101, %fd4, 0d7FF0000000000000;
	selp.f64 	%fd108, 0d0000000000000000, %fd101, %p5;
	setp.geu.f32 	%p6, %f1, 0f40874800;
	@%p6 bra 	$L__BB5_7;
	shr.u32 	%r36, %r13, 31;
	add.s32 	%r37, %r13, %r36;
	shr.s32 	%r38, %r37, 1;
	shl.b32 	%r39, %r38, 20;
	add.s32 	%r40, %r15, %r39;
	mov.b64 	%fd102, {%r14, %r40};
	sub.s32 	%r41, %r13, %r38;
	shl.b32 	%r42, %r41, 20;
	add.s32 	%r43, %r42, 1072693248;
	mov.b32 	%r44, 0;
	mov.b64 	%fd103, {%r44, %r43};
	mul.f64 	%fd108, %fd103, %fd102;
$L__BB5_7:
	abs.f64 	%fd104, %fd108;
	setp.eq.f64 	%p7, %fd104, 0d7FF0000000000000;
	fma.rn.f64 	%fd105, %fd108, %fd5, %fd108;
	selp.f64 	%fd106, %fd108, %fd105, %p7;
	st.param.f64 	[func_retval0], %fd106;
	ret;

}


// ===== COMPILED SASS (sm_100) =====

	.target	sm_100

	.elftype	@"ET_EXEC"


//--------------------- .note.nv.tkinfo           --------------------------
	.section	.note.nv.tkinfo,"",@"SHT_NOTE"
	.sectionflags	@"SHF_NOTE_NV_TKINFO"
	.tkinfo
        /*0018*/ 	.word	0x00000002
        /*0030*/ 	.string	""
        /*0030*/ 	.string	"ptxas"
        /*0030*/ 	.string	"Cuda compilation tools, release 13.0, V13.0.88"
        /*0030*/ 	.string	"Build cuda_13.0.r13.0/compiler.36424714_0"
        /*0030*/ 	.string	"-arch sm_100 -m 64 "



//--------------------- .note.nv.cuinfo           --------------------------
	.section	.note.nv.cuinfo,"",@"SHT_NOTE"
	.sectionflags	@"SHF_NOTE_NV_CUINFO"
        /*0018*/ 	.short	0x0002
        /*001a*/ 	.short	0x0064
        /*001c*/ 	.short	0x0082
	.zero		2


//--------------------- .nv.info                  --------------------------
	.section	.nv.info,"",@"SHT_CUDA_INFO"
	.align	4


	//----- nvinfo : EIATTR_REGCOUNT
	.align		4
        /*0000*/ 	.byte	0x04, 0x2f
        /*0002*/ 	.short	(.L_45 - .L_44)
	.align		4
.L_44:
        /*0004*/ 	.word	index@(_ZN3cub18CUB_300001_SM_10006detail11EmptyKernelIvEEvv)
        /*0008*/ 	.word	0x00000004


	//----- nvinfo : EIATTR_FRAME_SIZE
	.align		4
.L_45:
        /*000c*/ 	.byte	0x04, 0x11
        /*000e*/ 	.short	(.L_47 - .L_46)
	.align		4
.L_46:
        /*0010*/ 	.word	index@(_ZN3cub18CUB_300001_SM_10006detail11EmptyKernelIvEEvv)
        /*0014*/ 	.word	0x00000000


	//----- nvinfo : EIATTR_REGCOUNT
	.align		4
.L_47:
        /*0018*/ 	.byte	0x04, 0x2f
        /*001a*/ 	.short	(.L_49 - .L_48)
	.align		4
.L_48:
        /*001c*/ 	.word	index@(_ZN13cuda_renderer13depth_to_maskEPiS0_iiiS0_)
        /*0020*/ 	.word	0x0000000e


	//----- nvinfo : EIATTR_FRAME_SIZE
	.align		4
.L_49:
        /*0024*/ 	.byte	0x04, 0x11
        /*0026*/ 	.short	(.L_51 - .L_50)
	.align		4
.L_50:
        /*0028*/ 	.word	index@(_ZN13cuda_renderer13depth_to_maskEPiS0_iiiS0_)
        /*002c*/ 	.word	0x00000000


	//----- nvinfo : EIATTR_REGCOUNT
	.align		4
.L_51:
        /*0030*/ 	.byte	0x04, 0x2f
        /*0032*/ 	.short	(.L_53 - .L_52)
	.align		4
.L_52:
        /*0034*/ 	.word	index@(_ZN13cuda_renderer14depth_to_cloudEPiPhS1_S1_PfS1_iS0_iifffffiS0_S1_S0_)
        /*0038*/ 	.word	0x00000016


	//----- nvinfo : EIATTR_FRAME_SIZE
	.align		4
.L_53:
        /*003c*/ 	.byte	0x04, 0x11
        /*003e*/ 	.short	(.L_55 - .L_54)
	.align		4
.L_54:
        /*0040*/ 	.word	index@($__internal_4_$__cuda_sm3x_div_rn_noftz_f32_slowpath)
        /*0044*/ 	.word	0x00000000


	//----- nvinfo : EIATTR_FRAME_SIZE
	.align		4
.L_55:
        /*0048*/ 	.byte	0x04, 0x11
        /*004a*/ 	.short	(.L_57 - .L_56)
	.align		4
.L_56:
        /*004c*/ 	.word	index@(_ZN13cuda_renderer14depth_to_cloudEPiPhS1_S1_PfS1_iS0_iifffffiS0_S1_S0_)
        /*0050*/ 	.word	0x00000000


	//----- nvinfo : EIATTR_REGCOUNT
	.align		4
.L_57:
        /*0054*/ 	.byte	0x04, 0x2f
        /*0056*/ 	.short	(.L_59 - .L_58)
	.align		4
.L_58:
        /*0058*/ 	.word	index@(_ZN13cuda_renderer19compute_render_costEPfPiS1_S1_S0_fiiS0_PhS2_S0_S2_S1_S1_i)
        /*005c*/ 	.word	0x00000028


	//----- nvinfo : EIATTR_FRAME_SIZE
	.align		4
.L_59:
        /*0060*/ 	.byte	0x04, 0x11
        /*0062*/ 	.short	(.L_61 - .L_60)
	.align		4
.L_60:
        /*0064*/ 	.word	index@($_ZN13cuda_renderer19compute_render_costEPfPiS1_S1_S0_fiiS0_PhS2_S0_S2_S1_S1_i$__internal_accurate_pow)
        /*0068*/ 	.word	0x00000020


	//----- nvinfo : EIATTR_FRAME_SIZE
	.align		4
.L_61:
        /*006c*/ 	.byte	0x04, 0x11
        /*006e*/ 	.short	(.L_63 - .L_62)
	.align		4
.L_62:
        /*0070*/ 	.word	index@($__internal_3_$__cuda_sm3x_div_rn_noftz_f32_slowpath)
        /*0074*/ 	.word	0x00000020


	//----- nvinfo : EIATTR_FRAME_SIZE
	.align		4
.L_63:
        /*0078*/ 	.byte	0x04, 0x11
        /*007a*/ 	.short	(.L_65 - .L_64)
	.align		4
.L_64:
        /*007c*/ 	.word	index@($__internal_2_$__cuda_sm20_sqrt_rn_f32_slowpath)
        /*0080*/ 	.word	0x00000020


	//----- nvinfo : EIATTR_FRAME_SIZE
	.align		4
.L_65:
        /*0084*/ 	.byte	0x04, 0x11
        /*0086*/ 	.short	(.L_67 - .L_66)
	.align		4
.L_66:
        /*0088*/ 	.word	index@($__internal_1_$__cuda_sm20_div_rn_f64_full)
        /*008c*/ 	.word	0x00000020


	//----- nvinfo : EIATTR_FRAME_SIZE
	.align		4
.L_67:
        /*0090*/ 	.byte	0x04, 0x11
        /*0092*/ 	.short	(.L_69 - .L_68)
	.align		4
.L_68:
        /*0094*/ 	.word	index@(_ZN13cuda_renderer19compute_render_costEPfPiS1_S1_S0_fiiS0_PhS2_S0_S2_S1_S1_i)
        /*0098*/ 	.word	0x00000020


	//----- nvinfo : EIATTR_REGCOUNT
	.align		4
.L_69:
        /*009c*/ 	.byte	0x04, 0x2f
        /*009e*/ 	.short	(.L_71 - .L_70)
	.align		4
.L_70:
        /*00a0*/ 	.word	index@(_ZN13cuda_renderer21compute_observed_costEiiPhPf)
        /*00a4*/ 	.word	0x00000010


	//----- nvinfo : EIATTR_FRAME_SIZE
	.align		4
.L_71:
        /*00a8*/ 	.byte	0x04, 0x11
        /*00aa*/ 	.short	(.L_73 - .L_72)
	.align		4
.L_72:
        /*00ac*/ 	.word	index@($__internal_0_$__cuda_sm20_div_u64)
        /*00b0*/ 	.word	0x00000000


	//----- nvinfo : EIATTR_FRAME_SIZE
	.align		4
.L_73:
        /*00b4*/ 	.byte	0x04, 0x11
        /*00b6*/ 	.short	(.L_75 - .L_74)
	.align		4
.L_74:
        /*00b8*/ 	.word	index@(_ZN13cuda_renderer21compute_observed_costEiiPhPf)
        /*00bc*/ 	.word	0x00000000


	//----- nvinfo : EIATTR_MIN_STACK_SIZE
	.align		4
.L_75:
        /*00c0*/ 	.byte	0x04, 0x12
        /*00c2*/ 	.short	(.L_77 - .L_76)
	.align		4
.L_76:
        /*00c4*/ 	.word	index@(_ZN13cuda_renderer21compute_observed_costEiiPhPf)
        /*00c8*/ 	.word	0x00000000


	//----- nvinfo : EIATTR_MIN_STACK_SIZE
	.align		4
.L_77:
        /*00cc*/ 	.byte	0x04, 0x12
        /*00ce*/ 	.short	(.L_79 - .L_78)
	.align		4
.L_78:
        /*00d0*/ 	.word	index@(_ZN13cuda_renderer19compute_render_costEPfPiS1_S1_S0_fiiS0_PhS2_S0_S2_S1_S1_i)
        /*00d4*/ 	.word	0x00000020


	//----- nvinfo : EIATTR_MIN_STACK_SIZE
	.align		4
.L_79:
        /*00d8*/ 	.byte	0x04, 0x12
        /*00da*/ 	.short	(.L_81 - .L_80)
	.align		4
.L_80:
        /*00dc*/ 	.word	index@(_ZN13cuda_renderer14depth_to_cloudEPiPhS1_S1_PfS1_iS0_iifffffiS0_S1_S0_)
        /*00e0*/ 	.word	0x00000000


	//----- nvinfo : EIATTR_MIN_STACK_SIZE
	.align		4
.L_81:
        /*00e4*/ 	.byte	0x04, 0x12
        /*00e6*/ 	.short	(.L_83 - .L_82)
	.align		4
.L_82:
        /*00e8*/ 	.word	index@(_ZN13cuda_renderer13depth_to_maskEPiS0_iiiS0_)
        /*00ec*/ 	.word	0x00000000


	//----- nvinfo : EIATTR_MIN_STACK_SIZE
	.align		4
.L_83:
        /*00f0*/ 	.byte	0x04, 0x12
        /*00f2*/ 	.short	(.L_85 - .L_84)
	.align		4
.L_84:
        /*00f4*/ 	.word	index@(_ZN3cub18CUB_300001_SM_10006detail11EmptyKernelIvEEvv)
        /*00f8*/ 	.word	0x00000000
.L_85:


//--------------------- .nv.compat                --------------------------
	.section	.nv.compat,"",@"SHT_CUDA_COMPAT_INFO"
	.align	4
        /*0000*/ 	.byte	0x02, 0x09, 0x00, 0x00, 0x02, 0x02, 0x01, 0x00, 0x02, 0x05, 0x05, 0x00, 0x03, 0x07, 0x01, 0x01
        /*0010*/ 	.byte	0x02, 0x03, 0x00, 0x00, 0x02, 0x06, 0x01, 0x00, 0x04, 0x0b, 0x08, 0x00, 0x01, 0x00, 0x00, 0x00
        /*0020*/ 	.byte	0x00, 0x00, 0x00, 0x00


//--------------------- .nv.info._ZN13cuda_renderer21compute_observed_costEiiPhPf --------------------------
	.section	.nv.info._ZN13cuda_renderer21compute_observed_costEiiPhPf,"",@"SHT_CUDA_INFO"
	.sectionflags	@""
	.align	4


	//----- nvinfo : EIATTR_CUDA_API_VERSION
	.align		4
        /*0000*/ 	.byte	0x04, 0x37
        /*0002*/ 	.short	(.L_87 - .L_86)
.L_86:
        /*0004*/ 	.word	0x00000082


	//----- nvinfo : EIATTR_KPARAM_INFO
	.align		4
.L_87:
        /*0008*/ 	.byte	0x04, 0x17
        /*000a*/ 	.short	(.L_89 - .L_88)
.L_88:
        /*000c*/ 	.word	0x00000000
        /*0010*/ 	.short	0x0003
        /*0012*/ 	.short	0x0010
        /*0014*/ 	.byte	0x00, 0xf5, 0x21, 0x00


	//----- nvinfo : EIATTR_KPARAM_INFO
	.align		4
.L_89:
        /*0018*/ 	.byte	0x04, 0x17
        /*001a*/ 	.short	(.L_91 - .L_90)
.L_90:
        /*001c*/ 	.word	0x00000000
        /*0020*/ 	.short	0x0002
        /*0022*/ 	.short	0x0008
        /*0024*/ 	.byte	0x00, 0xf5, 0x21, 0x00


	//----- nvinfo : EIATTR_KPARAM_INFO
	.align		4
.L_91:
        /*0028*/ 	.byte	0x04, 0x17
        /*002a*/ 	.short	(.L_93 - .L_92)
.L_92:
        /*002c*/ 	.word	0x00000000
        /*0030*/ 	.short	0x0001
        /*0032*/ 	.short	0x0004
        /*0034*/ 	.byte	0x00, 0xf0, 0x11, 0x00


	//----- nvinfo : EIATTR_KPARAM_INFO
	.align		4
.L_93:
        /*0038*/ 	.byte	0x04, 0x17
        /*003a*/ 	.short	(.L_95 - .L_94)
.L_94:
        /*003c*/ 	.word	0x00000000
        /*0040*/ 	.short	0x0000
        /*0042*/ 	.short	0x0000
        /*0044*/ 	.byte	0x00, 0xf0, 0x11, 0x00


	//----- nvinfo : EIATTR_SPARSE_MMA_MASK
	.align		4
.L_95:
        /*0048*/ 	.byte	0x03, 0x50
        /*004a*/ 	.short	0x0000


	//----- nvinfo : EIATTR_MAXREG_COUNT
	.align		4
        /*004c*/ 	.byte	0x03, 0x1b
        /*004e*/ 	.short	0x00ff


	//----- nvinfo : EIATTR_MERCURY_ISA_VERSION
	.align		4
        /*0050*/ 	.byte	0x03, 0x5f
        /*0052*/ 	.short	0x0101


	//----- nvinfo : EIATTR_VRC_CTA_INIT_COUNT
	.align		4
        /*0054*/ 	.byte	0x02, 0x4a
	.zero		1
	.zero		1


	//----- nvinfo : EIATTR_EXIT_INSTR_OFFSETS
	.align		4
        /*0058*/ 	.byte	0x04, 0x1c
        /*005a*/ 	.short	(.L_97 - .L_96)


	//   ....[0]....
.L_96:
        /*005c*/ 	.word	0x000000a0


	//   ....[1]....
        /*0060*/ 	.word	0x00000300


	//----- nvinfo : EIATTR_CRS_STACK_SIZE
	.align		4
.L_97:
        /*0064*/ 	.byte	0x04, 0x1e
        /*0066*/ 	.short	(.L_99 - .L_98)
.L_98:
        /*0068*/ 	.word	0x00000000


	//----- nvinfo : EIATTR_CBANK_PARAM_SIZE
	.align		4
.L_99:
        /*006c*/ 	.byte	0x03, 0x19
        /*006e*/ 	.short	0x0018


	//----- nvinfo : EIATTR_PARAM_CBANK
	.align		4
        /*0070*/ 	.byte	0x04, 0x0a
        /*0072*/ 	.short	(.L_101 - .L_100)
	.align		4
.L_100:
        /*0074*/ 	.word	index@(.nv.constant0._ZN13cuda_renderer21compute_observed_costEiiPhPf)
        /*0078*/ 	.short	0x0380
        /*007a*/ 	.short	0x0018


	//----- nvinfo : EIATTR_SW_WAR
	.align		4
.L_101:
        /*007c*/ 	.byte	0x04, 0x36
        /*007e*/ 	.short	(.L_103 - .L_102)
.L_102:
        /*0080*/ 	.word	0x00000008
.L_103:


//--------------------- .nv.info._ZN13cuda_renderer19compute_render_costEPfPiS1_S1_S0_fiiS0_PhS2_S0_S2_S1_S1_i --------------------------
	.section	.nv.info._ZN13cuda_renderer19compute_render_costEPfPiS1_S1_S0_fiiS0_PhS2_S0_S2_S1_S1_i,"",@"SHT_CUDA_INFO"
	.sectionflags	@""
	.align	4


	//----- nvinfo : EIATTR_CUDA_API_VERSION
	.align		4
        /*0000*/ 	.byte	0x04, 0x37
        /*0002*/ 	.short	(.L_105 - .L_104)
.L_104:
        /*0004*/ 	.word	0x00000082


	//----- nvinfo : EIATTR_KPARAM_INFO
	.align		4
.L_105:
        /*0008*/ 	.byte	0x04, 0x17
        /*000a*/ 	.short	(.L_107 - .L_106)
.L_106:
        /*000c*/ 	.word	0x00000000
        /*0010*/ 	.short	0x000f
        /*0012*/ 	.short	0x0070
        /*0014*/ 	.byte	0x00, 0xf0, 0x11, 0x00


	//----- nvinfo : EIATTR_KPARAM_INFO
	.align		4
.L_107:
        /*0018*/ 	.byte	0x04, 0x17
        /*001a*/ 	.short	(.L_109 - .L_108)
.L_108:
        /*001c*/ 	.word	0x00000000
        /*0020*/ 	.short	0x000e
        /*0022*/ 	.short	0x0068
        /*0024*/ 	.byte	0x00, 0xf5, 0x21, 0x00


	//----- nvinfo : EIATTR_KPARAM_INFO
	.align		4
.L_109:
        /*0028*/ 	.byte	0x04, 0x17
        /*002a*/ 	.short	(.L_111 - .L_110)
.L_110:
        /*002c*/ 	.word	0x00000000
        /*0030*/ 	.short	0x000d
        /*0032*/ 	.short	0x0060
        /*0034*/ 	.byte	0x00, 0xf5, 0x21, 0x00


	//----- nvinfo : EIATTR_KPARAM_INFO
	.align		4
.L_111:
        /*0038*/ 	.byte	0x04, 0x17
        /*003a*/ 	.short	(.L_113 - .L_112)
.L_112:
        /*003c*/ 	.word	0x00000000
        /*0040*/ 	.short	0x000c
        /*0042*/ 	.short	0x0058
        /*0044*/ 	.byte	0x00, 0xf5, 0x21, 0x00


	//----- nvinfo : EIATTR_KPARAM_INFO
	.align		4
.L_113:
        /*0048*/ 	.byte	0x04, 0x17
        /*004a*/ 	.short	(.L_115 - .L_114)
.L_114:
        /*004c*/ 	.word	0x00000000
        /*0050*/ 	.short	0x000b
        /*0052*/ 	.short	0x0050
        /*0054*/ 	.byte	0x00, 0xf5, 0x21, 0x00


	//----- nvinfo : EIATTR_KPARAM_INFO
	.align		4
.L_115:
        /*0058*/ 	.byte	0x04, 0x17
        /*005a*/ 	.short	(.L_117 - .L_116)
.L_116:
        /*005c*/ 	.word	0x00000000
        /*0060*/ 	.short	0x000a
        /*0062*/ 	.short	0x0048
        /*0064*/ 	.byte	0x00, 0xf5, 0x21, 0x00


	//----- nvinfo : EIATTR_KPARAM_INFO
	.align		4
.L_117:
        /*0068*/ 	.byte	0x04, 0x17
        /*006a*/ 	.short	(.L_119 - .L_118)
.L_118:
        /*006c*/ 	.word	0x00000000
        /*0070*/ 	.short	0x0009
        /*0072*/ 	.short	0x0040
        /*0074*/ 	.byte	0x00, 0xf5, 0x21, 0x00


	//----- nvinfo : EIATTR_KPARAM_INFO
	.align		4
.L_119:
        /*0078*/ 	.byte	0x04, 0x17
        /*007a*/ 	.short	(.L_121 - .L_120)
.L_120:
        /*007c*/ 	.word	0x00000000
        /*0080*/ 	.short	0x0008
        /*0082*/ 	.short	0x0038
        /*0084*/ 	.byte	0x00, 0xf5, 0x21, 0x00


	//----- nvinfo : EIATTR_KPARAM_INFO
	.align		4
.L_121:
        /*0088*/ 	.byte	0x04, 0x17
        /*008a*/ 	.short	(.L_123 - .L_122)
.L_122:
        /*008c*/ 	.word	0x00000000
        /*0090*/ 	.short	0x0007
        /*0092*/ 	.short	0x0030
        /*0094*/ 	.byte	0x00, 0xf0, 0x11, 0x00


	//----- nvinfo : EIATTR_KPARAM_INFO
	.align		4
.L_123:
        /*0098*/ 	.byte	0x04, 0x17
        /*009a*/ 	.short	(.L_125 - .L_124)
.L_124:
        /*009c*/ 	.word	0x00000000
        /*00a0*/ 	.short	0x0006
        /*00a2*/ 	.short	0x002c
        /*00a4*/ 	.byte	0x00, 0xf0, 0x11, 0x00


	//----- nvinfo : EIATTR_KPARAM_INFO
	.align		4
.L_125:
        /*00a8*/ 	.byte	0x04, 0x17
        /*00aa*/ 	.short	(.L_127 - .L_126)
.L_126:
        /*00ac*/ 	.word	0x00000000
        /*00b0*/ 	.short	0x0005
        /*00b2*/ 	.short	0x0028
        /*00b4*/ 	.byte	0x00, 0xf0, 0x11, 0x00


	//----- nvinfo : EIATTR_KPARAM_INFO
	.align		4
.L_127:
        /*00b8*/ 	.byte	0x04, 0x17
        /*00ba*/ 	.short	(.L_129 - .L_128)
.L_128:
        /*00bc*/ 	.word	0x00000000
        /*00c0*/ 	.short	0x0004
        /*00c2*/ 	.short	0x0020
        /*00c4*/ 	.byte	0x00, 0xf5, 0x21, 0x00


	//----- nvinfo : EIATTR_KPARAM_INFO
	.align		4
.L_129:
        /*00c8*/ 	.byte	0x04, 0x17
        /*00ca*/ 	.short	(.L_131 - .L_130)
.L_130:
        /*00cc*/ 	.word	0x00000000
        /*00d0*/ 	.short	0x0003
        /*00d2*/ 	.short	0x0018
        /*00d4*/ 	.byte	0x00, 0xf5, 0x21, 0x00


	//----- nvinfo : EIATTR_KPARAM_INFO
	.align		4
.L_131:
        /*00d8*/ 	.byte	0x04, 0x17
        /*00da*/ 	.short	(.L_133 - .L_132)
.L_132:
        /*00dc*/ 	.word	0x00000000
        /*00e0*/ 	.short	0x0002
        /*00e2*/ 	.short	0x0010
        /*00e4*/ 	.byte	0x00, 0xf5, 0x21, 0x00


	//----- nvinfo : EIATTR_KPARAM_INFO
	.align		4
.L_133:
        /*00e8*/ 	.byte	0x04, 0x17
        /*00ea*/ 	.short	(.L_135 - .L_134)
.L_134:
        /*00ec*/ 	.word	0x00000000
        /*00f0*/ 	.short	0x0001
        /*00f2*/ 	.short	0x0008
        /*00f4*/ 	.byte	0x00, 0xf5, 0x21, 0x00


	//----- nvinfo : EIATTR_KPARAM_INFO
	.align		4
.L_135:
        /*00f8*/ 	.byte	0x04, 0x17
        /*00fa*/ 	.short	(.L_137 - .L_136)
.L_136:
        /*00fc*/ 	.word	0x00000000
        /*0100*/ 	.short	0x0000
        /*0102*/ 	.short	0x0000
        /*0104*/ 	.byte	0x00, 0xf5, 0x21, 0x00


	//----- nvinfo : EIATTR_SPARSE_MMA_MASK
	.align		4
.L_137:
        /*0108*/ 	.byte	0x03, 0x50
        /*010a*/ 	.short	0x0000


	//----- nvinfo : EIATTR_MAXREG_COUNT
	.align		4
        /*010c*/ 	.byte	0x03, 0x1b
        /*010e*/ 	.short	0x00ff


	//----- nvinfo : EIATTR_MERCURY_ISA_VERSION
	.align		4
        /*0110*/ 	.byte	0x03, 0x5f
        /*0112*/ 	.short	0x0101


	//----- nvinfo : EIATTR_VRC_CTA_INIT_COUNT
	.align		4
        /*0114*/ 	.byte	0x02, 0x4a
	.zero		1
	.zero		1


	//----- nvinfo : EIATTR_EXIT_INSTR_OFFSETS
	.align		4
        /*0118*/ 	.byte	0x04, 0x1c
        /*011a*/ 	.short	(.L_139 - .L_138)


	//   ....[0]....
.L_138:
        /*011c*/ 	.word	0x000000a0


	//   ....[1]....
        /*0120*/ 	.word	0x000001e0


	//   ....[2]....
        /*0124*/ 	.word	0x000002d0


	//   ....[3]....
        /*0128*/ 	.word	0x000003d0


	//   ....[4]....
        /*012c*/ 	.word	0x00009dc0


	//   ....[5]....
        /*0130*/ 	.word	0x00009e40


	//   ....[6]....
        /*0134*/ 	.word	0x00009f00


	//   ....[7]....
        /*0138*/ 	.word	0x00009f80


	//   ....[8]....
        /*013c*/ 	.word	0x0000a000


	//----- nvinfo : EIATTR_CRS_STACK_SIZE
	.align		4
.L_139:
        /*0140*/ 	.byte	0x04, 0x1e
        /*0142*/ 	.short	(.L_141 - .L_140)
.L_140:
        /*0144*/ 	.word	0x00000000


	//----- nvinfo : EIATTR_CBANK_PARAM_SIZE
	.align		4
.L_141:
        /*0148*/ 	.byte	0x03, 0x19
        /*014a*/ 	.short	0x0074


	//----- nvinfo : EIATTR_PARAM_CBANK
	.align		4
        /*014c*/ 	.byte	0x04, 0x0a
        /*014e*/ 	.short	(.L_143 - .L_142)
	.align		4
.L_142:
        /*0150*/ 	.word	index@(.nv.constant0._ZN13cuda_renderer19compute_render_costEPfPiS1_S1_S0_fiiS0_PhS2_S0_S2_S1_S1_i)
        /*0154*/ 	.short	0x0380
        /*0156*/ 	.short	0x0074


	//----- nvinfo : EIATTR_SW_WAR
	.align		4
.L_143:
        /*0158*/ 	.byte	0x04, 0x36
        /*015a*/ 	.short	(.L_145 - .L_144)
.L_144:
        /*015c*/ 	.word	0x00000008
.L_145:


//--------------------- .nv.info._ZN13cuda_renderer14depth_to_cloudEPiPhS1_S1_PfS1_iS0_iifffffiS0_S1_S0_ --------------------------
	.section	.nv.info._ZN13cuda_renderer14depth_to_cloudEPiPhS1_S1_PfS1_iS0_iifffffiS0_S1_S0_,"",@"SHT_CUDA_INFO"
	.sectionflags	@""
	.align	4


	//----- nvinfo : EIATTR_CUDA_API_VERSION
	.align		4
        /*0000*/ 	.byte	0x04, 0x37
        /*0002*/ 	.short	(.L_147 - .L_146)
.L_146:
        /*0004*/ 	.word	0x00000082


	//----- nvinfo : EIATTR_KPARAM_INFO
	.align		4
.L_147:
        /*0008*/ 	.byte	0x04, 0x17
        /*000a*/ 	.short	(.L_149 - .L_148)
.L_148:
        /*000c*/ 	.word	0x00000000
        /*0010*/ 	.short	0x0012
        /*0012*/ 	.short	0x0070
        /*0014*/ 	.byte	0x00, 0xf5, 0x21, 0x00


	//----- nvinfo : EIATTR_KPARAM_INFO
	.align		4
.L_149:
        /*0018*/ 	.byte	0x04, 0x17
        /*001a*/ 	.short	(.L_151 - .L_150)
.L_150:
        /*001c*/ 	.word	0x00000000
        /*0020*/ 	.short	0x0011
        /*0022*/ 	.short	0x0068
        /*0024*/ 	.byte	0x00, 0xf5, 0x21, 0x00


	//----- nvinfo : EIATTR_KPARAM_INFO
	.align		4
.L_151:
        /*0028*/ 	.byte	0x04, 0x17
        /*002a*/ 	.short	(.L_153 - .L_152)
.L_152:
        /*002c*/ 	.word	0x00000000
        /*0030*/ 	.short	0x0010
        /*0032*/ 	.short	0x0060
        /*0034*/ 	.byte	0x00, 0xf5, 0x21, 0x00


	//----- nvinfo : EIATTR_KPARAM_INFO
	.align		4
.L_153:
        /*0038*/ 	.byte	0x04, 0x17
        /*003a*/ 	.short	(.L_155 - .L_154)
.L_154:
        /*003c*/ 	.word	0x00000000
        /*0040*/ 	.short	0x000f
        /*0042*/ 	.short	0x005c
        /*0044*/ 	.byte	0x00, 0xf0, 0x11, 0x00


	//----- nvinfo : EIATTR_KPARAM_INFO
	.align		4
.L_155:
        /*0048*/ 	.byte	0x04, 0x17
        /*004a*/ 	.short	(.L_157 - .L_156)
.L_156:
        /*004c*/ 	.word	0x00000000
        /*0050*/ 	.short	0x000e
        /*0052*/ 	.short	0x0058
        /*0054*/ 	.byte	0x00, 0xf0, 0x11, 0x00


	//----- nvinfo : EIATTR_KPARAM_INFO
	.align		4
.L_157:
        /*0058*/ 	.byte	0x04, 0x17
        /*005a*/ 	.short	(.L_159 - .L_158)
.L_158:
        /*005c*/ 	.word	0x00000000
        /*0060*/ 	.short	0x000d
        /*0062*/ 	.short	0x0054
        /*0064*/ 	.byte	0x00, 0xf0, 0x11, 0x00


	//----- nvinfo : EIATTR_KPARAM_INFO
	.align		4
.L_159:
        /*0068*/ 	.byte	0x04, 0x17
        /*006a*/ 	.short	(.L_161 - .L_160)
.L_160:
        /*006c*/ 	.word	0x00000000
        /*0070*/ 	.short	0x000c
        /*0072*/ 	.short	0x0050
        /*0074*/ 	.byte	0x00, 0xf0, 0x11, 0x00


	//----- nvinfo : EIATTR_KPARAM_INFO
	.align		4
.L_161:
        /*0078*/ 	.byte	0x04, 0x17
        /*007a*/ 	.short	(.L_163 - .L_162)
.L_162:
        /*007c*/ 	.word	0x00000000
        /*0080*/ 	.short	0x000b
        /*0082*/ 	.short	0x004c
        /*0084*/ 	.byte	0x00, 0xf0, 0x11, 0x00


	//----- nvinfo : EIATTR_KPARAM_INFO
	.align		4
.L_163:
        /*0088*/ 	.byte	0x04, 0x17
        /*008a*/ 	.short	(.L_165 - .L_164)
.L_164:
        /*008c*/ 	.word	0x00000000
        /*0090*/ 	.short	0x000a
        /*0092*/ 	.short	0x0048
        /*0094*/ 	.byte	0x00, 0xf0, 0x11, 0x00


	//----- nvinfo : EIATTR_KPARAM_INFO
	.align		4
.L_165:
        /*0098*/ 	.byte	0x04, 0x17
        /*009a*/ 	.short	(.L_167 - .L_166)
.L_166:
        /*009c*/ 	.word	0x00000000
        /*00a0*/ 	.short	0x0009
        /*00a2*/ 	.short	0x0044
        /*00a4*/ 	.byte	0x00, 0xf0, 0x11, 0x00


	//----- nvinfo : EIATTR_KPARAM_INFO
	.align		4
.L_167:
        /*00a8*/ 	.byte	0x04, 0x17
        /*00aa*/ 	.short	(.L_169 - .L_168)
.L_168:
        /*00ac*/ 	.word	0x00000000
        /*00b0*/ 	.short	0x0008
        /*00b2*/ 	.short	0x0040
        /*00b4*/ 	.byte	0x00, 0xf0, 0x11, 0x00


	//----- nvinfo : EIATTR_KPARAM_INFO
	.align		4
.L_169:
        /*00b8*/ 	.byte	0x04, 0x17
        /*00ba*/ 	.short	(.L_171 - .L_170)
.L_170:
        /*00bc*/ 	.word	0x00000000
        /*00c0*/ 	.short	0x0007
        /*00c2*/ 	.short	0x0038
        /*00c4*/ 	.byte	0x00, 0xf5, 0x21, 0x00


	//----- nvinfo : EIATTR_KPARAM_INFO
	.align		4
.L_171:
        /*00c8*/ 	.byte	0x04, 0x17
        /*00ca*/ 	.short	(.L_173 - .L_172)
.L_172:
        /*00cc*/ 	.word	0x00000000
        /*00d0*/ 	.short	0x0006
        /*00d2*/ 	.short	0x0030
        /*00d4*/ 	.byte	0x00, 0xf0, 0x11, 0x00


	//----- nvinfo : EIATTR_KPARAM_INFO
	.align		4
.L_173:
        /*00d8*/ 	.byte	0x04, 0x17
        /*00da*/ 	.short	(.L_175 - .L_174)
.L_174:
        /*00dc*/ 	.word	0x00000000
        /*00e0*/ 	.short	0x0005
        /*00e2*/ 	.short	0x0028
        /*00e4*/ 	.byte	0x00, 0xf5, 0x21, 0x00


	//----- nvinfo : EIATTR_KPARAM_INFO
	.align		4
.L_175:
        /*00e8*/ 	.byte	0x04, 0x17
        /*00ea*/ 	.short	(.L_177 - .L_176)
.L_176:
        /*00ec*/ 	.word	0x00000000
        /*00f0*/ 	.short	0x0004
        /*00f2*/ 	.short	0x0020
        /*00f4*/ 	.byte	0x00, 0xf5, 0x21, 0x00


	//----- nvinfo : EIATTR_KPARAM_INFO
	.align		4
.L_177:
        /*00f8*/ 	.byte	0x04, 0x17
        /*00fa*/ 	.short	(.L_179 - .L_178)
.L_178:
        /*00fc*/ 	.word	0x00000000
        /*0100*/ 	.short	0x0003
        /*0102*/ 	.short	0x0018
        /*0104*/ 	.byte	0x00, 0xf5, 0x21, 0x00


	//----- nvinfo : EIATTR_KPARAM_INFO
	.align		4
.L_179:
        /*0108*/ 	.byte	0x04, 0x17
        /*010a*/ 	.short	(.L_181 - .L_180)
.L_180:
        /*010c*/ 	.word	0x00000000
        /*0110*/ 	.short	0x0002
        /*0112*/ 	.short	0x0010
        /*0114*/ 	.byte	0x00, 0xf5, 0x21, 0x00


	//----- nvinfo : EIATTR_KPARAM_INFO
	.align		4
.L_181:
        /*0118*/ 	.byte	0x04, 0x17
        /*011a*/ 	.short	(.L_183 - .L_182)
.L_182:
        /*011c*/ 	.word	0x00000000
        /*0120*/ 	.short	0x0001
        /*0122*/ 	.short	0x0008
        /*0124*/ 	.byte	0x00, 0xf5, 0x21, 0x00


	//----- nvinfo : EIATTR_KPARAM_INFO
	.align		4
.L_183:
        /*0128*/ 	.byte	0x04, 0x17
        /*012a*/ 	.short	(.L_185 - .L_184)
.L_184:
        /*012c*/ 	.word	0x00000000
        /*0130*/ 	.short	0x0000
        /*0132*/ 	.short	0x0000
        /*0134*/ 	.byte	0x00, 0xf5, 0x21, 0x00


	//----- nvinfo : EIATTR_SPARSE_MMA_MASK
	.align		4
.L_185:
        /*0138*/ 	.byte	0x03, 0x50
        /*013a*/ 	.short	0x0000


	//----- nvinfo : EIATTR_MAXREG_COUNT
	.align		4
        /*013c*/ 	.byte	0x03, 0x1b
        /*013e*/ 	.short	0x00ff


	//----- nvinfo : EIATTR_MERCURY_ISA_VERSION
	.align		4
        /*0140*/ 	.byte	0x03, 0x5f
        /*0142*/ 	.short	0x0101


	//----- nvinfo : EIATTR_VRC_CTA_INIT_COUNT
	.align		4
        /*0144*/ 	.byte	0x02, 0x4a
	.zero		1
	.zero		1


	//----- nvinfo : EIATTR_EXIT_INSTR_OFFSETS
	.align		4
        /*0148*/ 	.byte	0x04, 0x1c
        /*014a*/ 	.short	(.L_187 - .L_186)


	//   ....[0]....
.L_186:
        /*014c*/ 	.word	0x000003c0


	//   ....[1]....
        /*0150*/ 	.word	0x00000460


	//   ....[2]....
        /*0154*/ 	.word	0x00000a70


	//   ....[3]....
        /*0158*/ 	.word	0x00000ae0


	//----- nvinfo : EIATTR_CRS_STACK_SIZE
	.align		4
.L_187:
        /*015c*/ 	.byte	0x04, 0x1e
        /*015e*/ 	.short	(.L_189 - .L_188)
.L_188:
        /*0160*/ 	.word	0x00000000


	//----- nvinfo : EIATTR_CBANK_PARAM_SIZE
	.align		4
.L_189:
        /*0164*/ 	.byte	0x03, 0x19
        /*0166*/ 	.short	0x0078


	//----- nvinfo : EIATTR_PARAM_CBANK
	.align		4
        /*0168*/ 	.byte	0x04, 0x0a
        /*016a*/ 	.short	(.L_191 - .L_190)
	.align		4
.L_190:
        /*016c*/ 	.word	index@(.nv.constant0._ZN13cuda_renderer14depth_to_cloudEPiPhS1_S1_PfS1_iS0_iifffffiS0_S1_S0_)
        /*0170*/ 	.short	0x0380
        /*0172*/ 	.short	0x0078


	//----- nvinfo : EIATTR_SW_WAR
	.align		4
.L_191:
        /*0174*/ 	.byte	0x04, 0x36
        /*0176*/ 	.short	(.L_193 - .L_192)
.L_192:
        /*0178*/ 	.word	0x00000008
.L_193:


//--------------------- .nv.info._ZN13cuda_renderer13depth_to_maskEPiS0_iiiS0_ --------------------------
	.section	.nv.info._ZN13cuda_renderer13depth_to_maskEPiS0_iiiS0_,"",@"SHT_CUDA_INFO"
	.sectionflags	@""
	.align	4


	//----- nvinfo : EIATTR_CUDA_API_VERSION
	.align		4
        /*0000*/ 	.byte	0x04, 0x37
        /*0002*/ 	.short	(.L_195 - .L_194)
.L_194:
        /*0004*/ 	.word	0x00000082


	//----- nvinfo : EIATTR_KPARAM_INFO
	.align		4
.L_195:
        /*0008*/ 	.byte	0x04, 0x17
        /*000a*/ 	.short	(.L_197 - .L_196)
.L_196:
        /*000c*/ 	.word	0x00000000
        /*0010*/ 	.short	0x0005
        /*0012*/ 	.short	0x0020
        /*0014*/ 	.byte	0x00, 0xf5, 0x21, 0x00


	//----- nvinfo : EIATTR_KPARAM_INFO
	.align		4
.L_197:
        /*0018*/ 	.byte	0x04, 0x17
        /*001a*/ 	.short	(.L_199 - .L_198)
.L_198:
        /*001c*/ 	.word	0x00000000
        /*0020*/ 	.short	0x0004
        /*0022*/ 	.short	0x0018
        /*0024*/ 	.byte	0x00, 0xf0, 0x11, 0x00


	//----- nvinfo : EIATTR_KPARAM_INFO
	.align		4
.L_199:
        /*0028*/ 	.byte	0x04, 0x17
        /*002a*/ 	.short	(.L_201 - .L_200)
.L_200:
        /*002c*/ 	.word	0x00000000
        /*0030*/ 	.short	0x0003
        /*0032*/ 	.short	0x0014
        /*0034*/ 	.byte	0x00, 0xf0, 0x11, 0x00


	//----- nvinfo : EIATTR_KPARAM_INFO
	.align		4
.L_201:
        /*0038*/ 	.byte	0x04, 0x17
        /*003a*/ 	.short	(.L_203 - .L_202)
.L_202:
        /*003c*/ 	.word	0x00000000
        /*0040*/ 	.short	0x0002
        /*0042*/ 	.short	0x0010
        /*0044*/ 	.byte	0x00, 0xf0, 0x11, 0x00


	//----- nvinfo : EIATTR_KPARAM_INFO
	.align		4
.L_203:
        /*0048*/ 	.byte	0x04, 0x17
        /*004a*/ 	.short	(.L_205 - .L_204)
.L_204:
        /*004c*/ 	.word	0x00000000
        /*0050*/ 	.short	0x0001
        /*0052*/ 	.short	0x0008
        /*0054*/ 	.byte	0x00, 0xf5, 0x21, 0x00


	//----- nvinfo : EIATTR_KPARAM_INFO
	.align		4
.L_205:
        /*0058*/ 	.byte	0x04, 0x17
        /*005a*/ 	.short	(.L_207 - .L_206)
.L_206:
        /*005c*/ 	.word	0x00000000
        /*0060*/ 	.short	0x0000
        /*0062*/ 	.short	0x0000
        /*0064*/ 	.byte	0x00, 0xf5, 0x21, 0x00


	//----- nvinfo : EIATTR_SPARSE_MMA_MASK
	.align		4
.L_207:
        /*0068*/ 	.byte	0x03, 0x50
        /*006a*/ 	.short	0x0000


	//----- nvinfo : EIATTR_MAXREG_COUNT
	.align		4
        /*006c*/ 	.byte	0x03, 0x1b
        /*006e*/ 	.short	0x00ff


	//----- nvinfo : EIATTR_MERCURY_ISA_VERSION
	.align		4
        /*0070*/ 	.byte	0x03, 0x5f
        /*0072*/ 	.short	0x0101


	//----- nvinfo : EIATTR_VRC_CTA_INIT_COUNT
	.align		4
        /*0074*/ 	.byte	0x02, 0x4a
	.zero		1
	.zero		1


	//----- nvinfo : EIATTR_EXIT_INSTR_OFFSETS
	.align		4
        /*0078*/ 	.byte	0x04, 0x1c
        /*007a*/ 	.short	(.L_209 - .L_208)


	//   ....[0]....
.L_208:
        /*007c*/ 	.word	0x000003c0


	//   ....[1]....
        /*0080*/ 	.word	0x00000460


	//   ....[2]....
        /*0084*/ 	.word	0x000004b0


	//----- nvinfo : EIATTR_CBANK_PARAM_SIZE
	.align		4
.L_209:
        /*0088*/ 	.byte	0x03, 0x19
        /*008a*/ 	.short	0x0028


	//----- nvinfo : EIATTR_PARAM_CBANK
	.align		4
        /*008c*/ 	.byte	0x04, 0x0a
        /*008e*/ 	.short	(.L_211 - .L_210)
	.align		4
.L_210:
        /*0090*/ 	.word	index@(.nv.constant0._ZN13cuda_renderer13depth_to_maskEPiS0_iiiS0_)
        /*0094*/ 	.short	0x0380
        /*0096*/ 	.short	0x0028


	//----- nvinfo : EIATTR_SW_WAR
	.align		4
.L_211:
        /*0098*/ 	.byte	0x04, 0x36
        /*009a*/ 	.short	(.L_213 - .L_212)
.L_212:
        /*009c*/ 	.word	0x00000008
.L_213:


//--------------------- .nv.info._ZN3cub18CUB_300001_SM_10006detail11EmptyKernelIvEEvv --------------------------
	.section	.nv.info._ZN3cub18CUB_300001_SM_10006detail11EmptyKernelIvEEvv,"",@"SHT_CUDA_INFO"
	.sectionflags	@""
	.align	4


	//----- nvinfo : EIATTR_CUDA_API_VERSION
	.align		4
        /*0000*/ 	.byte	0x04, 0x37
        /*0002*/ 	.short	(.L_215 - .L_214)
.L_214:
        /*0004*/ 	.word	0x00000082


	//----- nvinfo : EIATTR_SPARSE_MMA_MASK
	.align		4
.L_215:
        /*0008*/ 	.byte	0x03, 0x50
        /*000a*/ 	.short	0x0000


	//----- nvinfo : EIATTR_MAXREG_COUNT
	.align		4
        /*000c*/ 	.byte	0x03, 0x1b
        /*000e*/ 	.short	0x00ff


	//----- nvinfo : EIATTR_MERCURY_ISA_VERSION
	.align		4
        /*0010*/ 	.byte	0x03, 0x5f
        /*0012*/ 	.short	0x0101


	//----- nvinfo : EIATTR_VRC_CTA_INIT_COUNT
	.align		4
        /*0014*/ 	.byte	0x02, 0x4a
	.zero		1
	.zero		1


	//----- nvinfo : EIATTR_EXIT_INSTR_OFFSETS
	.align		4
        /*0018*/ 	.byte	0x04, 0x1c
        /*001a*/ 	.short	(.L_217 - .L_216)


	//   ....[0]....
.L_216:
        /*001c*/ 	.word	0x00000010


	//----- nvinfo : EIATTR_SW_WAR
	.align		4
.L_217:
        /*0020*/ 	.byte	0x04, 0x36
        /*0022*/ 	.short	(.L_219 - .L_218)
.L_218:
        /*0024*/ 	.word	0x00000008
.L_219:


//--------------------- .nv.callgraph             --------------------------
	.section	.nv.callgraph,"",@"SHT_CUDA_CALLGRAPH"
	.align	4
	.sectionentsize	8
	.align		4
        /*0000*/ 	.word	0x00000000
	.align		4
        /*0004*/ 	.word	0xffffffff
	.align		4
        /*0008*/ 	.word	0x00000000
	.align		4
        /*000c*/ 	.word	0xfffffffe
	.align		4
        /*0010*/ 	.word	0x00000000
	.align		4
        /*0014*/ 	.word	0xfffffffd
	.align		4
        /*0018*/ 	.word	0x00000000
	.align		4
        /*001c*/ 	.word	0xfffffffc


//--------------------- .nv.constant4             --------------------------
	.section	.nv.constant4,"a",@progbits
	.align	8
	.align		8
.nv.constant4:
        /*0000*/ 	.dword	_ZN34_INTERNAL_a3b20a65_4_k_cu_82290e2c4cuda3std3__45__cpo5beginE
	.align		8
        /*0008*/ 	.dword	_ZN34_INTERNAL_a3b20a65_4_k_cu_82290e2c4cuda3std3__45__cpo3endE
	.align		8
        /*0010*/ 	.dword	_ZN34_INTERNAL_a3b20a65_4_k_cu_82290e2c4cuda3std3__45__cpo6cbeginE
	.align		8
        /*0018*/ 	.dword	_ZN34_INTERNAL_a3b20a65_4_k_cu_82290e2c4cuda3std3__45__cpo4cendE
	.align		8
        /*0020*/ 	.dword	_ZN34_INTERNAL_a3b20a65_4_k_cu_82290e2c4cuda3std3__45__cpo6rbeginE
	.align		8
        /*0028*/ 	.dword	_ZN34_INTERNAL_a3b20a65_4_k_cu_82290e2c4cuda3std3__45__cpo4rendE
	.align		8
        /*0030*/ 	.dword	_ZN34_INTERNAL_a3b20a65_4_k_cu_82290e2c4cuda3std3__45__cpo7crbeginE
	.align		8
        /*0038*/ 	.dword	_ZN34_INTERNAL_a3b20a65_4_k_cu_82290e2c4cuda3std3__45__cpo5crendE
	.align		8
        /*0040*/ 	.dword	_ZN34_INTERNAL_a3b20a65_4_k_cu_82290e2c4cuda3std3__436_GLOBAL__N__a3b20a65_4_k_cu_82290e2c6ignoreE
	.align		8
        /*0048*/ 	.dword	_ZN34_INTERNAL_a3b20a65_4_k_cu_82290e2c4cuda3std3__419piecewise_constructE
	.align		8
        /*0050*/ 	.dword	_ZN34_INTERNAL_a3b20a65_4_k_cu_82290e2c4cuda3std3__48in_placeE
	.align		8
        /*0058*/ 	.dword	_ZN34_INTERNAL_a3b20a65_4_k_cu_82290e2c4cuda3std3__420unreachable_sentinelE
	.align		8
        /*0060*/ 	.dword	_ZN34_INTERNAL_a3b20a65_4_k_cu_82290e2c4cuda3std3__47nulloptE
	.align		8
        /*0068*/ 	.dword	_ZN34_INTERNAL_a3b20a65_4_k_cu_82290e2c4cuda3std3__48unexpectE
	.align		8
        /*0070*/ 	.dword	_ZN34_INTERNAL_a3b20a65_4_k_cu_82290e2c4cuda3std6ranges3__45__cpo4swapE
	.align		8
        /*0078*/ 	.dword	_ZN34_INTERNAL_a3b20a65_4_k_cu_82290e2c4cuda3std6ranges3__45__cpo9iter_moveE
	.align		8
        /*0080*/ 	.dword	_ZN34_INTERNAL_a3b20a65_4_k_cu_82290e2c4cuda3std6ranges3__45__cpo5beginE
	.align		8
        /*0088*/ 	.dword	_ZN34_INTERNAL_a3b20a65_4_k_cu_82290e2c4cuda3std6ranges3__45__cpo3endE
	.align		8
        /*0090*/ 	.dword	_ZN34_INTERNAL_a3b20a65_4_k_cu_82290e2c4cuda3std6ranges3__45__cpo6cbeginE
	.align		8
        /*0098*/ 	.dword	_ZN34_INTERNAL_a3b20a65_4_k_cu_82290e2c4cuda3std6ranges3__45__cpo4cendE
	.align		8
        /*00a0*/ 	.dword	_ZN34_INTERNAL_a3b20a65_4_k_cu_82290e2c4cuda3std6ranges3__45__cpo7advanceE
	.align		8
        /*00a8*/ 	.dword	_ZN34_INTERNAL_a3b20a65_4_k_cu_82290e2c4cuda3std6ranges3__45__cpo9iter_swapE
	.align		8
        /*00b0*/ 	.dword	_ZN34_INTERNAL_a3b20a65_4_k_cu_82290e2c4cuda3std6ranges3__45__cpo4nextE
	.align		8
        /*00b8*/ 	.dword	_ZN34_INTERNAL_a3b20a65_4_k_cu_82290e2c4cuda3std6ranges3__45__cpo4prevE
	.align		8
        /*00c0*/ 	.dword	_ZN34_INTERNAL_a3b20a65_4_k_cu_82290e2c4cuda3std6ranges3__45__cpo4dataE
	.align		8
        /*00c8*/ 	.dword	_ZN34_INTERNAL_a3b20a65_4_k_cu_82290e2c4cuda3std6ranges3__45__cpo5cdataE
	.align		8
        /*00d0*/ 	.dword	_ZN34_INTERNAL_a3b20a65_4_k_cu_82290e2c4cuda3std6ranges3__45__cpo4sizeE
	.align		8
        /*00d8*/ 	.dword	_ZN34_INTERNAL_a3b20a65_4_k_cu_82290e2c4cuda3std6ranges3__45__cpo5ssizeE
	.align		8
        /*00e0*/ 	.dword	_ZN34_INTERNAL_a3b20a65_4_k_cu_82290e2c4cuda3std6ranges3__45__cpo8distanceE
	.align		8
        /*00e8*/ 	.dword	_ZN34_INTERNAL_a3b20a65_4_k_cu_82290e2c6thrust24THRUST_300001_SM_1000_NS8cuda_cub3parE
	.align		8
        /*00f0*/ 	.dword	_ZN34_INTERNAL_a3b20a65_4_k_cu_82290e2c6thrust24THRUST_300001_SM_1000_NS8cuda_cub10par_nosyncE
	.align		8
        /*00f8*/ 	.dword	_ZN34_INTERNAL_a3b20a65_4_k_cu_82290e2c6thrust24THRUST_300001_SM_1000_NS6system6detail10sequential3seqE
	.align		8
        /*0100*/ 	.dword	_ZN34_INTERNAL_a3b20a65_4_k_cu_82290e2c6thrust24THRUST_300001_SM_1000_NS12placeholders2_1E
	.align		8
        /*0108*/ 	.dword	_ZN34_INTERNAL_a3b20a65_4_k_cu_82290e2c6thrust24THRUST_300001_SM_1000_NS12placeholders2_2E
	.align		8
        /*0110*/ 	.dword	_ZN34_INTERNAL_a3b20a65_4_k_cu_82290e2c6thrust24THRUST_300001_SM_1000_NS12placeholders2_3E
	.align		8
        /*0118*/ 	.dword	_ZN34_INTERNAL_a3b20a65_4_k_cu_82290e2c6thrust24THRUST_300001_SM_1000_NS12placeholders2_4E
	.align		8
        /*0120*/ 	.dword	_ZN34_INTERNAL_a3b20a65_4_k_cu_82290e2c6thrust24THRUST_300001_SM_1000_NS12placeholders2_5E
	.align		8
        /*0128*/ 	.dword	_ZN34_INTERNAL_a3b20a65_4_k_cu_82290e2c6thrust24THRUST_300001_SM_1000_NS12placeholders2_6E
	.align		8
        /*0130*/ 	.dword	_ZN34_INTERNAL_a3b20a65_4_k_cu_82290e2c6thrust24THRUST_300001_SM_1000_NS12placeholders2_7E
	.align		8
        /*0138*/ 	.dword	_ZN34_INTERNAL_a3b20a65_4_k_cu_82290e2c6thrust24THRUST_300001_SM_1000_NS12placeholders2_8E
	.align		8
        /*0140*/ 	.dword	_ZN34_INTERNAL_a3b20a65_4_k_cu_82290e2c6thrust24THRUST_300001_SM_1000_NS12placeholders2_9E
	.align		8
        /*0148*/ 	.dword	_ZN34_INTERNAL_a3b20a65_4_k_cu_82290e2c6thrust24THRUST_300001_SM_1000_NS12placeholders3_10E
	.align		8
        /*0150*/ 	.dword	_ZN34_INTERNAL_a3b20a65_4_k_cu_82290e2c6thrust24THRUST_300001_SM_1000_NS3seqE
	.align		8
        /*0158*/ 	.dword	__cudart_i2opi_f


//--------------------- .text._ZN13cuda_renderer21compute_observed_costEiiPhPf --------------------------
	.section	.text._ZN13cuda_renderer21compute_observed_costEiiPhPf,"ax",@progbits
	.align	128
        .global         _ZN13cuda_renderer21compute_observed_costEiiPhPf
        .type           _ZN13cuda_renderer21compute_observed_costEiiPhPf,@function
        .size           _ZN13cuda_renderer21compute_observed_costEiiPhPf,(.L_x_232 - _ZN13cuda_renderer21compute_observed_costEiiPhPf)
        .other          _ZN13cuda_renderer21compute_observed_costEiiPhPf,@"STO_CUDA_ENTRY STV_DEFAULT"
_ZN13cuda_renderer21compute_observed_costEiiPhPf:
.text._ZN13cuda_renderer21compute_observed_costEiiPhPf:
[----:B------:R-:W-:Y:S01]  /*0000*/  LDC R1, c[0x0][0x37c] ;  /* 0x0000df00ff017b82 */ /* 0x000fe20000000800 */
[----:B------:R-:W0:Y:S07]  /*0010*/  S2R R3, SR_TID.X ;  /* 0x0000000000037919 */ /* 0x000e2e0000002100 */
[----:B------:R-:W0:Y:S01]  /*0020*/  S2UR UR5, SR_CTAID.X ;  /* 0x00000000000579c3 */ /* 0x000e220000002500 */
[----:B------:R-:W1:Y:S07]  /*0030*/  LDCU.64 UR6, c[0x0][0x380] ;  /* 0x00007000ff0677ac */ /* 0x000e6e0008000a00 */
[----:B------:R-:W0:Y:S01]  /*0040*/  LDC R0, c[0x0][0x360] ;  /* 0x0000d800ff007b82 */ /* 0x000e220000000800 */
[----:B-1----:R-:W-:Y:S01]  /*0050*/  UIMAD UR4, UR7, UR6, URZ ;  /* 0x00000006070472a4 */ /* 0x002fe2000f8e02ff */
[----:B0-----:R-:W-:-:S03]  /*0060*/  IMAD R0, R0, UR5, R3 ;  /* 0x0000000500007c24 */ /* 0x001fc6000f8e0203 */
[----:B------:R-:W-:Y:S02]  /*0070*/  USHF.R.S32.HI UR5, URZ, 0x1f, UR4 ;  /* 0x0000001fff057899 */ /* 0x000fe40008011404 */
[----:B------:R-:W-:-:S04]  /*0080*/  ISETP.GE.U32.AND P0, PT, R0, UR4, PT ;  /* 0x0000000400007c0c */ /* 0x000fc8000bf06070 */
[----:B------:R-:W-:-:S13]  /*0090*/  ISETP.GE.U32.AND.EX P0, PT, RZ, UR5, PT, P0 ;  /* 0x00000005ff007c0c */ /* 0x000fda000bf06100 */
[----:B------:R-:W-:Y:S05]  /*00a0*/  @P0 EXIT ;  /* 0x000000000000094d */ /* 0x000fea0003800000 */
[----:B------:R-:W-:Y:S01]  /*00b0*/  USHF.R.S32.HI UR5, URZ, 0x1f, UR7 ;  /* 0x0000001fff057899 */ /* 0x000fe20008011407 */
[----:B------:R-:W0:Y:S03]  /*00c0*/  LDCU.64 UR8, c[0x0][0x358] ;  /* 0x00006b00ff0877ac */ /* 0x000e260008000a00 */
[----:B------:R-:W-:-:S09]  /*00d0*/  UISETP.NE.U32.AND UP0, UPT, UR5, URZ, UPT ;  /* 0x000000ff0500728c */ /* 0x000fd2000bf05070 */
[----:B------:R-:W-:Y:S05]  /*00e0*/  BRA.U UP0, `(.L_x_0) ;  /* 0x0000000100507547 */ /* 0x000fea000b800000 */
[----:B------:R-:W1:Y:S01]  /*00f0*/  I2F.U32.RP R4, UR7 ;  /* 0x0000000700047d06 */ /* 0x000e620008209000 */
[----:B------:R-:W-:-:S07]  /*0100*/  ISETP.NE.U32.AND P2, PT, RZ, UR7, PT ;  /* 0x00000007ff007c0c */ /* 0x000fce000bf45070 */
[----:B-1----:R-:W1:Y:S02]  /*0110*/  MUFU.RCP R4, R4 ;  /* 0x0000000400047308 */ /* 0x002e640000001000 */
[----:B-1----:R-:W-:-:S06]  /*0120*/  VIADD R2, R4, 0xffffffe ;  /* 0x0ffffffe04027836 */ /* 0x002fcc0000000000 */
[----:B------:R1:W2:Y:S02]  /*0130*/  F2I.FTZ.U32.TRUNC.NTZ R3, R2 ;  /* 0x0000000200037305 */ /* 0x0002a4000021f000 */
[----:B-1----:R-:W-:Y:S02]  /*0140*/  IMAD.MOV.U32 R2, RZ, RZ, RZ ;  /* 0x000000ffff027224 */ /* 0x002fe400078e00ff */
[----:B--2---:R-:W-:-:S04]  /*0150*/  IMAD.MOV R5, RZ, RZ, -R3 ;  /* 0x000000ffff057224 */ /* 0x004fc800078e0a03 */
[----:B------:R-:W-:-:S04]  /*0160*/  IMAD R5, R5, UR7, RZ ;  /* 0x0000000705057c24 */ /* 0x000fc8000f8e02ff */
[----:B------:R-:W-:-:S06]  /*0170*/  IMAD.HI.U32 R3, R3, R5, R2 ;  /* 0x0000000503037227 */ /* 0x000fcc00078e0002 */
[----:B------:R-:W-:-:S05]  /*0180*/  IMAD.HI.U32 R2, R3, R0, RZ ;  /* 0x0000000003027227 */ /* 0x000fca00078e00ff */
[----:B------:R-:W-:-:S05]  /*0190*/  IADD3 R3, PT, PT, -R2, RZ, RZ ;  /* 0x000000ff02037210 */ /* 0x000fca0007ffe1ff */
[----:B------:R-:W-:-:S05]  /*01a0*/  IMAD R3, R3, UR7, R0 ;  /* 0x0000000703037c24 */ /* 0x000fca000f8e0200 */
[----:B------:R-:W-:-:S13]  /*01b0*/  ISETP.GE.U32.AND P0, PT, R3, UR7, PT ;  /* 0x0000000703007c0c */ /* 0x000fda000bf06070 */
[----:B------:R-:W-:Y:S02]  /*01c0*/  @P0 VIADD R3, R3, -UR7 ;  /* 0x8000000703030c36 */ /* 0x000fe40008000000 */
[----:B------:R-:W-:-:S03]  /*01d0*/  @P0 VIADD R2, R2, 0x1 ;  /* 0x0000000102020836 */ /* 0x000fc60000000000 */
[----:B------:R-:W-:Y:S01]  /*01e0*/  ISETP.GE.U32.AND P1, PT, R3, UR7, PT ;  /* 0x0000000703007c0c */ /* 0x000fe2000bf26070 */
[----:B------:R-:W-:-:S12]  /*01f0*/  IMAD.MOV.U32 R3, RZ, RZ, RZ ;  /* 0x000000ffff037224 */ /* 0x000fd800078e00ff */
[----:B------:R-:W-:Y:S02]  /*0200*/  @P1 IADD3 R2, PT, PT, R2, 0x1, RZ ;  /* 0x0000000102021810 */ /* 0x000fe40007ffe0ff */
[----:B------:R-:W-:Y:S01]  /*0210*/  @!P2 LOP3.LUT R2, RZ, UR7, RZ, 0x33, !PT ;  /* 0x00000007ff02ac12 */ /* 0x000fe2000f8e33ff */
[----:B------:R-:W-:Y:S06]  /*0220*/  BRA `(.L_x_1) ;  /* 0x0000000000107947 */ /* 0x000fec0003800000 */
.L_x_0:
[----:B------:R-:W-:-:S07]  /*0230*/  MOV R2, 0x250 ;  /* 0x0000025000027802 */ /* 0x000fce0000000f00 */
[----:B0-----:R-:W-:Y:S05]  /*0240*/  CALL.REL.NOINC `($__internal_0_$__cuda_sm20_div_u64) ;  /* 0x0000000000307944 */ /* 0x001fea0003c00000 */
[----:B------:R-:W-:Y:S01]  /*0250*/  IMAD.MOV.U32 R2, RZ, RZ, R4 ;  /* 0x000000ffff027224 */ /* 0x000fe200078e0004 */
[----:B------:R-:W-:-:S07]  /*0260*/  MOV R3, R5 ;  /* 0x0000000500037202 */ /* 0x000fce0000000f00 */
.L_x_1:
[----:B------:R-:W1:Y:S02]  /*0270*/  LDCU.64 UR4, c[0x0][0x388] ;  /* 0x00007100ff0477ac */ /* 0x000e640008000a00 */
[----:B-1----:R-:W-:-:S05]  /*0280*/  IADD3 R4, P0, PT, R0, UR4, RZ ;  /* 0x0000000400047c10 */ /* 0x002fca000ff1e0ff */
[----:B------:R-:W-:Y:S01]  /*0290*/  IMAD.X R5, RZ, RZ, UR5, P0 ;  /* 0x00000005ff057e24 */ /* 0x000fe200080e06ff */
[----:B------:R-:W1:Y:S04]  /*02a0*/  LDCU.64 UR4, c[0x0][0x390] ;  /* 0x00007200ff0477ac */ /* 0x000e680008000a00 */
[----:B0-----:R-:W2:Y:S01]  /*02b0*/  LDG.E.U8 R4, desc[UR8][R4.64] ;  /* 0x0000000804047981 */ /* 0x001ea2000c1e1100 */
[----:B-1----:R-:W-:-:S04]  /*02c0*/  LEA R6, P0, R2, UR4, 0x2 ;  /* 0x0000000402067c11 */ /* 0x002fc8000f8010ff */
[----:B------:R-:W-:Y:S02]  /*02d0*/  LEA.HI.X R7, R2, UR5, R3, 0x2, P0 ;  /* 0x0000000502077c11 */ /* 0x000fe400080f1403 */
[----:B--2---:R-:W-:-:S05]  /*02e0*/  I2FP.F32.U32 R3, R4 ;  /* 0x0000000400037245 */ /* 0x004fca0000201000 */
[----:B------:R-:W-:Y:S01]  /*02f0*/  REDG.E.ADD.F32.FTZ.RN.STRONG.GPU desc[UR8][R6.64], R3 ;  /* 0x00000003060079a6 */ /* 0x000fe2000c12f308 */
[----:B------:R-:W-:Y:S05]  /*0300*/  EXIT ;  /* 0x000000000000794d */ /* 0x000fea0003800000 */
        .weak           $__internal_0_$__cuda_sm20_div_u64
        .type           $__internal_0_$__cuda_sm20_div_u64,@function
        .size           $__internal_0_$__cuda_sm20_div_u64,(.L_x_232 - $__internal_0_$__cuda_sm20_div_u64)
$__internal_0_$__cuda_sm20_div_u64:
[----:B------:R-:W0:Y:S02]  /*0310*/  LDCU UR4, c[0x0][0x384] ;  /* 0x00007080ff0477ac */ /* 0x000e240008000800 */
[----:B0-----:R-:W0:Y:S08]  /*0320*/  I2F.U64.RP R3, UR4 ;  /* 0x0000000400037d12 */ /* 0x001e300008309000 */
[----:B0-----:R-:W0:Y:S02]  /*0330*/  MUFU.RCP R3, R3 ;  /* 0x0000000300037308 */ /* 0x001e240000001000 */
[----:B0-----:R-:W-:-:S06]  /*0340*/  VIADD R4, R3, 0x1ffffffe ;  /* 0x1ffffffe03047836 */ /* 0x001fcc0000000000 */
[----:B------:R-:W0:Y:S02]  /*0350*/  F2I.U64.TRUNC R4, R4 ;  /* 0x0000000400047311 */ /* 0x000e24000020d800 */
[----:B0-----:R-:W-:-:S04]  /*0360*/  IMAD.WIDE.U32 R6, R4, UR4, RZ ;  /* 0x0000000404067c25 */ /* 0x001fc8000f8e00ff */
[----:B------:R-:W-:Y:S01]  /*0370*/  IMAD R7, R4, UR5, R7 ;  /* 0x0000000504077c24 */ /* 0x000fe2000f8e0207 */
[----:B------:R-:W-:-:S03]  /*0380*/  IADD3 R9, P0, PT, RZ, -R6, RZ ;  /* 0x80000006ff097210 */ /* 0x000fc60007f1e0ff */
[----:B------:R-:W-:Y:S02]  /*0390*/  IMAD R7, R5, UR4, R7 ;  /* 0x0000000405077c24 */ /* 0x000fe4000f8e0207 */
[----:B------:R-:W-:-:S03]  /*03a0*/  IMAD.HI.U32 R6, R4, R9, RZ ;  /* 0x0000000904067227 */ /* 0x000fc600078e00ff */
[----:B------:R-:W-:Y:S01]  /*03b0*/  IADD3.X R11, PT, PT, RZ, ~R7, RZ, P0, !PT ;  /* 0x80000007ff0b7210 */ /* 0x000fe200007fe4ff */
[----:B------:R-:W-:-:S04]  /*03c0*/  IMAD.MOV.U32 R7, RZ, RZ, R4 ;  /* 0x000000ffff077224 */ /* 0x000fc800078e0004 */
[----:B------:R-:W-:-:S04]  /*03d0*/  IMAD.WIDE.U32 R6, P0, R4, R11, R6 ;  /* 0x0000000b04067225 */ /* 0x000fc80007800006 */
[C---:B------:R-:W-:Y:S02]  /*03e0*/  IMAD R13, R5.reuse, R11, RZ ;  /* 0x0000000b050d7224 */ /* 0x040fe400078e02ff */
[----:B------:R-:W-:-:S04]  /*03f0*/  IMAD.HI.U32 R6, P1, R5, R9, R6 ;  /* 0x0000000905067227 */ /* 0x000fc80007820006 */
[----:B------:R-:W-:Y:S01]  /*0400*/  IMAD.HI.U32 R3, R5, R11, RZ ;  /* 0x0000000b05037227 */ /* 0x000fe200078e00ff */
[----:B------:R-:W-:-:S03]  /*0410*/  IADD3 R7, P2, PT, R13, R6, RZ ;  /* 0x000000060d077210 */ /* 0x000fc60007f5e0ff */
[----:B------:R-:W-:Y:S02]  /*0420*/  IMAD.X R3, R3, 0x1, R5, P0 ;  /* 0x0000000103037824 */ /* 0x000fe400000e0605 */
[----:B------:R-:W-:-:S03]  /*0430*/  IMAD.WIDE.U32 R4, R7, UR4, RZ ;  /* 0x0000000407047c25 */ /* 0x000fc6000f8e00ff */
[----:B------:R-:W-:Y:S01]  /*0440*/  IADD3.X R3, PT, PT, RZ, RZ, R3, P2, P1 ;  /* 0x000000ffff037210 */ /* 0x000fe200017e2403 */
[----:B------:R-:W-:Y:S01]  /*0450*/  IMAD R6, R7, UR5, R5 ;  /* 0x0000000507067c24 */ /* 0x000fe2000f8e0205 */
[----:B------:R-:W-:-:S03]  /*0460*/  IADD3 R5, P0, PT, RZ, -R4, RZ ;  /* 0x80000004ff057210 */ /* 0x000fc60007f1e0ff */
[----:B------:R-:W-:Y:S02]  /*0470*/  IMAD R4, R3, UR4, R6 ;  /* 0x0000000403047c24 */ /* 0x000fe4000f8e0206 */
[----:B------:R-:W-:-:S03]  /*0480*/  IMAD.HI.U32 R6, R7, R5, RZ ;  /* 0x0000000507067227 */ /* 0x000fc600078e00ff */
[----:B------:R-:W-:-:S05]  /*0490*/  IADD3.X R4, PT, PT, RZ, ~R4, RZ, P0, !PT ;  /* 0x80000004ff047210 */ /* 0x000fca00007fe4ff */
[----:B------:R-:W-:-:S04]  /*04a0*/  IMAD.WIDE.U32 R6, P0, R7, R4, R6 ;  /* 0x0000000407067225 */ /* 0x000fc80007800006 */
[C---:B------:R-:W-:Y:S02]  /*04b0*/  IMAD R8, R3.reuse, R4, RZ ;  /* 0x0000000403087224 */ /* 0x040fe400078e02ff */
[----:B------:R-:W-:-:S04]  /*04c0*/  IMAD.HI.U32 R7, P1, R3, R5, R6 ;  /* 0x0000000503077227 */ /* 0x000fc80007820006 */
[----:B------:R-:W-:Y:S01]  /*04d0*/  IMAD.HI.U32 R6, R3, R4, RZ ;  /* 0x0000000403067227 */ /* 0x000fe200078e00ff */
[----:B------:R-:W-:-:S03]  /*04e0*/  IADD3 R7, P2, PT, R8, R7, RZ ;  /* 0x0000000708077210 */ /* 0x000fc60007f5e0ff */
[----:B------:R-:W-:Y:S02]  /*04f0*/  IMAD.X R3, R6, 0x1, R3, P0 ;  /* 0x0000000106037824 */ /* 0x000fe400000e0603 */
[----:B------:R-:W-:-:S03]  /*0500*/  IMAD.HI.U32 R4, R7, R0, RZ ;  /* 0x0000000007047227 */ /* 0x000fc600078e00ff */
[----:B------:R-:W-:Y:S01]  /*0510*/  IADD3.X R3, PT, PT, RZ, RZ, R3, P2, P1 ;  /* 0x000000ffff037210 */ /* 0x000fe200017e2403 */
[----:B------:R-:W-:Y:S02]  /*0520*/  IMAD.MOV.U32 R5, RZ, RZ, RZ ;  /* 0x000000ffff057224 */ /* 0x000fe400078e00ff */
[----:B------:R-:W-:-:S04]  /*0530*/  IMAD.WIDE.U32 R4, RZ, R7, R4 ;  /* 0x00000007ff047225 */ /* 0x000fc800078e0004 */
[----:B------:R-:W-:-:S05]  /*0540*/  IMAD.HI.U32 R3, P0, R3, R0, R4 ;  /* 0x0000000003037227 */ /* 0x000fca0007800004 */
[----:B------:R-:W-:Y:S02]  /*0550*/  IADD3 R7, P1, PT, RZ, R3, RZ ;  /* 0x00000003ff077210 */ /* 0x000fe40007f3e0ff */
[----:B------:R-:W-:-:S03]  /*0560*/  IADD3.X R3, PT, PT, RZ, RZ, RZ, P0, !PT ;  /* 0x000000ffff037210 */ /* 0x000fc600007fe4ff */
[----:B------:R-:W-:-:S04]  /*0570*/  IMAD.WIDE.U32 R4, R7, UR4, RZ ;  /* 0x0000000407047c25 */ /* 0x000fc8000f8e00ff */
[----:B------:R-:W-:Y:S01]  /*0580*/  IMAD.X R3, RZ, RZ, R3, P1 ;  /* 0x000000ffff037224 */ /* 0x000fe200008e0603 */
[----:B------:R-:W-:Y:S01]  /*0590*/  IADD3 R10, P1, PT, -R4, R0, RZ ;  /* 0x00000000040a7210 */ /* 0x000fe20007f3e1ff */
[----:B------:R-:W-:-:S03]  /*05a0*/  IMAD R6, R7, UR5, R5 ;  /* 0x0000000507067c24 */ /* 0x000fc6000f8e0205 */
[C---:B------:R-:W-:Y:S01]  /*05b0*/  ISETP.GE.U32.AND P0, PT, R10.reuse, UR4, PT ;  /* 0x000000040a007c0c */ /* 0x040fe2000bf06070 */
[----:B------:R-:W-:Y:S01]  /*05c0*/  IMAD R6, R3, UR4, R6 ;  /* 0x0000000403067c24 */ /* 0x000fe2000f8e0206 */
[----:B------:R-:W-:-:S03]  /*05d0*/  IADD3 R5, P2, PT, R10, -UR4, RZ ;  /* 0x800000040a057c10 */ /* 0x000fc6000ff5e0ff */
[----:B------:R-:W-:Y:S01]  /*05e0*/  IMAD.X R9, RZ, RZ, ~R6, P1 ;  /* 0x000000ffff097224 */ /* 0x000fe200008e0e06 */
[----:B------:R-:W-:-:S04]  /*05f0*/  IADD3 R4, P1, PT, R7, 0x1, RZ ;  /* 0x0000000107047810 */ /* 0x000fc80007f3e0ff */
[C---:B------:R-:W-:Y:S02]  /*0600*/  ISETP.GE.U32.AND.EX P0, PT, R9.reuse, UR5, PT, P0 ;  /* 0x0000000509007c0c */ /* 0x040fe4000bf06100 */
[----:B------:R-:W-:Y:S02]  /*0610*/  IADD3.X R6, PT, PT, RZ, R3, RZ, P1, !PT ;  /* 0x00000003ff067210 */ /* 0x000fe40000ffe4ff */
[----:B------:R-:W-:Y:S02]  /*0620*/  SEL R7, R4, R7, P0 ;  /* 0x0000000704077207 */ /* 0x000fe40000000000 */
[----:B------:R-:W-:Y:S02]  /*0630*/  IADD3.X R8, PT, PT, R9, ~UR5, RZ, P2, !PT ;  /* 0x8000000509087c10 */ /* 0x000fe400097fe4ff */
[----:B------:R-:W-:Y:S02]  /*0640*/  SEL R5, R5, R10, P0 ;  /* 0x0000000a05057207 */ /* 0x000fe40000000000 */
[----:B------:R-:W-:Y:S01]  /*0650*/  SEL R6, R6, R3, P0 ;  /* 0x0000000306067207 */ /* 0x000fe20000000000 */
[----:B------:R-:W-:Y:S01]  /*0660*/  HFMA2 R3, -RZ, RZ, 0, 0 ;  /* 0x00000000ff037431 */ /* 0x000fe200000001ff */
[----:B------:R-:W-:-:S02]  /*0670*/  IADD3 R4, P2, PT, R7, 0x1, RZ ;  /* 0x0000000107047810 */ /* 0x000fc40007f5e0ff */
[----:B------:R-:W-:Y:S02]  /*0680*/  SEL R8, R8, R9, P0 ;  /* 0x0000000908087207 */ /* 0x000fe40000000000 */
[----:B------:R-:W-:Y:S01]  /*0690*/  ISETP.GE.U32.AND P0, PT, R5, UR4, PT ;  /* 0x0000000405007c0c */ /* 0x000fe2000bf06070 */
[----:B------:R-:W-:Y:S01]  /*06a0*/  IMAD.X R5, RZ, RZ, R6, P2 ;  /* 0x000000ffff057224 */ /* 0x000fe200010e0606 */
[----:B------:R-:W-:Y:S02]  /*06b0*/  ISETP.NE.U32.AND P1, PT, RZ, UR4, PT ;  /* 0x00000004ff007c0c */ /* 0x000fe4000bf25070 */
[----:B------:R-:W-:Y:S02]  /*06c0*/  ISETP.GE.U32.AND.EX P0, PT, R8, UR5, PT, P0 ;  /* 0x0000000508007c0c */ /* 0x000fe4000bf06100 */
[----:B------:R-:W-:Y:S02]  /*06d0*/  ISETP.NE.AND.EX P1, PT, RZ, UR5, PT, P1 ;  /* 0x00000005ff007c0c */ /* 0x000fe4000bf25310 */
[----:B------:R-:W-:-:S02]  /*06e0*/  SEL R4, R4, R7, P0 ;  /* 0x0000000704047207 */ /* 0x000fc40000000000 */
[----:B------:R-:W-:Y:S02]  /*06f0*/  SEL R5, R5, R6, P0 ;  /* 0x0000000605057207 */ /* 0x000fe40000000000 */
[----:B------:R-:W-:Y:S02]  /*0700*/  SEL R4, R4, 0xffffffff, P1 ;  /* 0xffffffff04047807 */ /* 0x000fe40000800000 */
[----:B------:R-:W-:Y:S01]  /*0710*/  SEL R5, R5, 0xffffffff, P1 ;  /* 0xffffffff05057807 */ /* 0x000fe20000800000 */
[----:B------:R-:W-:Y:S06]  /*0720*/  RET.REL.NODEC R2 `(_ZN13cuda_renderer21compute_observed_costEiiPhPf) ;  /* 0xfffffff802347950 */ /* 0x000fec0003c3ffff */
.L_x_2:
[----:B------:R-:W-:-:S00]  /*0730*/  BRA `(.L_x_2) ;  /* 0xfffffffc00fc7947 */ /* 0x000fc0000383ffff */
[----:B------:R-:W-:-:S00]  /*0740*/  NOP ;  /* 0x0000000000007918 */ /* 0x000fc00000000000 */
        /* <DEDUP_REMOVED lines=11> */
.L_x_232:


//--------------------- .text._ZN13cuda_renderer19compute_render_costEPfPiS1_S1_S0_fiiS0_PhS2_S0_S2_S1_S1_i --------------------------
	.section	.text._ZN13cuda_renderer19compute_render_costEPfPiS1_S1_S0_fiiS0_PhS2_S0_S2_S1_S1_i,"ax",@progbits
	.align	128
        .global         _ZN13cuda_renderer19compute_render_costEPfPiS1_S1_S0_fiiS0_PhS2_S0_S2_S1_S1_i
        .type           _ZN13cuda_renderer19compute_render_costEPfPiS1_S1_S0_fiiS0_PhS2_S0_S2_S1_S1_i,@function
        .size           _ZN13cuda_renderer19compute_render_costEPfPiS1_S1_S0_fiiS0_PhS2_S0_S2_S1_S1_i,(.L_x_236 - _ZN13cuda_renderer19compute_render_costEPfPiS1_S1_S0_fiiS0_PhS2_S0_S2_S1_S1_i)
        .other          _ZN13cuda_renderer19compute_render_costEPfPiS1_S1_S0_fiiS0_PhS2_S0_S2_S1_S1_i,@"STO_CUDA_ENTRY STV_DEFAULT"
_ZN13cuda_renderer19compute_render_costEPfPiS1_S1_S0_fiiS0_PhS2_S0_S2_S1_S1_i:
.text._ZN13cuda_renderer19compute_render_costEPfPiS1_S1_S0_fiiS0_PhS2_S0_S2_S1_S1_i:
[----:B------:R-:W0:Y:S01]  /*0000*/  LDC R1, c[0x0][0x37c] ;  /* 0x0000df00ff017b82 */ /* 0x000e220000000800 */
[----:B------:R-:W1:Y:S07]  /*0010*/  S2R R0, SR_TID.X ;  /* 0x0000000000007919 */ /* 0x000e6e0000002100 */
[----:B------:R-:W1:Y:S01]  /*0020*/  S2UR UR4, SR_CTAID.X ;  /* 0x00000000000479c3 */ /* 0x000e620000002500 */
[----:B------:R-:W2:Y:S01]  /*0030*/  LDCU UR8, c[0x0][0x3ac] ;  /* 0x00007580ff0877ac */ /* 0x000ea20008000800 */
[----:B0-----:R-:W-:-:S06]  /*0040*/  VIADD R1, R1, 0xffffffe0 ;  /* 0xffffffe001017836 */ /* 0x001fcc0000000000 */
[----:B------:R-:W1:Y:S01]  /*0050*/  LDC R13, c[0x0][0x360] ;  /* 0x0000d800ff0d7b82 */ /* 0x000e620000000800 */
[----:B--2---:R-:W-:Y:S01]  /*0060*/  USHF.R.S32.HI UR9, URZ, 0x1f, UR8 ;  /* 0x0000001fff097899 */ /* 0x004fe20008011408 */
[----:B-1----:R-:W-:-:S05]  /*0070*/  IMAD R13, R13, UR4, R0 ;  /* 0x000000040d0d7c24 */ /* 0x002fca000f8e0200 */
[----:B------:R-:W-:-:S04]  /*0080*/  ISETP.GE.U32.AND P0, PT, R13, UR8, PT ;  /* 0x000000080d007c0c */ /* 0x000fc8000bf06070 */
[----:B------:R-:W-:-:S13]  /*0090*/  ISETP.GE.U32.AND.EX P0, PT, RZ, UR9, PT, P0 ;  /* 0x00000009ff007c0c */ /* 0x000fda000bf06100 */
[----:B------:R-:W-:Y:S05]  /*00a0*/  @P0 EXIT ;  /* 0x000000000000094d */ /* 0x000fea0003800000 */
[----:B------:R-:W0:Y:S01]  /*00b0*/  LDCU.64 UR4, c[0x0][0x390] ;  /* 0x00007200ff0477ac */ /* 0x000e220008000a00 */
[----:B------:R-:W-:Y:S01]  /*00c0*/  IMAD.SHL.U32 R0, R13, 0x4, RZ ;  /* 0x000000040d007824 */ /* 0x000fe200078e00ff */
[----:B------:R-:W-:Y:S01]  /*00d0*/  SHF.R.U32.HI R10, RZ, 0x1e, R13 ;  /* 0x0000001eff0a7819 */ /* 0x000fe2000001160d */
[----:B------:R-:W1:Y:S01]  /*00e0*/  LDC.64 R4, c[0x0][0x398] ;  /* 0x0000e600ff047b82 */ /* 0x000e620000000a00 */
[----:B------:R-:W2:Y:S02]  /*00f0*/  LDCU.64 UR6, c[0x0][0x358] ;  /* 0x00006b00ff0677ac */ /* 0x000ea40008000a00 */
[----:B0-----:R-:W-:-:S04]  /*0100*/  IADD3 R2, P0, PT, R0, UR4, RZ ;  /* 0x0000000400027c10 */ /* 0x001fc8000ff1e0ff */
[----:B------:R-:W-:Y:S01]  /*0110*/  IADD3.X R3, PT, PT, R10, UR5, RZ, P0, !PT ;  /* 0x000000050a037c10 */ /* 0x000fe200087fe4ff */
[----:B------:R-:W0:Y:S04]  /*0120*/  LDCU.64 UR4, c[0x0][0x388] ;  /* 0x00007100ff0477ac */ /* 0x000e280008000a00 */
[----:B--2---:R-:W1:Y:S02]  /*0130*/  LDG.E R2, desc[UR6][R2.64] ;  /* 0x0000000602027981 */ /* 0x004e64000c1e1900 */
[----:B-1----:R-:W-:-:S06]  /*0140*/  IMAD.WIDE R4, R2, 0x4, R4 ;  /* 0x0000000402047825 */ /* 0x002fcc00078e0204 */
[----:B------:R-:W2:Y:S01]  /*0150*/  LDG.E R4, desc[UR6][R4.64] ;  /* 0x0000000604047981 */ /* 0x000ea2000c1e1900 */
[----:B0-----:R-:W-:-:S04]  /*0160*/  IADD3 R8, P1, PT, R0, UR4, RZ ;  /* 0x0000000400087c10 */ /* 0x001fc8000ff3e0ff */
[----:B------:R-:W-:-:S05]  /*0170*/  IADD3.X R9, PT, PT, R10, UR5, RZ, P1, !PT ;  /* 0x000000050a097c10 */ /* 0x000fca0008ffe4ff */
[----:B------:R0:W5:Y:S01]  /*0180*/  LDG.E R3, desc[UR6][R8.64] ;  /* 0x0000000608037981 */ /* 0x000162000c1e1900 */
[----:B--2---:R-:W-:-:S13]  /*0190*/  ISETP.NE.AND P0, PT, R4, RZ, PT ;  /* 0x000000ff0400720c */ /* 0x004fda0003f05270 */
[----:B------:R-:W1:Y:S01]  /*01a0*/  @P0 LDC.64 R6, c[0x0][0x3a0] ;  /* 0x0000e800ff060b82 */ /* 0x000e620000000a00 */
[----:B------:R-:W-:Y:S02]  /*01b0*/  @P0 IMAD.MOV.U32 R11, RZ, RZ, -0x40800000 ;  /* 0xbf800000ff0b0424 */ /* 0x000fe400078e00ff */
[----:B-1----:R-:W-:-:S05]  /*01c0*/  @P0 IMAD.WIDE R6, R2, 0x4, R6 ;  /* 0x0000000402060825 */ /* 0x002fca00078e0206 */
[----:B------:R0:W-:Y:S01]  /*01d0*/  @P0 STG.E desc[UR6][R6.64], R11 ;  /* 0x0000000b06000986 */ /* 0x0001e2000c101906 */
[----:B------:R-:W-:Y:S05]  /*01e0*/  @P0 EXIT ;  /* 0x000000000000094d */ /* 0x000fea0003800000 */
[----:B------:R-:W1:Y:S01]  /*01f0*/  LDC.64 R4, c[0x0][0x3b8] ;  /* 0x0000ee00ff047b82 */ /* 0x000e620000000a00 */
[----:B------:R-:W0:Y:S02]  /*0200*/  LDCU.64 UR4, c[0x0][0x380] ;  /* 0x00007000ff0477ac */ /* 0x000e240008000a00 */
[----:B0-----:R-:W-:Y:S01]  /*0210*/  IADD3 R6, P0, PT, R0, UR4, RZ ;  /* 0x0000000400067c10 */ /* 0x001fe2000ff1e0ff */
[----:B------:R-:W-:Y:S01]  /*0220*/  IMAD.MOV.U32 R0, RZ, RZ, 0x3f800000 ;  /* 0x3f800000ff007424 */ /* 0x000fe200078e00ff */
[----:B------:R-:W0:Y:S02]  /*0230*/  LDCU UR4, c[0x0][0x3a8] ;  /* 0x00007500ff0477ac */ /* 0x000e240008000800 */
[----:B------:R-:W-:Y:S01]  /*0240*/  IADD3.X R7, PT, PT, R10, UR5, RZ, P0, !PT ;  /* 0x000000050a077c10 */ /* 0x000fe200087fe4ff */
[----:B-1----:R-:W-:-:S05]  /*0250*/  IMAD.WIDE R4, R2, 0x4, R4 ;  /* 0x0000000402047825 */ /* 0x002fca00078e0204 */
[----:B------:R1:W-:Y:S04]  /*0260*/  REDG.E.ADD.F32.FTZ.RN.STRONG.GPU desc[UR6][R4.64], R0 ;  /* 0x00000000040079a6 */ /* 0x0003e8000c12f306 */
[----:B------:R-:W0:Y:S02]  /*0270*/  LDG.E R6, desc[UR6][R6.64] ;  /* 0x0000000606067981 */ /* 0x000e24000c1e1900 */
[----:B0-----:R-:W-:-:S13]  /*0280*/  FSETP.GT.AND P0, PT, R6, UR4, PT ;  /* 0x0000000406007c0b */ /* 0x001fda000bf04000 */
[----:B-1----:R-:W-:Y:S05]  /*0290*/  @!P0 BRA `(.L_x_3) ;  /* 0x0000000000108947 */ /* 0x002fea0003800000 */
[----:B------:R-:W0:Y:S02]  /*02a0*/  LDC.64 R4, c[0x0][0x3a0] ;  /* 0x0000e800ff047b82 */ /* 0x000e240000000a00 */
[----:B0-----:R-:W-:-:S05]  /*02b0*/  IMAD.WIDE R4, R2, 0x4, R4 ;  /* 0x0000000402047825 */ /* 0x001fca00078e0204 */
[----:B------:R-:W-:Y:S01]  /*02c0*/  REDG.E.ADD.F32.FTZ.RN.STRONG.GPU desc[UR6][R4.64], R0 ;  /* 0x00000000040079a6 */ /* 0x000fe2000c12f306 */
[----:B------:R-:W-:Y:S05]  /*02d0*/  EXIT ;  /* 0x000000000000794d */ /* 0x000fea0003800000 */
.L_x_3:
[----:B------:R-:W0:Y:S01]  /*02e0*/  LDC R10, c[0x0][0x3f0] ;  /* 0x0000fc00ff0a7b82 */ /* 0x000e220000000800 */
[----:B------:R-:W-:-:S04]  /*02f0*/  USHF.L.U32 UR4, UR8, 0x1, URZ ;  /* 0x0000000108047899 */ /* 0x000fc800080006ff */
[----:B------:R-:W-:-:S03]  /*0300*/  USHF.R.S32.HI UR5, URZ, 0x1f, UR4 ;  /* 0x0000001fff057899 */ /* 0x000fc60008011404 */
[----:B------:R-:W1:Y:S01]  /*0310*/  LDC.64 R8, c[0x0][0x3c0] ;  /* 0x0000f000ff087b82 */ /* 0x000e620000000a00 */
[----:B0-----:R-:W-:Y:S02]  /*0320*/  ISETP.NE.AND P0, PT, R10, RZ, PT ;  /* 0x000000ff0a00720c */ /* 0x001fe40003f05270 */
[C-C-:B-1----:R-:W-:Y:S02]  /*0330*/  IADD3 R6, P1, P2, R8.reuse, UR4, R13.reuse ;  /* 0x0000000408067c10 */ /* 0x142fe4000fa3e00d */
[----:B------:R-:W-:Y:S02]  /*0340*/  IADD3 R4, P3, P4, R8, UR8, R13 ;  /* 0x0000000808047c10 */ /* 0x000fe4000fc7e00d */
[----:B------:R-:W-:Y:S02]  /*0350*/  IADD3 R12, P5, PT, R13, R8, RZ ;  /* 0x000000080d0c7210 */ /* 0x000fe40007fbe0ff */
[C---:B------:R-:W-:Y:S02]  /*0360*/  IADD3.X R7, PT, PT, R9.reuse, UR5, RZ, P1, P2 ;  /* 0x0000000509077c10 */ /* 0x040fe40008fe44ff */
[----:B------:R-:W-:-:S02]  /*0370*/  IADD3.X R5, PT, PT, R9, UR9, RZ, P3, P4 ;  /* 0x0000000909057c10 */ /* 0x000fc40009fe84ff */
[----:B------:R-:W-:Y:S01]  /*0380*/  IADD3.X R13, PT, PT, RZ, R9, RZ, P5, !PT ;  /* 0x00000009ff0d7210 */ /* 0x000fe20002ffe4ff */
[----:B------:R-:W-:Y:S06]  /*0390*/  @!P0 BRA `(.L_x_4) ;  /* 0x0000009800fc8947 */ /* 0x000fec0003800000 */
[----:B------:R-:W-:-:S13]  /*03a0*/  ISETP.NE.AND P0, PT, R10, 0x2, PT ;  /* 0x000000020a00780c */ /* 0x000fda0003f05270 */
[----:B------:R-:W-:Y:S05]  /*03b0*/  @!P0 BRA `(.L_x_5) ;  /* 0x0000009800a48947 */ /* 0x000fea0003800000 */
[----:B------:R-:W-:-:S13]  /*03c0*/  ISETP.NE.AND P0, PT, R10, 0x1, PT ;  /* 0x000000010a00780c */ /* 0x000fda0003f05270 */
[----:B------:R-:W-:Y:S05]  /*03d0*/  @P0 EXIT ;  /* 0x000000000000094d */ /* 0x000fea0003800000 */
[----:B------:R0:W2:Y:S01]  /*03e0*/  LDG.E.U8 R24, desc[UR6][R6.64] ;  /* 0x0000000606187981 */ /* 0x0000a2000c1e1100 */
[----:B------:R-:W1:Y:S01]  /*03f0*/  LDC R8, c[0x0][0x3b0] ;  /* 0x0000ec00ff087b82 */ /* 0x000e620000000800 */
[----:B------:R-:W3:Y:S02]  /*0400*/  LDCU.64 UR4, c[0x0][0x3c8] ;  /* 0x00007900ff0477ac */ /* 0x000ee40008000a00 */
[----:B------:R-:W5:Y:S04]  /*0410*/  LDG.E.U8 R4, desc[UR6][R4.64] ;  /* 0x0000000604047981 */ /* 0x000f68000c1e1100 */
[----:B------:R4:W5:Y:S02]  /*0420*/  LDG.E.U8 R10, desc[UR6][R12.64] ;  /* 0x000000060c0a7981 */ /* 0x000964000c1e1100 */
[----:B---3-5:R-:W-:Y:S01]  /*0430*/  IADD3 R14, P0, PT, R3, UR4, RZ ;  /* 0x00000004030e7c10 */ /* 0x028fe2000ff1e0ff */
[----:B-1----:R-:W-:-:S04]  /*0440*/  IMAD R0, R8, 0x2, R3 ;  /* 0x0000000208007824 */ /* 0x002fc800078e0203 */
[C---:B------:R-:W-:Y:S01]  /*0450*/  IMAD.IADD R8, R0.reuse, 0x1, -R8 ;  /* 0x0000000100087824 */ /* 0x040fe200078e0a08 */
[----:B------:R-:W-:Y:S02]  /*0460*/  LEA.HI.X.SX32 R15, R3, UR5, 0x1, P0 ;  /* 0x00000005030f7c11 */ /* 0x000fe400080f0eff */
[----:B------:R-:W-:Y:S02]  /*0470*/  IADD3 R18, P1, PT, R0, UR4, RZ ;  /* 0x0000000400127c10 */ /* 0x000fe4000ff3e0ff */
[----:B------:R-:W-:Y:S01]  /*0480*/  IADD3 R16, P0, PT, R8, UR4, RZ ;  /* 0x0000000408107c10 */ /* 0x000fe2000ff1e0ff */
[----:B0-----:R-:W4:Y:S01]  /*0490*/  MUFU.RCP64H R7, 255 ;  /* 0x406fe00000077908 */ /* 0x001f220000001800 */
[----:B------:R-:W-:Y:S01]  /*04a0*/  LEA.HI.X.SX32 R19, R0, UR5, 0x1, P1 ;  /* 0x0000000500137c11 */ /* 0x000fe200088f0eff */
[----:B------:R-:W-:Y:S01]  /*04b0*/  HFMA2 R6, -RZ, RZ, 0, 5.9604644775390625e-08 ;  /* 0x00000001ff067431 */ /* 0x000fe200000001ff */
[----:B------:R-:W-:Y:S01]  /*04c0*/  LEA.HI.X.SX32 R17, R8, UR5, 0x1, P0 ;  /* 0x0000000508117c11 */ /* 0x000fe200080f0eff */
[----:B------:R-:W-:Y:S01]  /*04d0*/  IMAD.MOV.U32 R20, RZ, RZ, 0x0 ;  /* 0x00000000ff147424 */ /* 0x000fe200078e00ff */
[----:B------:R0:W5:Y:S04]  /*04e0*/  LDG.E.U8 R9, desc[UR6][R14.64] ;  /* 0x000000060e097981 */ /* 0x000168000c1e1100 */
[----:B------:R1:W5:Y:S04]  /*04f0*/  LDG.E.U8 R11, desc[UR6][R18.64] ;  /* 0x00000006120b7981 */ /* 0x000368000c1e1100 */
[----:B------:R1:W5:Y:S01]  /*0500*/  LDG.E.U8 R8, desc[UR6][R16.64] ;  /* 0x0000000610087981 */ /* 0x000362000c1e1100 */
[----:B------:R-:W-:-:S06]  /*0510*/  IMAD.MOV.U32 R21, RZ, RZ, 0x406fe000 ;  /* 0x406fe000ff157424 */ /* 0x000fcc00078e00ff */
[----:B----4-:R-:W-:-:S08]  /*0520*/  DFMA R12, R6, -R20, 1 ;  /* 0x3ff00000060c742b */ /* 0x010fd00000000814 */
[----:B------:R-:W-:-:S08]  /*0530*/  DFMA R12, R12, R12, R12 ;  /* 0x0000000c0c0c722b */ /* 0x000fd0000000000c */
[----:B------:R-:W-:-:S08]  /*0540*/  DFMA R12, R6, R12, R6 ;  /* 0x0000000c060c722b */ /* 0x000fd00000000006 */
[----:B------:R-:W-:-:S08]  /*0550*/  DFMA R6, R12, -R20, 1 ;  /* 0x3ff000000c06742b */ /* 0x000fd00000000814 */
[----:B------:R-:W-:Y:S01]  /*0560*/  DFMA R6, R12, R6, R12 ;  /* 0x000000060c06722b */ /* 0x000fe2000000000c */
[----:B------:R-:W-:Y:S01]  /*0570*/  BSSY.RECONVERGENT B1, `(.L_x_6) ;  /* 0x000000f000017945 */ /* 0x000fe20003800200 */
[----:B--2---:R-:W2:Y:S06]  /*0580*/  I2F.F64.U16 R24, R24 ;  /* 0x0000001800187312 */ /* 0x004eac0000101800 */
[----:B--2---:R-:W-:-:S08]  /*0590*/  DMUL R12, R24, R6 ;  /* 0x00000006180c7228 */ /* 0x004fd00000000000 */
[----:B0-----:R-:W-:-:S08]  /*05a0*/  DFMA R14, R12, -255, R24 ;  /* 0xc06fe0000c0e782b */ /* 0x001fd00000000018 */
[----:B------:R-:W-:Y:S01]  /*05b0*/  DFMA R12, R6, R14, R12 ;  /* 0x0000000e060c722b */ /* 0x000fe2000000000c */
[----:B------:R-:W-:-:S09]  /*05c0*/  FSETP.GEU.AND P1, PT, |R25|, 6.5827683646048100446e-37, PT ;  /* 0x036000001900780b */ /* 0x000fd20003f2e200 */
[----:B------:R-:W-:-:S05]  /*05d0*/  FFMA R0, RZ, 3.748046875, R13 ;  /* 0x406fe000ff007823 */ /* 0x000fca000000000d */
[----:B------:R-:W-:-:S13]  /*05e0*/  FSETP.GT.AND P0, PT, |R0|, 1.469367938527859385e-39, PT ;  /* 0x001000000000780b */ /* 0x000fda0003f04200 */
[----:B-1----:R-:W-:Y:S05]  /*05f0*/  @P0 BRA P1, `(.L_x_7) ;  /* 0x0000000000180947 */ /* 0x002fea0000800000 */
[----:B------:R-:W-:Y:S01]  /*0600*/  IMAD.MOV.U32 R5, RZ, RZ, RZ ;  /* 0x000000ffff057224 */ /* 0x000fe200078e00ff */
[----:B------:R-:W-:Y:S01]  /*0610*/  MOV R0, 0x640 ;  /* 0x0000064000007802 */ /* 0x000fe20000000f00 */
[----:B------:R-:W-:-:S07]  /*0620*/  IMAD.MOV.U32 R7, RZ, RZ, 0x406fe000 ;  /* 0x406fe000ff077424 */ /* 0x000fce00078e00ff */
[----:B-----5:R-:W-:Y:S05]  /*0630*/  CALL.REL.NOINC `($__internal_1_$__cuda_sm20_div_rn_f64_full) ;  /* 0x0000009800747944 */ /* 0x020fea0003c00000 */
[----:B------:R-:W-:Y:S02]  /*0640*/  IMAD.MOV.U32 R12, RZ, RZ, R5 ;  /* 0x000000ffff0c7224 */ /* 0x000fe400078e0005 */
[----:B------:R-:W-:-:S07]  /*0650*/  IMAD.MOV.U32 R13, RZ, RZ, R33 ;  /* 0x000000ffff0d7224 */ /* 0x000fce00078e0021 */
.L_x_7:
[----:B------:R-:W-:Y:S05]  /*0660*/  BSYNC.RECONVERGENT B1 ;  /* 0x0000000000017941 */ /* 0x000fea0003800200 */
.L_x_6:
[----:B------:R-:W0:Y:S01]  /*0670*/  MUFU.RCP64H R7, 255 ;  /* 0x406fe00000077908 */ /* 0x000e220000001800 */
[----:B------:R-:W-:Y:S01]  /*0680*/  MOV R14, 0x0 ;  /* 0x00000000000e7802 */ /* 0x000fe20000000f00 */
[----:B------:R-:W-:Y:S01]  /*0690*/  IMAD.MOV.U32 R15, RZ, RZ, 0x406fe000 ;  /* 0x406fe000ff0f7424 */ /* 0x000fe200078e00ff */
[----:B------:R-:W-:Y:S01]  /*06a0*/  BSSY.RECONVERGENT B1, `(.L_x_8) ;  /* 0x0000015000017945 */ /* 0x000fe20003800200 */
[----:B------:R-:W-:-:S04]  /*06b0*/  IMAD.MOV.U32 R6, RZ, RZ, 0x1 ;  /* 0x00000001ff067424 */ /* 0x000fc800078e00ff */
[----:B------:R-:W1:Y:S02]  /*06c0*/  I2F.F64.U16 R24, R4 ;  /* 0x0000000400187312 */ /* 0x000e640000101800 */
[----:B0-----:R-:W-:Y:S01]  /*06d0*/  DFMA R16, R6, -R14, 1 ;  /* 0x3ff000000610742b */ /* 0x001fe2000000080e */
[----:B-1----:R-:W-:-:S07]  /*06e0*/  FSETP.GEU.AND P1, PT, |R25|, 6.5827683646048100446e-37, PT ;  /* 0x036000001900780b */ /* 0x002fce0003f2e200 */
[----:B------:R-:W-:-:S08]  /*06f0*/  DFMA R16, R16, R16, R16 ;  /* 0x000000101010722b */ /* 0x000fd00000000010 */
[----:B------:R-:W-:-:S08]  /*0700*/  DFMA R16, R6, R16, R6 ;  /* 0x000000100610722b */ /* 0x000fd00000000006 */
[----:B------:R-:W-:-:S08]  /*0710*/  DFMA R14, R16, -R14, 1 ;  /* 0x3ff00000100e742b */ /* 0x000fd0000000080e */
[----:B------:R-:W-:-:S08]  /*0720*/  DFMA R16, R16, R14, R16 ;  /* 0x0000000e1010722b */ /* 0x000fd00000000010 */
[----:B------:R-:W-:-:S08]  /*0730*/  DMUL R14, R16, R24 ;  /* 0x00000018100e7228 */ /* 0x000fd00000000000 */
[----:B------:R-:W-:-:S08]  /*0740*/  DFMA R6, R14, -255, R24 ;  /* 0xc06fe0000e06782b */ /* 0x000fd00000000018 */
[----:B------:R-:W-:-:S10]  /*0750*/  DFMA R14, R16, R6, R14 ;  /* 0x00000006100e722b */ /* 0x000fd4000000000e */
[----:B------:R-:W-:-:S05]  /*0760*/  FFMA R0, RZ, 3.748046875, R15 ;  /* 0x406fe000ff007823 */ /* 0x000fca000000000f */
[----:B------:R-:W-:-:S13]  /*0770*/  FSETP.GT.AND P0, PT, |R0|, 1.469367938527859385e-39, PT ;  /* 0x001000000000780b */ /* 0x000fda0003f04200 */
[----:B------:R-:W-:Y:S05]  /*0780*/  @P0 BRA P1, `(.L_x_9) ;  /* 0x0000000000180947 */ /* 0x000fea0000800000 */
[----:B------:R-:W-:Y:S01]  /*0790*/  IMAD.MOV.U32 R5, RZ, RZ, RZ ;  /* 0x000000ffff057224 */ /* 0x000fe200078e00ff */
[----:B------:R-:W-:Y:S01]  /*07a0*/  MOV R0, 0x7d0 ;  /* 0x000007d000007802 */ /* 0x000fe20000000f00 */
[----:B------:R-:W-:-:S07]  /*07b0*/  IMAD.MOV.U32 R7, RZ, RZ, 0x406fe000 ;  /* 0x406fe000ff077424 */ /* 0x000fce00078e00ff */
[----:B-----5:R-:W-:Y:S05]  /*07c0*/  CALL.REL.NOINC `($__internal_1_$__cuda_sm20_div_rn_f64_full) ;  /* 0x0000009800107944 */ /* 0x020fea0003c00000 */
[----:B------:R-:W-:Y:S01]  /*07d0*/  MOV R14, R5 ;  /* 0x00000005000e7202 */ /* 0x000fe20000000f00 */
[----:B------:R-:W-:-:S07]  /*07e0*/  IMAD.MOV.U32 R15, RZ, RZ, R33 ;  /* 0x000000ffff0f7224 */ /* 0x000fce00078e0021 */
.L_x_9:
[----:B------:R-:W-:Y:S05]  /*07f0*/  BSYNC.RECONVERGENT B1 ;  /* 0x0000000000017941 */ /* 0x000fea0003800200 */
.L_x_8:
[----:B------:R-:W0:Y:S01]  /*0800*/  MUFU.RCP64H R5, 255 ;  /* 0x406fe00000057908 */ /* 0x000e220000001800 */
[----:B------:R-:W-:Y:S01]  /*0810*/  IMAD.MOV.U32 R6, RZ, RZ, 0x0 ;  /* 0x00000000ff067424 */ /* 0x000fe200078e00ff */
[----:B------:R-:W-:Y:S01]  /*0820*/  BSSY.RECONVERGENT B1, `(.L_x_10) ;  /* 0x0000016000017945 */ /* 0x000fe20003800200 */
[----:B------:R-:W-:Y:S02]  /*0830*/  IMAD.MOV.U32 R7, RZ, RZ, 0x406fe000 ;  /* 0x406fe000ff077424 */ /* 0x000fe400078e00ff */
[----:B------:R-:W-:-:S03]  /*0840*/  IMAD.MOV.U32 R4, RZ, RZ, 0x1 ;  /* 0x00000001ff047424 */ /* 0x000fc600078e00ff */
[----:B------:R-:W1:Y:S03]  /*0850*/  I2F.F64.U16 R24, R10 ;  /* 0x0000000a00187312 */ /* 0x000e660000101800 */
        /* <DEDUP_REMOVED lines=12> */
[----:B------:R-:W-:Y:S01]  /*0920*/  MOV R5, RZ ;  /* 0x000000ff00057202 */ /* 0x000fe20000000f00 */
[----:B------:R-:W-:Y:S01]  /*0930*/  IMAD.MOV.U32 R7, RZ, RZ, 0x406fe000 ;  /* 0x406fe000ff077424 */ /* 0x000fe200078e00ff */
[----:B------:R-:W-:-:S07]  /*0940*/  MOV R0, 0x960 ;  /* 0x0000096000007802 */ /* 0x000fce0000000f00 */
[----:B-----5:R-:W-:Y:S05]  /*0950*/  CALL.REL.NOINC `($__internal_1_$__cuda_sm20_div_rn_f64_full) ;  /* 0x0000009400ac7944 */ /* 0x020fea0003c00000 */
[----:B------:R-:W-:Y:S02]  /*0960*/  IMAD.MOV.U32 R16, RZ, RZ, R5 ;  /* 0x000000ffff107224 */ /* 0x000fe400078e0005 */
[----:B------:R-:W-:-:S07]  /*0970*/  IMAD.MOV.U32 R17, RZ, RZ, R33 ;  /* 0x000000ffff117224 */ /* 0x000fce00078e0021 */
.L_x_11:
[----:B------:R-:W-:Y:S05]  /*0980*/  BSYNC.RECONVERGENT B1 ;  /* 0x0000000000017941 */ /* 0x000fea0003800200 */
.L_x_10:
[----:B------:R-:W-:Y:S01]  /*0990*/  UMOV UR4, 0xc63f1412 ;  /* 0xc63f141200047882 */ /* 0x000fe20000000000 */
[----:B------:R-:W-:Y:S01]  /*09a0*/  UMOV UR5, 0x3fa4b5dc ;  /* 0x3fa4b5dc00057882 */ /* 0x000fe20000000000 */
[----:B------:R-:W-:Y:S01]  /*09b0*/  BSSY.RECONVERGENT B1, `(.L_x_12) ;  /* 0x0000051000017945 */ /* 0x000fe20003800200 */
[----:B------:R-:W-:-:S14]  /*09c0*/  DSETP.GT.AND P0, PT, R12, UR4, PT ;  /* 0x000000040c007e2a */ /* 0x000fdc000bf04000 */
[----:B------:R-:W-:Y:S05]  /*09d0*/  @!P0 BRA `(.L_x_13) ;  /* 0x0000000000cc8947 */ /* 0x000fea0003800000 */
[----:B------:R-:W0:Y:S01]  /*09e0*/  MUFU.RCP64H R5, 1.0549993515014648438 ;  /* 0x3ff0e14700057908 */ /* 0x000e220000001800 */
[----:B------:R-:W-:Y:S01]  /*09f0*/  IMAD.MOV.U32 R18, RZ, RZ, -0x51eb851f ;  /* 0xae147ae1ff127424 */ /* 0x000fe200078e00ff */
[----:B------:R-:W-:Y:S01]  /*0a00*/  MOV R19, 0x3ff0e147 ;  /* 0x3ff0e14700137802 */ /* 0x000fe20000000f00 */
[----:B------:R-:W-:Y:S01]  /*0a10*/  IMAD.MOV.U32 R4, RZ, RZ, 0x1 ;  /* 0x00000001ff047424 */ /* 0x000fe200078e00ff */
[----:B------:R-:W-:Y:S01]  /*0a20*/  UMOV UR4, 0xc28f5c29 ;  /* 0xc28f5c2900047882 */ /* 0x000fe20000000000 */
[----:B------:R-:W-:Y:S01]  /*0a30*/  UMOV UR5, 0x3fac28f5 ;  /* 0x3fac28f500057882 */ /* 0x000fe20000000000 */
[----:B------:R-:W-:Y:S01]  /*0a40*/  BSSY.RECONVERGENT B2, `(.L_x_14) ;  /* 0x0000014000027945 */ /* 0x000fe20003800200 */
[----:B------:R-:W-:Y:S02]  /*0a50*/  DADD R24, R12, UR4 ;  /* 0x000000040c187e29 */ /* 0x000fe40008000000 */
[----:B0-----:R-:W-:-:S08]  /*0a60*/  DFMA R6, R4, -R18, 1 ;  /* 0x3ff000000406742b */ /* 0x001fd00000000812 */
[----:B------:R-:W-:Y:S01]  /*0a70*/  FSETP.GEU.AND P1, PT, |R25|, 6.5827683646048100446e-37, PT ;  /* 0x036000001900780b */ /* 0x000fe20003f2e200 */
[----:B------:R-:W-:-:S08]  /*0a80*/  DFMA R6, R6, R6, R6 ;  /* 0x000000060606722b */ /* 0x000fd00000000006 */
[----:B------:R-:W-:-:S08]  /*0a90*/  DFMA R6, R4, R6, R4 ;  /* 0x000000060406722b */ /* 0x000fd00000000004 */
[----:B------:R-:W-:-:S08]  /*0aa0*/  DFMA R4, R6, -R18, 1 ;  /* 0x3ff000000604742b */ /* 0x000fd00000000812 */
[----:B------:R-:W-:-:S08]  /*0ab0*/  DFMA R4, R6, R4, R6 ;  /* 0x000000040604722b */ /* 0x000fd00000000006 */
[----:B------:R-:W-:-:S08]  /*0ac0*/  DMUL R12, R24, R4 ;  /* 0x00000004180c7228 */ /* 0x000fd00000000000 */
[----:B------:R-:W-:-:S08]  /*0ad0*/  DFMA R6, R12, -R18, R24 ;  /* 0x800000120c06722b */ /* 0x000fd00000000018 */
[----:B------:R-:W-:-:S10]  /*0ae0*/  DFMA R12, R4, R6, R12 ;  /* 0x00000006040c722b */ /* 0x000fd4000000000c */
[----:B------:R-:W-:-:S05]  /*0af0*/  FFMA R0, RZ, 1.8818749189376831055, R13 ;  /* 0x3ff0e147ff007823 */ /* 0x000fca000000000d */
[----:B------:R-:W-:-:S13]  /*0b00*/  FSETP.GT.AND P0, PT, |R0|, 1.469367938527859385e-39, PT ;  /* 0x001000000000780b */ /* 0x000fda0003f04200 */
[----:B------:R-:W-:Y:S05]  /*0b10*/  @P0 BRA P1, `(.L_x_15) ;  /* 0x0000000000180947 */ /* 0x000fea0000800000 */
[----:B------:R-:W-:Y:S01]  /*0b20*/  IMAD.MOV.U32 R5, RZ, RZ, -0x51eb851f ;  /* 0xae147ae1ff057424 */ /* 0x000fe200078e00ff */
[----:B------:R-:W-:Y:S01]  /*0b30*/  MOV R0, 0xb60 ;  /* 0x00000b6000007802 */ /* 0x000fe20000000f00 */
[----:B------:R-:W-:-:S07]  /*0b40*/  IMAD.MOV.U32 R7, RZ, RZ, 0x3ff0e147 ;  /* 0x3ff0e147ff077424 */ /* 0x000fce00078e00ff */
[----:B-----5:R-:W-:Y:S05]  /*0b50*/  CALL.REL.NOINC `($__internal_1_$__cuda_sm20_div_rn_f64_full) ;  /* 0x00000094002c7944 */ /* 0x020fea0003c00000 */
[----:B------:R-:W-:Y:S01]  /*0b60*/  IMAD.MOV.U32 R12, RZ, RZ, R5 ;  /* 0x000000ffff0c7224 */ /* 0x000fe200078e0005 */
[----:B------:R-:W-:-:S07]  /*0b70*/  MOV R13, R33 ;  /* 0x00000021000d7202 */ /* 0x000fce0000000f00 */
.L_x_15:
[----:B------:R-:W-:Y:S05]  /*0b80*/  BSYNC.RECONVERGENT B2 ;  /* 0x0000000000027941 */ /* 0x000fea0003800200 */
.L_x_14:
[----:B------:R-:W-:Y:S01]  /*0b90*/  DSETP.NEU.AND P0, PT, R12, RZ, PT ;  /* 0x000000ff0c00722a */ /* 0x000fe20003f0d000 */
[----:B------:R-:W-:-:S13]  /*0ba0*/  BSSY.RECONVERGENT B0, `(.L_x_16) ;  /* 0x000000a000007945 */ /* 0x000fda0003800200 */
[----:B------:R-:W-:Y:S01]  /*0bb0*/  @!P0 CS2R R4, SRZ ;  /* 0x0000000000048805 */ /* 0x000fe2000001ff00 */
[----:B------:R-:W-:Y:S06]  /*0bc0*/  @!P0 BRA `(.L_x_17) ;  /* 0x00000000001c8947 */ /* 0x000fec0003800000 */
[----:B------:R-:W-:Y:S01]  /*0bd0*/  IMAD.MOV.U32 R6, RZ, RZ, R12 ;  /* 0x000000ffff067224 */ /* 0x000fe200078e000c */
[----:B------:R-:W-:Y:S01]  /*0be0*/  MOV R0, 0xc10 ;  /* 0x00000c1000007802 */ /* 0x000fe20000000f00 */
[----:B------:R-:W-:-:S07]  /*0bf0*/  IMAD.MOV.U32 R5, RZ, RZ, R13 ;  /* 0x000000ffff057224 */ /* 0x000fce00078e000d */
[----:B-----5:R-:W-:Y:S05]  /*0c00*/  CALL.REL.NOINC `($_ZN13cuda_renderer19compute_render_costEPfPiS1_S1_S0_fiiS0_PhS2_S0_S2_S1_S1_i$__internal_accurate_pow) ;  /* 0x000000a0007c7944 */ /* 0x020fea0003c00000 */
[----:B------:R-:W-:-:S04]  /*0c10*/  ISETP.GE.AND P0, PT, R13, RZ, PT ;  /* 0x000000ff0d00720c */ /* 0x000fc80003f06270 */
[----:B------:R-:W-:Y:S02]  /*0c20*/  FSEL R4, R5, RZ, P0 ;  /* 0x000000ff05047208 */ /* 0x000fe40000000000 */
[----:B------:R-:W-:-:S07]  /*0c30*/  FSEL R5, R6, -QNAN , P0 ;  /* 0xfff8000006057808 */ /* 0x000fce0000000000 */
.L_x_17:
[----:B------:R-:W-:Y:S05]  /*0c40*/  BSYNC.RECONVERGENT B0 ;  /* 0x0000000000007941 */ /* 0x000fea0003800200 */
.L_x_16:
[----:B------:R-:W-:Y:S01]  /*0c50*/  UMOV UR4, 0x33333333 ;  /* 0x3333333300047882 */ /* 0x000fe20000000000 */
[----:B------:R-:W-:Y:S01]  /*0c60*/  UMOV UR5, 0x40033333 ;  /* 0x4003333300057882 */ /* 0x000fe20000000000 */
[C---:B------:R-:W-:Y:S02]  /*0c70*/  DSETP.NEU.AND P1, PT, R12.reuse, 1, PT ;  /* 0x3ff000000c00742a */ /* 0x040fe40003f2d000 */
[----:B------:R-:W-:-:S10]  /*0c80*/  DADD R6, R12, UR4 ;  /* 0x000000040c067e29 */ /* 0x000fd40008000000 */
[----:B------:R-:W-:-:S04]  /*0c90*/  LOP3.LUT R6, R7, 0x7ff00000, RZ, 0xc0, !PT ;  /* 0x7ff0000007067812 */ /* 0x000fc800078ec0ff */
[----:B------:R-:W-:-:S13]  /*0ca0*/  ISETP.NE.AND P0, PT, R6, 0x7ff00000, PT ;  /* 0x7ff000000600780c */ /* 0x000fda0003f05270 */
[----:B------:R-:W-:-:S14]  /*0cb0*/  DSETP.NEU.OR P0, PT, R12, +INF , P0 ;  /* 0x7ff000000c00742a */ /* 0x000fdc000070d400 */
[----:B------:R-:W-:Y:S02]  /*0cc0*/  @!P0 IMAD.MOV.U32 R4, RZ, RZ, 0x0 ;  /* 0x00000000ff048424 */ /* 0x000fe400078e00ff */
[----:B------:R-:W-:-:S03]  /*0cd0*/  @!P0 IMAD.MOV.U32 R5, RZ, RZ, 0x7ff00000 ;  /* 0x7ff00000ff058424 */ /* 0x000fc600078e00ff */
[----:B------:R-:W-:Y:S02]  /*0ce0*/  FSEL R12, R4, RZ, P1 ;  /* 0x000000ff040c7208 */ /* 0x000fe40000800000 */
[----:B------:R-:W-:Y:S01]  /*0cf0*/  FSEL R13, R5, 1.875, P1 ;  /* 0x3ff00000050d7808 */ /* 0x000fe20000800000 */
[----:B------:R-:W-:Y:S06]  /*0d00*/  BRA `(.L_x_18) ;  /* 0x00000000006c7947 */ /* 0x000fec0003800000 */
.L_x_13:
[----:B------:R-:W0:Y:S01]  /*0d10*/  MUFU.RCP64H R5, 12.9199981689453125 ;  /* 0x4029d70a00057908 */ /* 0x000e220000001800 */
[----:B------:R-:W-:Y:S01]  /*0d20*/  MOV R18, 0x3d70a3d7 ;  /* 0x3d70a3d700127802 */ /* 0x000fe20000000f00 */
[----:B------:R-:W-:Y:S01]  /*0d30*/  IMAD.MOV.U32 R19, RZ, RZ, 0x4029d70a ;  /* 0x4029d70aff137424 */ /* 0x000fe200078e00ff */
[----:B------:R-:W-:Y:S01]  /*0d40*/  FSETP.GEU.AND P1, PT, |R13|, 6.5827683646048100446e-37, PT ;  /* 0x036000000d00780b */ /* 0x000fe20003f2e200 */
[----:B------:R-:W-:Y:S01]  /*0d50*/  IMAD.MOV.U32 R4, RZ, RZ, 0x1 ;  /* 0x00000001ff047424 */ /* 0x000fe200078e00ff */
[----:B------:R-:W-:Y:S05]  /*0d60*/  BSSY.RECONVERGENT B2, `(.L_x_19) ;  /* 0x0000013000027945 */ /* 0x000fea0003800200 */
[----:B0-----:R-:W-:-:S08]  /*0d70*/  DFMA R6, R4, -R18, 1 ;  /* 0x3ff000000406742b */ /* 0x001fd00000000812 */
[----:B------:R-:W-:-:S08]  /*0d80*/  DFMA R6, R6, R6, R6 ;  /* 0x000000060606722b */ /* 0x000fd00000000006 */
[----:B------:R-:W-:-:S08]  /*0d90*/  DFMA R6, R4, R6, R4 ;  /* 0x000000060406722b */ /* 0x000fd00000000004 */
[----:B------:R-:W-:-:S08]  /*0da0*/  DFMA R4, R6, -R18, 1 ;  /* 0x3ff000000604742b */ /* 0x000fd00000000812 */
[----:B------:R-:W-:-:S08]  /*0db0*/  DFMA R4, R6, R4, R6 ;  /* 0x000000040604722b */ /* 0x000fd00000000006 */
[----:B------:R-:W-:-:S08]  /*0dc0*/  DMUL R32, R4, R12 ;  /* 0x0000000c04207228 */ /* 0x000fd00000000000 */
[----:B------:R-:W-:-:S08]  /*0dd0*/  DFMA R6, R32, -R18, R12 ;  /* 0x800000122006722b */ /* 0x000fd0000000000c */
[----:B------:R-:W-:-:S10]  /*0de0*/  DFMA R32, R4, R6, R32 ;  /* 0x000000060420722b */ /* 0x000fd40000000020 */
[----:B------:R-:W-:-:S05]  /*0df0*/  FFMA R0, RZ, 2.6537499427795410156, R33 ;  /* 0x4029d70aff007823 */ /* 0x000fca0000000021 */
[----:B------:R-:W-:-:S13]  /*0e00*/  FSETP.GT.AND P0, PT, |R0|, 1.469367938527859385e-39, PT ;  /* 0x001000000000780b */ /* 0x000fda0003f04200 */
[----:B------:R-:W-:Y:S05]  /*0e10*/  @P0 BRA P1, `(.L_x_20) ;  /* 0x00000000001c0947 */ /* 0x000fea0000800000 */
[----:B------:R-:W-:Y:S01]  /*0e20*/  IMAD.MOV.U32 R24, RZ, RZ, R12 ;  /* 0x000000ffff187224 */ /* 0x000fe200078e000c */
[----:B------:R-:W-:Y:S01]  /*0e30*/  MOV R5, 0x3d70a3d7 ;  /* 0x3d70a3d700057802 */ /* 0x000fe20000000f00 */
[----:B------:R-:W-:Y:S01]  /*0e40*/  IMAD.MOV.U32 R25, RZ, RZ, R13 ;  /* 0x000000ffff197224 */ /* 0x000fe200078e000d */
[----:B------:R-:W-:Y:S01]  /*0e50*/  MOV R0, 0xe80 ;  /* 0x00000e8000007802 */ /* 0x000fe20000000f00 */
[----:B------:R-:W-:-:S07]  /*0e60*/  IMAD.MOV.U32 R7, RZ, RZ, 0x4029d70a ;  /* 0x4029d70aff077424 */ /* 0x000fce00078e00ff */
[----:B-----5:R-:W-:Y:S05]  /*0e70*/  CALL.REL.NOINC `($__internal_1_$__cuda_sm20_div_rn_f64_full) ;  /* 0x0000009000647944 */ /* 0x020fea0003c00000 */
[----:B------:R-:W-:-:S07]  /*0e80*/  IMAD.MOV.U32 R32, RZ, RZ, R5 ;  /* 0x000000ffff207224 */ /* 0x000fce00078e0005 */
.L_x_20:
[----:B------:R-:W-:Y:S05]  /*0e90*/  BSYNC.RECONVERGENT B2 ;  /* 0x0000000000027941 */ /* 0x000fea0003800200 */
.L_x_19:
[----:B------:R-:W-:Y:S02]  /*0ea0*/  IMAD.MOV.U32 R12, RZ, RZ, R32 ;  /* 0x000000ffff0c7224 */ /* 0x000fe400078e0020 */
[----:B------:R-:W-:-:S07]  /*0eb0*/  IMAD.MOV.U32 R13, RZ, RZ, R33 ;  /* 0x000000ffff0d7224 */ /* 0x000fce00078e0021 */
.L_x_18:
[----:B------:R-:W-:Y:S05]  /*0ec0*/  BSYNC.RECONVERGENT B1 ;  /* 0x0000000000017941 */ /* 0x000fea0003800200 */
.L_x_12:
[----:B------:R-:W-:Y:S01]  /*0ed0*/  UMOV UR4, 0xc63f1412 ;  /* 0xc63f141200047882 */ /* 0x000fe20000000000 */
[----:B------:R-:W-:Y:S01]  /*0ee0*/  UMOV UR5, 0x3fa4b5dc ;  /* 0x3fa4b5dc00057882 */ /* 0x000fe20000000000 */
[----:B------:R-:W-:Y:S01]  /*0ef0*/  BSSY.RECONVERGENT B1, `(.L_x_21) ;  /* 0x0000051000017945 */ /* 0x000fe20003800200 */
[----:B------:R-:W-:-:S14]  /*0f00*/  DSETP.GT.AND P0, PT, R14, UR4, PT ;  /* 0x000000040e007e2a */ /* 0x000fdc000bf04000 */
[----:B------:R-:W-:Y:S05]  /*0f10*/  @!P0 BRA `(.L_x_22) ;  /* 0x0000000000cc8947 */ /* 0x000fea0003800000 */
[----:B------:R-:W0:Y:S01]  /*0f20*/  MUFU.RCP64H R5, 1.0549993515014648438 ;  /* 0x3ff0e14700057908 */ /* 0x000e220000001800 */
[----:B------:R-:W-:Y:S01]  /*0f30*/  MOV R6, 0xae147ae1 ;  /* 0xae147ae100067802 */ /* 0x000fe20000000f00 */
[----:B------:R-:W-:Y:S01]  /*0f40*/  IMAD.MOV.U32 R7, RZ, RZ, 0x3ff0e147 ;  /* 0x3ff0e147ff077424 */ /* 0x000fe200078e00ff */
[----:B------:R-:W-:Y:S01]  /*0f50*/  UMOV UR4, 0xc28f5c29 ;  /* 0xc28f5c2900047882 */ /* 0x000fe20000000000 */
[----:B------:R-:W-:Y:S01]  /*0f60*/  IMAD.MOV.U32 R4, RZ, RZ, 0x1 ;  /* 0x00000001ff047424 */ /* 0x000fe200078e00ff */
[----:B------:R-:W-:Y:S01]  /*0f70*/  UMOV UR5, 0x3fac28f5 ;  /* 0x3fac28f500057882 */ /* 0x000fe20000000000 */
[----:B------:R-:W-:Y:S01]  /*0f80*/  BSSY.RECONVERGENT B2, `(.L_x_23) ;  /* 0x0000014000027945 */ /* 0x000fe20003800200 */
[----:B------:R-:W-:-:S03]  /*0f90*/  DADD R24, R14, UR4 ;  /* 0x000000040e187e29 */ /* 0x000fc60008000000 */
[----:B0-----:R-:W-:-:S07]  /*0fa0*/  DFMA R18, R4, -R6, 1 ;  /* 0x3ff000000412742b */ /* 0x001fce0000000806 */
        /* <DEDUP_REMOVED lines=15> */
[----:B------:R-:W-:Y:S01]  /*10a0*/  MOV R14, R5 ;  /* 0x00000005000e7202 */ /* 0x000fe20000000f00 */
[----:B------:R-:W-:-:S07]  /*10b0*/  IMAD.MOV.U32 R15, RZ, RZ, R33 ;  /* 0x000000ffff0f7224 */ /* 0x000fce00078e0021 */
.L_x_24:
[----:B------:R-:W-:Y:S05]  /*10c0*/  BSYNC.RECONVERGENT B2 ;  /* 0x0000000000027941 */ /* 0x000fea0003800200 */
.L_x_23:
        /* <DEDUP_REMOVED lines=11> */
.L_x_26:
[----:B------:R-:W-:Y:S05]  /*1180*/  BSYNC.RECONVERGENT B0 ;  /* 0x0000000000007941 */ /* 0x000fea0003800200 */
.L_x_25:
[----:B------:R-:W-:Y:S01]  /*1190*/  UMOV UR4, 0x33333333 ;  /* 0x3333333300047882 */ /* 0x000fe20000000000 */
[----:B------:R-:W-:Y:S01]  /*11a0*/  UMOV UR5, 0x40033333 ;  /* 0x4003333300057882 */ /* 0x000fe20000000000 */
[C---:B------:R-:W-:Y:S02]  /*11b0*/  DSETP.NEU.AND P1, PT, R14.reuse, 1, PT ;  /* 0x3ff000000e00742a */ /* 0x040fe40003f2d000 */
[----:B------:R-:W-:-:S10]  /*11c0*/  DADD R6, R14, UR4 ;  /* 0x000000040e067e29 */ /* 0x000fd40008000000 */
[----:B------:R-:W-:-:S04]  /*11d0*/  LOP3.LUT R6, R7, 0x7ff00000, RZ, 0xc0, !PT ;  /* 0x7ff0000007067812 */ /* 0x000fc800078ec0ff */
[----:B------:R-:W-:-:S13]  /*11e0*/  ISETP.NE.AND P0, PT, R6, 0x7ff00000, PT ;  /* 0x7ff000000600780c */ /* 0x000fda0003f05270 */
[----:B------:R-:W-:-:S14]  /*11f0*/  DSETP.NEU.OR P0, PT, R14, +INF , P0 ;  /* 0x7ff000000e00742a */ /* 0x000fdc000070d400 */
[----:B------:R-:W-:Y:S01]  /*1200*/  @!P0 IMAD.MOV.U32 R4, RZ, RZ, 0x0 ;  /* 0x00000000ff048424 */ /* 0x000fe200078e00ff */
[----:B------:R-:W-:-:S04]  /*1210*/  @!P0 MOV R5, 0x7ff00000 ;  /* 0x7ff0000000058802 */ /* 0x000fc80000000f00 */
[----:B------:R-:W-:Y:S02]  /*1220*/  FSEL R14, R4, RZ, P1 ;  /* 0x000000ff040e7208 */ /* 0x000fe40000800000 */
[----:B------:R-:W-:Y:S01]  /*1230*/  FSEL R15, R5, 1.875, P1 ;  /* 0x3ff00000050f7808 */ /* 0x000fe20000800000 */
[----:B------:R-:W-:Y:S06]  /*1240*/  BRA `(.L_x_27) ;  /* 0x00000000006c7947 */ /* 0x000fec0003800000 */
.L_x_22:
[----:B------:R-:W0:Y:S01]  /*1250*/  MUFU.RCP64H R5, 12.9199981689453125 ;  /* 0x4029d70a00057908 */ /* 0x000e220000001800 */
[----:B------:R-:W-:Y:S01]  /*1260*/  IMAD.MOV.U32 R6, RZ, RZ, 0x3d70a3d7 ;  /* 0x3d70a3d7ff067424 */ /* 0x000fe200078e00ff */
[----:B------:R-:W-:Y:S01]  /*1270*/  FSETP.GEU.AND P1, PT, |R15|, 6.5827683646048100446e-37, PT ;  /* 0x036000000f00780b */ /* 0x000fe20003f2e200 */
[----:B------:R-:W-:Y:S01]  /*1280*/  IMAD.MOV.U32 R7, RZ, RZ, 0x4029d70a ;  /* 0x4029d70aff077424 */ /* 0x000fe200078e00ff */
[----:B------:R-:W-:Y:S01]  /*1290*/  BSSY.RECONVERGENT B2, `(.L_x_28) ;  /* 0x0000014000027945 */ /* 0x000fe20003800200 */
[----:B------:R-:W-:-:S06]  /*12a0*/  IMAD.MOV.U32 R4, RZ, RZ, 0x1 ;  /* 0x00000001ff047424 */ /* 0x000fcc00078e00ff */
        /* <DEDUP_REMOVED lines=12> */
[----:B------:R-:W-:Y:S01]  /*1370*/  MOV R25, R15 ;  /* 0x0000000f00197202 */ /* 0x000fe20000000f00 */
[----:B------:R-:W-:Y:S01]  /*1380*/  IMAD.MOV.U32 R5, RZ, RZ, 0x3d70a3d7 ;  /* 0x3d70a3d7ff057424 */ /* 0x000fe200078e00ff */
[----:B------:R-:W-:Y:S01]  /*1390*/  MOV R0, 0x13c0 ;  /* 0x000013c000007802 */ /* 0x000fe20000000f00 */
[----:B------:R-:W-:-:S07]  /*13a0*/  IMAD.MOV.U32 R7, RZ, RZ, 0x4029d70a ;  /* 0x4029d70aff077424 */ /* 0x000fce00078e00ff */
[----:B-----5:R-:W-:Y:S05]  /*13b0*/  CALL.REL.NOINC `($__internal_1_$__cuda_sm20_div_rn_f64_full) ;  /* 0x0000008c00147944 */ /* 0x020fea0003c00000 */
[----:B------:R-:W-:-:S07]  /*13c0*/  IMAD.MOV.U32 R32, RZ, RZ, R5 ;  /* 0x000000ffff207224 */ /* 0x000fce00078e0005 */
.L_x_29:
[----:B------:R-:W-:Y:S05]  /*13d0*/  BSYNC.RECONVERGENT B2 ;  /* 0x0000000000027941 */ /* 0x000fea0003800200 */
.L_x_28:
[----:B------:R-:W-:Y:S01]  /*13e0*/  IMAD.MOV.U32 R14, RZ, RZ, R32 ;  /* 0x000000ffff0e7224 */ /* 0x000fe200078e0020 */
[----:B------:R-:W-:-:S07]  /*13f0*/  MOV R15, R33 ;  /* 0x00000021000f7202 */ /* 0x000fce0000000f00 */
.L_x_27:
[----:B------:R-:W-:Y:S05]  /*1400*/  BSYNC.RECONVERGENT B1 ;  /* 0x0000000000017941 */ /* 0x000fea0003800200 */
.L_x_21:
[----:B------:R-:W-:Y:S01]  /*1410*/  UMOV UR4, 0xc63f1412 ;  /* 0xc63f141200047882 */ /* 0x000fe20000000000 */
[----:B------:R-:W-:Y:S01]  /*1420*/  UMOV UR5, 0x3fa4b5dc ;  /* 0x3fa4b5dc00057882 */ /* 0x000fe20000000000 */
[----:B------:R-:W-:Y:S01]  /*1430*/  BSSY.RECONVERGENT B1, `(.L_x_30) ;  /* 0x000004f000017945 */ /* 0x000fe20003800200 */
[----:B------:R-:W-:-:S14]  /*1440*/  DSETP.GT.AND P0, PT, R16, UR4, PT ;  /* 0x0000000410007e2a */ /* 0x000fdc000bf04000 */
[----:B------:R-:W-:Y:S05]  /*1450*/  @!P0 BRA `(.L_x_31) ;  /* 0x0000000000cc8947 */ /* 0x000fea0003800000 */
[----:B------:R-:W0:Y:S01]  /*1460*/  MUFU.RCP64H R5, 1.0549993515014648438 ;  /* 0x3ff0e14700057908 */ /* 0x000e220000001800 */
[----:B------:R-:W-:Y:S01]  /*1470*/  IMAD.MOV.U32 R6, RZ, RZ, -0x51eb851f ;  /* 0xae147ae1ff067424 */ /* 0x000fe200078e00ff */
[----:B------:R-:W-:Y:S01]  /*1480*/  UMOV UR4, 0xc28f5c29 ;  /* 0xc28f5c2900047882 */ /* 0x000fe20000000000 */
[----:B------:R-:W-:Y:S01]  /*1490*/  IMAD.MOV.U32 R7, RZ, RZ, 0x3ff0e147 ;  /* 0x3ff0e147ff077424 */ /* 0x000fe200078e00ff */
[----:B------:R-:W-:Y:S01]  /*14a0*/  UMOV UR5, 0x3fac28f5 ;  /* 0x3fac28f500057882 */ /* 0x000fe20000000000 */
[----:B------:R-:W-:Y:S01]  /*14b0*/  IMAD.MOV.U32 R4, RZ, RZ, 0x1 ;  /* 0x00000001ff047424 */ /* 0x000fe200078e00ff */
[----:B------:R-:W-:Y:S01]  /*14c0*/  DADD R24, R16, UR4 ;  /* 0x0000000410187e29 */ /* 0x000fe20008000000 */
[----:B------:R-:W-:Y:S09]  /*14d0*/  BSSY.RECONVERGENT B2, `(.L_x_32) ;  /* 0x0000013000027945 */ /* 0x000ff20003800200 */
[----:B------:R-:W-:Y:S01]  /*14e0*/  FSETP.GEU.AND P1, PT, |R25|, 6.5827683646048100446e-37, PT ;  /* 0x036000001900780b */ /* 0x000fe20003f2e200 */
        /* <DEDUP_REMOVED lines=12> */
[----:B------:R-:W-:Y:S02]  /*15b0*/  MOV R7, 0x3ff0e147 ;  /* 0x3ff0e14700077802 */ /* 0x000fe40000000f00 */
[----:B------:R-:W-:-:S07]  /*15c0*/  MOV R0, 0x15e0 ;  /* 0x000015e000007802 */ /* 0x000fce0000000f00 */
[----:B-----5:R-:W-:Y:S05]  /*15d0*/  CALL.REL.NOINC `($__internal_1_$__cuda_sm20_div_rn_f64_full) ;  /* 0x00000088008c7944 */ /* 0x020fea0003c00000 */
[----:B------:R-:W-:Y:S02]  /*15e0*/  IMAD.MOV.U32 R16, RZ, RZ, R5 ;  /* 0x000000ffff107224 */ /* 0x000fe400078e0005 */
[----:B------:R-:W-:-:S07]  /*15f0*/  IMAD.MOV.U32 R17, RZ, RZ, R33 ;  /* 0x000000ffff117224 */ /* 0x000fce00078e0021 */
.L_x_33:
[----:B------:R-:W-:Y:S05]  /*1600*/  BSYNC.RECONVERGENT B2 ;  /* 0x0000000000027941 */ /* 0x000fea0003800200 */
.L_x_32:
        /* <DEDUP_REMOVED lines=11> */
.L_x_35:
[----:B------:R-:W-:Y:S05]  /*16c0*/  BSYNC.RECONVERGENT B0 ;  /* 0x0000000000007941 */ /* 0x000fea0003800200 */
.L_x_34:
        /* <DEDUP_REMOVED lines=12> */
.L_x_31:
        /* <DEDUP_REMOVED lines=17> */
[----:B------:R-:W-:Y:S01]  /*18a0*/  MOV R24, R16 ;  /* 0x0000001000187202 */ /* 0x000fe20000000f00 */
[----:B------:R-:W-:Y:S01]  /*18b0*/  IMAD.MOV.U32 R25, RZ, RZ, R17 ;  /* 0x000000ffff197224 */ /* 0x000fe200078e0011 */
[----:B------:R-:W-:Y:S01]  /*18c0*/  MOV R0, 0x1900 ;  /* 0x0000190000007802 */ /* 0x000fe20000000f00 */
[----:B------:R-:W-:Y:S02]  /*18d0*/  IMAD.MOV.U32 R5, RZ, RZ, 0x3d70a3d7 ;  /* 0x3d70a3d7ff057424 */ /* 0x000fe400078e00ff */
[----:B------:R-:W-:-:S07]  /*18e0*/  IMAD.MOV.U32 R7, RZ, RZ, 0x4029d70a ;  /* 0x4029d70aff077424 */ /* 0x000fce00078e00ff */
[----:B-----5:R-:W-:Y:S05]  /*18f0*/  CALL.REL.NOINC `($__internal_1_$__cuda_sm20_div_rn_f64_full) ;  /* 0x0000008400c47944 */ /* 0x020fea0003c00000 */
[----:B------:R-:W-:-:S07]  /*1900*/  IMAD.MOV.U32 R32, RZ, RZ, R5 ;  /* 0x000000ffff207224 */ /* 0x000fce00078e0005 */
.L_x_37:
[----:B------:R-:W-:Y:S05]  /*1910*/  BSYNC.RECONVERGENT B2 ;  /* 0x0000000000027941 */ /* 0x000fea0003800200 */
.L_x_36:
[----:B------:R-:W-:Y:S05]  /*1920*/  BSYNC.RECONVERGENT B1 ;  /* 0x0000000000017941 */ /* 0x000fea0003800200 */
.L_x_30:
[----:B------:R-:W0:Y:S01]  /*1930*/  MUFU.RCP64H R7, 95.0469970703125 ;  /* 0x4057c30200077908 */ /* 0x000e220000001800 */
[----:B------:R-:W-:Y:S01]  /*1940*/  MOV R4, 0xc49ba5e ;  /* 0x0c49ba5e00047802 */ /* 0x000fe20000000f00 */
[----:B------:R-:W-:Y:S01]  /*1950*/  IMAD.MOV.U32 R5, RZ, RZ, 0x4057c302 ;  /* 0x4057c302ff057424 */ /* 0x000fe200078e00ff */
[----:B------:R-:W-:Y:S01]  /*1960*/  DMUL R14, R14, 100 ;  /* 0x405900000e0e7828 */ /* 0x000fe20000000000 */
[----:B------:R-:W-:Y:S01]  /*1970*/  IMAD.MOV.U32 R6, RZ, RZ, 0x1 ;  /* 0x00000001ff067424 */ /* 0x000fe200078e00ff */
[----:B------:R-:W-:Y:S01]  /*1980*/  UMOV UR4, 0xddd532cd ;  /* 0xddd532cd00047882 */ /* 0x000fe20000000000 */
[----:B------:R-:W-:Y:S01]  /*1990*/  UMOV UR5, 0x3fd6e286 ;  /* 0x3fd6e28600057882 */ /* 0x000fe20000000000 */
[----:B------:R-:W-:Y:S01]  /*19a0*/  DMUL R12, R12, 100 ;  /* 0x405900000c0c7828 */ /* 0x000fe20000000000 */
[----:B------:R-:W-:Y:S01]  /*19b0*/  UMOV UR10, 0x24d8269d ;  /* 0x24d8269d000a7882 */ /* 0x000fe20000000000 */
[----:B------:R-:W-:Y:S01]  /*19c0*/  UMOV UR11, 0x3fee68e4 ;  /* 0x3fee68e4000b7882 */ /* 0x000fe20000000000 */
[----:B------:R-:W-:Y:S01]  /*19d0*/  BSSY.RECONVERGENT B1, `(.L_x_38) ;  /* 0x000002b000017945 */ /* 0x000fe20003800200 */
[----:B0-----:R-:W-:-:S08]  /*19e0*/  DFMA R16, R6, -R4, 1 ;  /* 0x3ff000000610742b */ /* 0x001fd00000000804 */
[----:B------:R-:W-:Y:S02]  /*19f0*/  DFMA R18, R16, R16, R16 ;  /* 0x000000101012722b */ /* 0x000fe40000000010 */
[----:B------:R-:W-:Y:S01]  /*1a00*/  DMUL R16, R14, UR4 ;  /* 0x000000040e107c28 */ /* 0x000fe20008000000 */
[----:B------:R-:W-:Y:S01]  /*1a10*/  UMOV UR4, 0x8741a841 ;  /* 0x8741a84100047882 */ /* 0x000fe20000000000 */
[----:B------:R-:W-:-:S04]  /*1a20*/  UMOV UR5, 0x3fda65af ;  /* 0x3fda65af00057882 */ /* 0x000fc80000000000 */
[----:B------:R-:W-:Y:S02]  /*1a30*/  DFMA R18, R6, R18, R6 ;  /* 0x000000120612722b */ /* 0x000fe40000000006 */
[----:B------:R-:W-:Y:S02]  /*1a40*/  DMUL R6, R32, 100 ;  /* 0x4059000020067828 */ /* 0x000fe40000000000 */
[----:B------:R-:W-:Y:S01]  /*1a50*/  DFMA R16, R12, UR4, R16 ;  /* 0x000000040c107c2b */ /* 0x000fe20008000010 */
[----:B------:R-:W-:Y:S01]  /*1a60*/  UMOV UR4, 0x74bc6a7f ;  /* 0x74bc6a7f00047882 */ /* 0x000fe20000000000 */
[----:B------:R-:W-:Y:S02]  /*1a70*/  UMOV UR5, 0x3fc71893 ;  /* 0x3fc7189300057882 */ /* 0x000fe40000000000 */
[----:B------:R-:W-:-:S04]  /*1a80*/  DFMA R20, R18, -R4, 1 ;  /* 0x3ff000001214742b */ /* 0x000fc80000000804 */
[----:B------:R-:W-:Y:S01]  /*1a90*/  DFMA R24, R6, UR4, R16 ;  /* 0x0000000406187c2b */ /* 0x000fe20008000010 */
[----:B------:R-:W-:Y:S01]  /*1aa0*/  UMOV UR4, 0xddd532cd ;  /* 0xddd532cd00047882 */ /* 0x000fe20000000000 */
[----:B------:R-:W-:Y:S02]  /*1ab0*/  UMOV UR5, 0x3fe6e286 ;  /* 0x3fe6e28600057882 */ /* 0x000fe40000000000 */
[----:B------:R-:W-:-:S06]  /*1ac0*/  DFMA R18, R18, R20, R18 ;  /* 0x000000141212722b */ /* 0x000fcc0000000012 */
[----:B------:R-:W-:Y:S02]  /*1ad0*/  FSETP.GEU.AND P1, PT, |R25|, 6.5827683646048100446e-37, PT ;  /* 0x036000001900780b */ /* 0x000fe40003f2e200 */
[----:B------:R-:W-:-:S08]  /*1ae0*/  DMUL R16, R24, R18 ;  /* 0x0000001218107228 */ /* 0x000fd00000000000 */
[----:B------:R-:W-:-:S08]  /*1af0*/  DFMA R4, R16, -R4, R24 ;  /* 0x800000041004722b */ /* 0x000fd00000000018 */
[----:B------:R-:W-:Y:S02]  /*1b00*/  DFMA R18, R18, R4, R16 ;  /* 0x000000041212722b */ /* 0x000fe40000000010 */
[C---:B------:R-:W-:Y:S01]  /*1b10*/  DMUL R4, R14.reuse, UR4 ;  /* 0x000000040e047c28 */ /* 0x040fe20008000000 */
[----:B------:R-:W-:Y:S01]  /*1b20*/  UMOV UR4, 0xedf1e083 ;  /* 0xedf1e08300047882 */ /* 0x000fe20000000000 */
[----:B------:R-:W-:Y:S02]  /*1b30*/  UMOV UR5, 0x3fbe835d ;  /* 0x3fbe835d00057882 */ /* 0x000fe40000000000 */
[----:B------:R-:W-:Y:S01]  /*1b40*/  DMUL R14, R14, UR4 ;  /* 0x000000040e0e7c28 */ /* 0x000fe20008000000 */
[----:B------:R-:W-:Y:S01]  /*1b50*/  UMOV UR4, 0x971f6bd6 ;  /* 0x971f6bd600047882 */ /* 0x000fe20000000000 */
[----:B------:R-:W-:Y:S02]  /*1b60*/  UMOV UR5, 0x3fcb38dd ;  /* 0x3fcb38dd00057882 */ /* 0x000fe40000000000 */
[----:B------:R-:W-:Y:S01]  /*1b70*/  FFMA R0, RZ, 3.3712773323059082031, R19 ;  /* 0x4057c302ff007823 */ /* 0x000fe20000000013 */
[----:B------:R-:W-:Y:S01]  /*1b80*/  DFMA R4, R12, UR4, R4 ;  /* 0x000000040c047c2b */ /* 0x000fe20008000004 */
[----:B------:R-:W-:Y:S01]  /*1b90*/  UMOV UR4, 0x10d1089c ;  /* 0x10d1089c00047882 */ /* 0x000fe20000000000 */
[----:B------:R-:W-:-:S02]  /*1ba0*/  UMOV UR5, 0x3f93cc44 ;  /* 0x3f93cc4400057882 */ /* 0x000fc40000000000 */
[----:B------:R-:W-:Y:S01]  /*1bb0*/  FSETP.GT.AND P0, PT, |R0|, 1.469367938527859385e-39, PT ;  /* 0x001000000000780b */ /* 0x000fe20003f04200 */
[----:B------:R-:W-:Y:S01]  /*1bc0*/  DFMA R12, R12, UR4, R14 ;  /* 0x000000040c0c7c2b */ /* 0x000fe2000800000e */
[----:B------:R-:W-:Y:S01]  /*1bd0*/  UMOV UR4, 0x9096bb99 ;  /* 0x9096bb9900047882 */ /* 0x000fe20000000000 */
[----:B------:R-:W-:Y:S02]  /*1be0*/  UMOV UR5, 0x3fb27a0f ;  /* 0x3fb27a0f00057882 */ /* 0x000fe40000000000 */
[----:B------:R-:W-:-:S04]  /*1bf0*/  DFMA R14, R6, UR4, R4 ;  /* 0x00000004060e7c2b */ /* 0x000fc80008000004 */
[----:B------:R-:W-:-:S04]  /*1c00*/  DFMA R12, R6, UR10, R12 ;  /* 0x0000000a060c7c2b */ /* 0x000fc8000800000c */
[----:B------:R-:W-:Y:S07]  /*1c10*/  @P0 BRA P1, `(.L_x_39) ;  /* 0x0000000000180947 */ /* 0x000fee0000800000 */
[----:B------:R-:W-:Y:S01]  /*1c20*/  IMAD.MOV.U32 R5, RZ, RZ, 0xc49ba5e ;  /* 0x0c49ba5eff057424 */ /* 0x000fe200078e00ff */
[----:B------:R-:W-:Y:S01]  /*1c30*/  MOV R0, 0x1c60 ;  /* 0x00001c6000007802 */ /* 0x000fe20000000f00 */
[----:B------:R-:W-:-:S07]  /*1c40*/  IMAD.MOV.U32 R7, RZ, RZ, 0x4057c302 ;  /* 0x4057c302ff077424 */ /* 0x000fce00078e00ff */
[----:B-----5:R-:W-:Y:S05]  /*1c50*/  CALL.REL.NOINC `($__internal_1_$__cuda_sm20_div_rn_f64_full) ;  /* 0x0000008000ec7944 */ /* 0x020fea0003c00000 */
[----:B------:R-:W-:Y:S01]  /*1c60*/  MOV R18, R5 ;  /* 0x0000000500127202 */ /* 0x000fe20000000f00 */
[----:B------:R-:W-:-:S07]  /*1c70*/  IMAD.MOV.U32 R19, RZ, RZ, R33 ;  /* 0x000000ffff137224 */ /* 0x000fce00078e0021 */
.L_x_39:
[----:B------:R-:W-:Y:S05]  /*1c80*/  BSYNC.RECONVERGENT B1 ;  /* 0x0000000000017941 */ /* 0x000fea0003800200 */
.L_x_38:
[----:B------:R-:W0:Y:S01]  /*1c90*/  MUFU.RCP64H R5, 100 ;  /* 0x4059000000057908 */ /* 0x000e220000001800 */
        /* <DEDUP_REMOVED lines=11> */
[----:B------:R-:W-:-:S08]  /*1d50*/  DFMA R6, R16, -100, R14 ;  /* 0xc05900001006782b */ /* 0x000fd0000000000e */
[----:B------:R-:W-:-:S10]  /*1d60*/  DFMA R16, R4, R6, R16 ;  /* 0x000000060410722b */ /* 0x000fd40000000010 */
[----:B------:R-:W-:-:S05]  /*1d70*/  FFMA R0, RZ, 3.390625, R17 ;  /* 0x40590000ff007823 */ /* 0x000fca0000000011 */
[----:B------:R-:W-:-:S13]  /*1d80*/  FSETP.GT.AND P0, PT, |R0|, 1.469367938527859385e-39, PT ;  /* 0x001000000000780b */ /* 0x000fda0003f04200 */
[----:B------:R-:W-:Y:S05]  /*1d90*/  @P0 BRA P1, `(.L_x_41) ;  /* 0x0000000000200947 */ /* 0x000fea0000800000 */
[----:B------:R-:W-:Y:S01]  /*1da0*/  MOV R24, R14 ;  /* 0x0000000e00187202 */ /* 0x000fe20000000f00 */
[----:B------:R-:W-:Y:S01]  /*1db0*/  IMAD.MOV.U32 R25, RZ, RZ, R15 ;  /* 0x000000ffff197224 */ /* 0x000fe200078e000f */
[----:B------:R-:W-:Y:S01]  /*1dc0*/  MOV R0, 0x1e00 ;  /* 0x00001e0000007802 */ /* 0x000fe20000000f00 */
[----:B------:R-:W-:Y:S02]  /*1dd0*/  IMAD.MOV.U32 R5, RZ, RZ, RZ ;  /* 0x000000ffff057224 */ /* 0x000fe400078e00ff */
[----:B------:R-:W-:-:S07]  /*1de0*/  IMAD.MOV.U32 R7, RZ, RZ, 0x40590000 ;  /* 0x40590000ff077424 */ /* 0x000fce00078e00ff */
[----:B-----5:R-:W-:Y:S05]  /*1df0*/  CALL.REL.NOINC `($__internal_1_$__cuda_sm20_div_rn_f64_full) ;  /* 0x0000008000847944 */ /* 0x020fea0003c00000 */
[----:B------:R-:W-:Y:S01]  /*1e00*/  IMAD.MOV.U32 R16, RZ, RZ, R5 ;  /* 0x000000ffff107224 */ /* 0x000fe200078e0005 */
[----:B------:R-:W-:-:S07]  /*1e10*/  MOV R17, R33 ;  /* 0x0000002100117202 */ /* 0x000fce0000000f00 */
.L_x_41:
[----:B------:R-:W-:Y:S05]  /*1e20*/  BSYNC.RECONVERGENT B1 ;  /* 0x0000000000017941 */ /* 0x000fea0003800200 */
.L_x_40:
[----:B------:R-:W0:Y:S01]  /*1e30*/  MUFU.RCP64H R5, 108.88299560546875 ;  /* 0x405b388300057908 */ /* 0x000e220000001800 */
        /* <DEDUP_REMOVED lines=13> */
[----:B------:R-:W-:-:S05]  /*1f10*/  FFMA R0, RZ, 3.4253242015838623047, R33 ;  /* 0x405b3883ff007823 */ /* 0x000fca0000000021 */
        /* <DEDUP_REMOVED lines=9> */
.L_x_43:
[----:B------:R-:W-:Y:S05]  /*1fb0*/  BSYNC.RECONVERGENT B1 ;  /* 0x0000000000017941 */ /* 0x000fea0003800200 */
.L_x_42:
[----:B------:R-:W-:Y:S01]  /*1fc0*/  IMAD.MOV.U32 R4, RZ, RZ, 0x32fcac8e ;  /* 0x32fcac8eff047424 */ /* 0x000fe200078e00ff */
[----:B------:R-:W-:Y:S01]  /*1fd0*/  MOV R5, 0x3f822318 ;  /* 0x3f82231800057802 */ /* 0x000fe20000000f00 */
[----:B------:R-:W-:Y:S05]  /*1fe0*/  BSSY.RECONVERGENT B0, `(.L_x_44) ;  /* 0x000002d000007945 */ /* 0x000fea0003800200 */
[----:B------:R-:W-:-:S14]  /*1ff0*/  DSETP.GT.AND P0, PT, R18, R4, PT ;  /* 0x000000041200722a */ /* 0x000fdc0003f04000 */
[----:B------:R-:W-:Y:S05]  /*2000*/  @!P0 BRA `(.L_x_45) ;  /* 0x0000000000948947 */ /* 0x000fea0003800000 */
[----:B------:R-:W-:Y:S01]  /*2010*/  LOP3.LUT R7, R19, 0x7fffffff, RZ, 0xc0, !PT ;  /* 0x7fffffff13077812 */ /* 0x000fe200078ec0ff */
[----:B------:R-:W-:Y:S02]  /*2020*/  IMAD.MOV.U32 R6, RZ, RZ, R18 ;  /* 0x000000ffff067224 */ /* 0x000fe400078e0012 */
[----:B------:R-:W-:Y:S01]  /*2030*/  IMAD.MOV.U32 R22, RZ, RZ, RZ ;  /* 0x000000ffff167224 */ /* 0x000fe200078e00ff */
[----:B------:R-:W-:-:S03]  /*2040*/  ISETP.GE.U32.AND P0, PT, R7, 0x100000, PT ;  /* 0x001000000700780c */ /* 0x000fc60003f06070 */
[----:B------:R-:W-:-:S10]  /*2050*/  DMUL R12, R6, 1.80143985094819840000e+16 ;  /* 0x43500000060c7828 */ /* 0x000fd40000000000 */
[----:B------:R-:W-:Y:S02]  /*2060*/  SEL R7, R13, R7, !P0 ;  /* 0x000000070d077207 */ /* 0x000fe40004000000 */
[----:B------:R-:W-:Y:S02]  /*2070*/  SEL R12, R12, R18, !P0 ;  /* 0x000000120c0c7207 */ /* 0x000fe40004000000 */
[----:B------:R-:W-:-:S04]  /*2080*/  LEA.HI R0, R7, 0xfffffc02, RZ, 0xc ;  /* 0xfffffc0207007811 */ /* 0x000fc800078f60ff */
[----:B------:R-:W-:-:S05]  /*2090*/  I2FP.F32.S32 R0, R0 ;  /* 0x0000000000007245 */ /* 0x000fca0000201400 */
[----:B------:R-:W-:-:S06]  /*20a0*/  FMUL R0, R0, 0.3333333432674407959 ;  /* 0x3eaaaaab00007820 */ /* 0x000fcc0000400000 */
[----:B------:R-:W0:Y:S02]  /*20b0*/  F2I.NTZ R0, R0 ;  /* 0x0000000000007305 */ /* 0x000e240000203100 */
[----:B0-----:R-:W-:-:S06]  /*20c0*/  IMAD R13, R0, -0x300000, R7 ;  /* 0xffd00000000d7824 */ /* 0x001fcc00078e0207 */
[----:B------:R-:W0:Y:S08]  /*20d0*/  F2F.F32.F64 R10, R12 ;  /* 0x0000000c000a7310 */ /* 0x000e300000301000 */
[----:B0-----:R-:W0:Y:S02]  /*20e0*/  MUFU.LG2 R10, R10 ;  /* 0x0000000a000a7308 */ /* 0x001e240000000c00 */
[----:B0-----:R-:W-:-:S06]  /*20f0*/  FMUL R26, R10, 0.3333333432674407959 ;  /* 0x3eaaaaab0a1a7820 */ /* 0x001fcc0000400000 */
[----:B------:R-:W0:Y:S08]  /*2100*/  MUFU.EX2 R6, R26 ;  /* 0x0000001a00067308 */ /* 0x000e300000000800 */
[----:B0-----:R-:W0:Y:S02]  /*2110*/  F2F.F64.F32 R6, R6 ;  /* 0x0000000600067310 */ /* 0x001e240000201800 */
[----:B0-----:R-:W-:-:S10]  /*2120*/  DMUL R14, R6, R6 ;  /* 0x00000006060e7228 */ /* 0x001fd40000000000 */
[----:B------:R-:W-:Y:S02]  /*2130*/  VIADD R21, R15, 0x100000 ;  /* 0x001000000f157836 */ /* 0x000fe40000000000 */
[----:B------:R-:W-:-:S06]  /*2140*/  IMAD.MOV.U32 R20, RZ, RZ, R14 ;  /* 0x000000ffff147224 */ /* 0x000fcc00078e000e */
[C-C-:B------:R-:W-:Y:S02]  /*2150*/  DFMA R20, R6.reuse, R20, R12.reuse ;  /* 0x000000140614722b */ /* 0x140fe4000000000c */
[----:B------:R-:W-:-:S04]  /*2160*/  DFMA R12, -R6, R14, R12 ;  /* 0x0000000e060c722b */ /* 0x000fc8000000010c */
[----:B------:R-:W0:Y:S02]  /*2170*/  MUFU.RCP64H R23, R21 ;  /* 0x0000001500177308 */ /* 0x000e240000001800 */
[----:B0-----:R-:W-:-:S08]  /*2180*/  DFMA R24, -R20, R22, 1 ;  /* 0x3ff000001418742b */ /* 0x001fd00000000116 */
[----:B------:R-:W-:-:S08]  /*2190*/  DFMA R24, R24, R24, R24 ;  /* 0x000000181818722b */ /* 0x000fd00000000018 */
[----:B------:R-:W-:-:S08]  /*21a0*/  DFMA R24, R22, R24, R22 ;  /* 0x000000181618722b */ /* 0x000fd00000000016 */
[----:B------:R-:W-:-:S08]  /*21b0*/  DMUL R12, R24, R12 ;  /* 0x0000000c180c7228 */ /* 0x000fd00000000000 */
[----:B------:R-:W-:Y:S01]  /*21c0*/  DFMA R12, R6, R12, R6 ;  /* 0x0000000c060c722b */ /* 0x000fe20000000006 */
[C---:B------:R-:W-:Y:S01]  /*21d0*/  IADD3 R7, PT, PT, R0.reuse, 0xfee, RZ ;  /* 0x00000fee00077810 */ /* 0x040fe20007ffe0ff */
[----:B------:R-:W-:-:S08]  /*21e0*/  @P0 VIADD R7, R0, 0x100000 ;  /* 0x0010000000070836 */ /* 0x000fd00000000000 */
[----:B------:R-:W-:Y:S01]  /*21f0*/  IMAD R13, R7, 0x100000, R13 ;  /* 0x00100000070d7824 */ /* 0x000fe200078e020d */
[----:B------:R-:W-:-:S05]  /*2200*/  DADD R6, R18, R18 ;  /* 0x0000000012067229 */ /* 0x000fca0000000012 */
[----:B------:R-:W-:-:S03]  /*2210*/  DADD R12, -RZ, |R12| ;  /* 0x00000000ff0c7229 */ /* 0x000fc6000000050c */
[----:B------:R-:W-:-:S07]  /*2220*/  DSETP.NE.AND P0, PT, R6, R18, PT ;  /* 0x000000120600722a */ /* 0x000fce0003f05000 */
[----:B------:R-:W-:Y:S02]  /*2230*/  FSEL R18, R6, R12, !P0 ;  /* 0x0000000c06127208 */ /* 0x000fe40004000000 */
[----:B------:R-:W-:Y:S01]  /*2240*/  FSEL R19, R7, R13, !P0 ;  /* 0x0000000d07137208 */ /* 0x000fe20004000000 */
[----:B------:R-:W-:Y:S06]  /*2250*/  BRA `(.L_x_46) ;  /* 0x0000000000147947 */ /* 0x000fec0003800000 */
.L_x_45:
[----:B------:R-:W-:Y:S01]  /*2260*/  IMAD.MOV.U32 R6, RZ, RZ, 0x611a7b96 ;  /* 0x611a7b96ff067424 */ /* 0x000fe200078e00ff */
[----:B------:R-:W-:Y:S01]  /*2270*/  UMOV UR4, 0x53f7ced9 ;  /* 0x53f7ced900047882 */ /* 0x000fe20000000000 */
[----:B------:R-:W-:Y:S01]  /*2280*/  IMAD.MOV.U32 R7, RZ, RZ, 0x3fc1a7b9 ;  /* 0x3fc1a7b9ff077424 */ /* 0x000fe200078e00ff */
[----:B------:R-:W-:-:S05]  /*2290*/  UMOV UR5, 0x401f25e3 ;  /* 0x401f25e300057882 */ /* 0x000fca0000000000 */
[----:B------:R-:W-:-:S11]  /*22a0*/  DFMA R18, R18, UR4, R6 ;  /* 0x0000000412127c2b */ /* 0x000fd60008000006 */
.L_x_46:
[----:B------:R-:W-:Y:S05]  /*22b0*/  BSYNC.RECONVERGENT B0 ;  /* 0x0000000000007941 */ /* 0x000fea0003800200 */
.L_x_44:
[----:B------:R-:W-:Y:S01]  /*22c0*/  DSETP.GT.AND P0, PT, R16, R4, PT ;  /* 0x000000041000722a */ /* 0x000fe20003f04000 */
[----:B------:R-:W-:-:S13]  /*22d0*/  BSSY.RECONVERGENT B0, `(.L_x_47) ;  /* 0x000002c000007945 */ /* 0x000fda0003800200 */
[----:B------:R-:W-:Y:S05]  /*22e0*/  @!P0 BRA `(.L_x_48) ;  /* 0x0000000000948947 */ /* 0x000fea0003800000 */
[----:B------:R-:W-:Y:S01]  /*22f0*/  LOP3.LUT R7, R17, 0x7fffffff, RZ, 0xc0, !PT ;  /* 0x7fffffff11077812 */ /* 0x000fe200078ec0ff */
[----:B------:R-:W-:Y:S01]  /*2300*/  IMAD.MOV.U32 R22, RZ, RZ, RZ ;  /* 0x000000ffff167224 */ /* 0x000fe200078e00ff */
[----:B------:R-:W-:Y:S02]  /*2310*/  MOV R6, R16 ;  /* 0x0000001000067202 */ /* 0x000fe40000000f00 */
[----:B------:R-:W-:-:S04]  /*2320*/  ISETP.GE.U32.AND P0, PT, R7, 0x100000, PT ;  /* 0x001000000700780c */ /* 0x000fc80003f06070 */
        /* <DEDUP_REMOVED lines=24> */
[C---:B------:R-:W-:Y:S01]  /*24b0*/  VIADD R7, R0.reuse, 0xfee ;  /* 0x00000fee00077836 */ /* 0x040fe20000000000 */
[----:B------:R-:W-:-:S08]  /*24c0*/  @P0 IADD3 R7, PT, PT, R0, 0x100000, RZ ;  /* 0x0010000000070810 */ /* 0x000fd00007ffe0ff */
[----:B------:R-:W-:Y:S01]  /*24d0*/  IMAD R13, R7, 0x100000, R13 ;  /* 0x00100000070d7824 */ /* 0x000fe200078e020d */
[----:B------:R-:W-:-:S05]  /*24e0*/  DADD R6, R16, R16 ;  /* 0x0000000010067229 */ /* 0x000fca0000000010 */
[----:B------:R-:W-:-:S03]  /*24f0*/  DADD R12, -RZ, |R12| ;  /* 0x00000000ff0c7229 */ /* 0x000fc6000000050c */
[----:B------:R-:W-:-:S07]  /*2500*/  DSETP.NE.AND P0, PT, R6, R16, PT ;  /* 0x000000100600722a */ /* 0x000fce0003f05000 */
[----:B------:R-:W-:Y:S02]  /*2510*/  FSEL R16, R6, R12, !P0 ;  /* 0x0000000c06107208 */ /* 0x000fe40004000000 */
[----:B------:R-:W-:Y:S01]  /*2520*/  FSEL R17, R7, R13, !P0 ;  /* 0x0000000d07117208 */ /* 0x000fe20004000000 */
[----:B------:R-:W-:Y:S06]  /*2530*/  BRA `(.L_x_49) ;  /* 0x0000000000147947 */ /* 0x000fec0003800000 */
.L_x_48:
[----:B------:R-:W-:Y:S01]  /*2540*/  IMAD.MOV.U32 R6, RZ, RZ, 0x611a7b96 ;  /* 0x611a7b96ff067424 */ /* 0x000fe200078e00ff */
[----:B------:R-:W-:Y:S01]  /*2550*/  UMOV UR4, 0x53f7ced9 ;  /* 0x53f7ced900047882 */ /* 0x000fe20000000000 */
[----:B------:R-:W-:Y:S01]  /*2560*/  IMAD.MOV.U32 R7, RZ, RZ, 0x3fc1a7b9 ;  /* 0x3fc1a7b9ff077424 */ /* 0x000fe200078e00ff */
[----:B------:R-:W-:-:S05]  /*2570*/  UMOV UR5, 0x401f25e3 ;  /* 0x401f25e300057882 */ /* 0x000fca0000000000 */
[----:B------:R-:W-:-:S11]  /*2580*/  DFMA R16, R16, UR4, R6 ;  /* 0x0000000410107c2b */ /* 0x000fd60008000006 */
.L_x_49:
[----:B------:R-:W-:Y:S05]  /*2590*/  BSYNC.RECONVERGENT B0 ;  /* 0x0000000000007941 */ /* 0x000fea0003800200 */
.L_x_47:
[----:B------:R-:W-:Y:S01]  /*25a0*/  DSETP.GT.AND P0, PT, R32, R4, PT ;  /* 0x000000042000722a */ /* 0x000fe20003f04000 */
[----:B------:R-:W-:-:S13]  /*25b0*/  BSSY.RECONVERGENT B0, `(.L_x_50) ;  /* 0x000002c000007945 */ /* 0x000fda0003800200 */
        /* <DEDUP_REMOVED lines=19> */
[----:B------:R-:W-:Y:S01]  /*26f0*/  IADD3 R15, PT, PT, R13, 0x100000, RZ ;  /* 0x001000000d0f7810 */ /* 0x000fe20007ffe0ff */
        /* <DEDUP_REMOVED lines=9> */
[C---:B------:R-:W-:Y:S02]  /*2790*/  VIADD R5, R0.reuse, 0xfee ;  /* 0x00000fee00057836 */ /* 0x040fe40000000000 */
[----:B------:R-:W-:-:S07]  /*27a0*/  @P0 VIADD R5, R0, 0x100000 ;  /* 0x0010000000050836 */ /* 0x000fce0000000000 */
[----:B------:R-:W-:Y:S01]  /*27b0*/  LEA R7, R5, R7, 0x14 ;  /* 0x0000000705077211 */ /* 0x000fe200078ea0ff */
[----:B------:R-:W-:-:S05]  /*27c0*/  DADD R4, R32, R32 ;  /* 0x0000000020047229 */ /* 0x000fca0000000020 */
[----:B------:R-:W-:-:S03]  /*27d0*/  DADD R6, -RZ, |R6| ;  /* 0x00000000ff067229 */ /* 0x000fc60000000506 */
[----:B------:R-:W-:-:S07]  /*27e0*/  DSETP.NE.AND P0, PT, R4, R32, PT ;  /* 0x000000200400722a */ /* 0x000fce0003f05000 */
[----:B------:R-:W-:Y:S02]  /*27f0*/  FSEL R32, R4, R6, !P0 ;  /* 0x0000000604207208 */ /* 0x000fe40004000000 */
[----:B------:R-:W-:Y:S01]  /*2800*/  FSEL R33, R5, R7, !P0 ;  /* 0x0000000705217208 */ /* 0x000fe20004000000 */
[----:B------:R-:W-:Y:S06]  /*2810*/  BRA `(.L_x_52) ;  /* 0x0000000000147947 */ /* 0x000fec0003800000 */
.L_x_51:
[----:B------:R-:W-:Y:S01]  /*2820*/  IMAD.MOV.U32 R4, RZ, RZ, 0x611a7b96 ;  /* 0x611a7b96ff047424 */ /* 0x000fe200078e00ff */
[----:B------:R-:W-:Y:S01]  /*2830*/  UMOV UR4, 0x53f7ced9 ;  /* 0x53f7ced900047882 */ /* 0x000fe20000000000 */
[----:B------:R-:W-:Y:S01]  /*2840*/  IMAD.MOV.U32 R5, RZ, RZ, 0x3fc1a7b9 ;  /* 0x3fc1a7b9ff057424 */ /* 0x000fe200078e00ff */
[----:B------:R-:W-:-:S05]  /*2850*/  UMOV UR5, 0x401f25e3 ;  /* 0x401f25e300057882 */ /* 0x000fca0000000000 */
[----:B------:R-:W-:-:S11]  /*2860*/  DFMA R32, R32, UR4, R4 ;  /* 0x0000000420207c2b */ /* 0x000fd60008000004 */
.L_x_52:
[----:B------:R-:W-:Y:S05]  /*2870*/  BSYNC.RECONVERGENT B0 ;  /* 0x0000000000007941 */ /* 0x000fea0003800200 */
.L_x_50:
[----:B------:R-:W0:Y:S01]  /*2880*/  MUFU.RCP64H R5, 255 ;  /* 0x406fe00000057908 */ /* 0x000e220000001800 */
[----:B------:R-:W-:Y:S01]  /*2890*/  IMAD.MOV.U32 R6, RZ, RZ, 0x0 ;  /* 0x00000000ff067424 */ /* 0x000fe200078e00ff */
[----:B------:R-:W-:Y:S01]  /*28a0*/  MOV R4, 0x1 ;  /* 0x0000000100047802 */ /* 0x000fe20000000f00 */
[----:B------:R-:W-:Y:S01]  /*28b0*/  IMAD.MOV.U32 R7, RZ, RZ, 0x406fe000 ;  /* 0x406fe000ff077424 */ /* 0x000fe200078e00ff */
[----:B------:R-:W-:Y:S01]  /*28c0*/  DADD R18, -R16, R18 ;  /* 0x0000000010127229 */ /* 0x000fe20000000112 */
[----:B------:R-:W-:Y:S01]  /*28d0*/  IMAD.MOV.U32 R14, RZ, RZ, 0x0 ;  /* 0x00000000ff0e7424 */ /* 0x000fe200078e00ff */
[----:B------:R-:W-:Y:S01]  /*28e0*/  DADD R32, -R32, R16 ;  /* 0x0000000020207229 */ /* 0x000fe20000000110 */
[----:B------:R-:W-:Y:S01]  /*28f0*/  IMAD.MOV.U32 R15, RZ, RZ, 0x405d0000 ;  /* 0x405d0000ff0f7424 */ /* 0x000fe200078e00ff */
[----:B-----5:R-:W1:Y:S01]  /*2900*/  I2F.F64.U16 R24, R11 ;  /* 0x0000000b00187312 */ /* 0x020e620000101800 */
[----:B------:R-:W-:Y:S04]  /*2910*/  BSSY.RECONVERGENT B1, `(.L_x_53) ;  /* 0x0000019000017945 */ /* 0x000fe80003800200 */
[----:B------:R-:W-:-:S02]  /*2920*/  DFMA R14, R16, R14, -16 ;  /* 0xc0300000100e742b */ /* 0x000fc4000000000e */
[----:B------:R-:W-:Y:S02]  /*2930*/  DMUL R32, R32, 200 ;  /* 0x4069000020207828 */ /* 0x000fe40000000000 */
[----:B0-----:R-:W-:-:S04]  /*2940*/  DFMA R12, R4, -R6, 1 ;  /* 0x3ff00000040c742b */ /* 0x001fc80000000806 */
[----:B------:R0:W2:Y:S01]  /*2950*/  F2F.F32.F64 R11, R32 ;  /* 0x00000020000b7310 */ /* 0x0000a20000301000 */
[----:B-1----:R-:W-:-:S03]  /*2960*/  FSETP.GEU.AND P1, PT, |R25|, 6.5827683646048100446e-37, PT ;  /* 0x036000001900780b */ /* 0x002fc60003f2e200 */
[----:B------:R-:W-:-:S04]  /*2970*/  DFMA R12, R12, R12, R12 ;  /* 0x0000000c0c0c722b */ /* 0x000fc8000000000c */
[----:B------:R0:W1:Y:S04]  /*2980*/  F2F.F32.F64 R14, R14 ;  /* 0x0000000e000e7310 */ /* 0x0000680000301000 */
[----:B------:R-:W-:Y:S02]  /*2990*/  DFMA R12, R4, R12, R4 ;  /* 0x0000000c040c722b */ /* 0x000fe40000000004 */
[----:B------:R-:W-:-:S06]  /*29a0*/  DMUL R4, R18, 500 ;  /* 0x407f400012047828 */ /* 0x000fcc0000000000 */
[----:B------:R-:W-:-:S04]  /*29b0*/  DFMA R6, R12, -R6, 1 ;  /* 0x3ff000000c06742b */ /* 0x000fc80000000806 */
[----:B------:R0:W3:Y:S04]  /*29c0*/  F2F.F32.F64 R4, R4 ;  /* 0x0000000400047310 */ /* 0x0000e80000301000 */
[----:B------:R-:W-:-:S08]  /*29d0*/  DFMA R20, R12, R6, R12 ;  /* 0x000000060c14722b */ /* 0x000fd0000000000c */
[----:B------:R-:W-:-:S08]  /*29e0*/  DMUL R12, R20, R24 ;  /* 0x00000018140c7228 */ /* 0x000fd00000000000 */
[----:B------:R-:W-:-:S08]  /*29f0*/  DFMA R6, R12, -255, R24 ;  /* 0xc06fe0000c06782b */ /* 0x000fd00000000018 */
[----:B------:R-:W-:-:S10]  /*2a00*/  DFMA R12, R20, R6, R12 ;  /* 0x00000006140c722b */ /* 0x000fd4000000000c */
[----:B------:R-:W-:-:S05]  /*2a10*/  FFMA R0, RZ, 3.748046875, R13 ;  /* 0x406fe000ff007823 */ /* 0x000fca000000000d */
[----:B------:R-:W-:-:S13]  /*2a20*/  FSETP.GT.AND P0, PT, |R0|, 1.469367938527859385e-39, PT ;  /* 0x001000000000780b */ /* 0x000fda0003f04200 */
[----:B0123--:R-:W-:Y:S05]  /*2a30*/  @P0 BRA P1, `(.L_x_54) ;  /* 0x0000000000180947 */ /* 0x00ffea0000800000 */
[----:B------:R-:W-:Y:S01]  /*2a40*/  IMAD.MOV.U32 R5, RZ, RZ, RZ ;  /* 0x000000ffff057224 */ /* 0x000fe200078e00ff */
[----:B------:R-:W-:Y:S01]  /*2a50*/  MOV R0, 0x2a80 ;  /* 0x00002a8000007802 */ /* 0x000fe20000000f00 */
[----:B------:R-:W-:-:S07]  /*2a60*/  IMAD.MOV.U32 R7, RZ, RZ, 0x406fe000 ;  /* 0x406fe000ff077424 */ /* 0x000fce00078e00ff */
[----:B------:R-:W-:Y:S05]  /*2a70*/  CALL.REL.NOINC `($__internal_1_$__cuda_sm20_div_rn_f64_full) ;  /* 0x0000007400647944 */ /* 0x000fea0003c00000 */
[----:B------:R-:W-:Y:S01]  /*2a80*/  MOV R12, R5 ;  /* 0x00000005000c7202 */ /* 0x000fe20000000f00 */
[----:B------:R-:W-:-:S07]  /*2a90*/  IMAD.MOV.U32 R13, RZ, RZ, R33 ;  /* 0x000000ffff0d7224 */ /* 0x000fce00078e0021 */
.L_x_54:
[----:B------:R-:W-:Y:S05]  /*2aa0*/  BSYNC.RECONVERGENT B1 ;  /* 0x0000000000017941 */ /* 0x000fea0003800200 */
.L_x_53:
        /* <DEDUP_REMOVED lines=21> */
[----:B------:R-:W-:Y:S05]  /*2c00*/  CALL.REL.NOINC `($__internal_1_$__cuda_sm20_div_rn_f64_full) ;  /* 0x0000007400007944 */ /* 0x000fea0003c00000 */
[----:B------:R-:W-:Y:S02]  /*2c10*/  IMAD.MOV.U32 R16, RZ, RZ, R5 ;  /* 0x000000ffff107224 */ /* 0x000fe400078e0005 */
[----:B------:R-:W-:-:S07]  /*2c20*/  IMAD.MOV.U32 R17, RZ, RZ, R33 ;  /* 0x000000ffff117224 */ /* 0x000fce00078e0021 */
.L_x_56:
[----:B------:R-:W-:Y:S05]  /*2c30*/  BSYNC.RECONVERGENT B1 ;  /* 0x0000000000017941 */ /* 0x000fea0003800200 */
.L_x_55:
[----:B------:R-:W0:Y:S01]  /*2c40*/  MUFU.RCP64H R7, 255 ;  /* 0x406fe00000077908 */ /* 0x000e220000001800 */
[----:B------:R-:W-:Y:S01]  /*2c50*/  IMAD.MOV.U32 R18, RZ, RZ, 0x0 ;  /* 0x00000000ff127424 */ /* 0x000fe200078e00ff */
[----:B------:R-:W-:Y:S01]  /*2c60*/  MOV R19, 0x406fe000 ;  /* 0x406fe00000137802 */ /* 0x000fe20000000f00 */
[----:B------:R-:W-:Y:S01]  /*2c70*/  IMAD.MOV.U32 R6, RZ, RZ, 0x1 ;  /* 0x00000001ff067424 */ /* 0x000fe200078e00ff */
[----:B------:R-:W-:Y:S04]  /*2c80*/  BSSY.RECONVERGENT B1, `(.L_x_57) ;  /* 0x0000014000017945 */ /* 0x000fe80003800200 */
[----:B------:R-:W1:Y:S01]  /*2c90*/  I2F.F64.U16 R24, R9 ;  /* 0x0000000900187312 */ /* 0x000e620000101800 */
        /* <DEDUP_REMOVED lines=15> */
[----:B------:R-:W-:Y:S05]  /*2d90*/  CALL.REL.NOINC `($__internal_1_$__cuda_sm20_div_rn_f64_full) ;  /* 0x00000070009c7944 */ /* 0x000fea0003c00000 */
[----:B------:R-:W-:Y:S01]  /*2da0*/  IMAD.MOV.U32 R8, RZ, RZ, R5 ;  /* 0x000000ffff087224 */ /* 0x000fe200078e0005 */
[----:B------:R-:W-:-:S07]  /*2db0*/  MOV R9, R33 ;  /* 0x0000002100097202 */ /* 0x000fce0000000f00 */
.L_x_58:
[----:B------:R-:W-:Y:S05]  /*2dc0*/  BSYNC.RECONVERGENT B1 ;  /* 0x0000000000017941 */ /* 0x000fea0003800200 */
.L_x_57:
        /* <DEDUP_REMOVED lines=28> */
[----:B------:R-:W-:Y:S05]  /*2f90*/  CALL.REL.NOINC `($__internal_1_$__cuda_sm20_div_rn_f64_full) ;  /* 0x00000070001c7944 */ /* 0x000fea0003c00000 */
[----:B------:R-:W-:Y:S02]  /*2fa0*/  IMAD.MOV.U32 R12, RZ, RZ, R5 ;  /* 0x000000ffff0c7224 */ /* 0x000fe400078e0005 */
[----:B------:R-:W-:-:S07]  /*2fb0*/  IMAD.MOV.U32 R13, RZ, RZ, R33 ;  /* 0x000000ffff0d7224 */ /* 0x000fce00078e0021 */
.L_x_62:
[----:B------:R-:W-:Y:S05]  /*2fc0*/  BSYNC.RECONVERGENT B2 ;  /* 0x0000000000027941 */ /* 0x000fea0003800200 */
.L_x_61:
[----:B------:R-:W-:Y:S01]  /*2fd0*/  DSETP.NEU.AND P0, PT, R12, RZ, PT ;  /* 0x000000ff0c00722a */ /* 0x000fe20003f0d000 */
[----:B------:R-:W-:-:S13]  /*2fe0*/  BSSY.RECONVERGENT B0, `(.L_x_63) ;  /* 0x000000a000007945 */ /* 0x000fda0003800200 */
[----:B------:R-:W-:Y:S01]  /*2ff0*/  @!P0 CS2R R18, SRZ ;  /* 0x0000000000128805 */ /* 0x000fe2000001ff00 */
[----:B------:R-:W-:Y:S06]  /*3000*/  @!P0 BRA `(.L_x_64) ;  /* 0x00000000001c8947 */ /* 0x000fec0003800000 */
[----:B------:R-:W-:Y:S01]  /*3010*/  IMAD.MOV.U32 R6, RZ, RZ, R12 ;  /* 0x000000ffff067224 */ /* 0x000fe200078e000c */
[----:B------:R-:W-:Y:S01]  /*3020*/  MOV R0, 0x3050 ;  /* 0x0000305000007802 */ /* 0x000fe20000000f00 */
[----:B------:R-:W-:-:S07]  /*3030*/  IMAD.MOV.U32 R5, RZ, RZ, R13 ;  /* 0x000000ffff057224 */ /* 0x000fce00078e000d */
[----:B------:R-:W-:Y:S05]  /*3040*/  CALL.REL.NOINC `($_ZN13cuda_renderer19compute_render_costEPfPiS1_S1_S0_fiiS0_PhS2_S0_S2_S1_S1_i$__internal_accurate_pow) ;  /* 0x0000007c006c7944 */ /* 0x000fea0003c00000 */
[----:B------:R-:W-:-:S04]  /*3050*/  ISETP.GE.AND P0, PT, R13, RZ, PT ;  /* 0x000000ff0d00720c */ /* 0x000fc80003f06270 */
[----:B------:R-:W-:Y:S02]  /*3060*/  FSEL R18, R5, RZ, P0 ;  /* 0x000000ff05127208 */ /* 0x000fe40000000000 */
[----:B------:R-:W-:-:S07]  /*3070*/  FSEL R19, R6, -QNAN , P0 ;  /* 0xfff8000006137808 */ /* 0x000fce0000000000 */
.L_x_64:
[----:B------:R-:W-:Y:S05]  /*3080*/  BSYNC.RECONVERGENT B0 ;  /* 0x0000000000007941 */ /* 0x000fea0003800200 */
.L_x_63:
        /* <DEDUP_REMOVED lines=12> */
.L_x_60:
        /* <DEDUP_REMOVED lines=22> */
[----:B------:R-:W-:Y:S05]  /*32b0*/  CALL.REL.NOINC `($__internal_1_$__cuda_sm20_div_rn_f64_full) ;  /* 0x0000006c00547944 */ /* 0x000fea0003c00000 */
[----:B------:R-:W-:-:S07]  /*32c0*/  IMAD.MOV.U32 R32, RZ, RZ, R5 ;  /* 0x000000ffff207224 */ /* 0x000fce00078e0005 */
.L_x_67:
[----:B------:R-:W-:Y:S05]  /*32d0*/  BSYNC.RECONVERGENT B2 ;  /* 0x0000000000027941 */ /* 0x000fea0003800200 */
.L_x_66:
[----:B------:R-:W-:Y:S01]  /*32e0*/  MOV R12, R32 ;  /* 0x00000020000c7202 */ /* 0x000fe20000000f00 */
[----:B------:R-:W-:-:S07]  /*32f0*/  IMAD.MOV.U32 R13, RZ, RZ, R33 ;  /* 0x000000ffff0d7224 */ /* 0x000fce00078e0021 */
.L_x_65:
[----:B------:R-:W-:Y:S05]  /*3300*/  BSYNC.RECONVERGENT B1 ;  /* 0x0000000000017941 */ /* 0x000fea0003800200 */
.L_x_59:
        /* <DEDUP_REMOVED lines=25> */
[----:B------:R-:W-:Y:S01]  /*34a0*/  MOV R5, 0xae147ae1 ;  /* 0xae147ae100057802 */ /* 0x000fe20000000f00 */
[----:B------:R-:W-:Y:S01]  /*34b0*/  IMAD.MOV.U32 R7, RZ, RZ, 0x3ff0e147 ;  /* 0x3ff0e147ff077424 */ /* 0x000fe200078e00ff */
[----:B------:R-:W-:-:S07]  /*34c0*/  MOV R0, 0x34e0 ;  /* 0x000034e000007802 */ /* 0x000fce0000000f00 */
[----:B------:R-:W-:Y:S05]  /*34d0*/  CALL.REL.NOINC `($__internal_1_$__cuda_sm20_div_rn_f64_full) ;  /* 0x0000006800cc7944 */ /* 0x000fea0003c00000 */
[----:B------:R-:W-:Y:S02]  /*34e0*/  IMAD.MOV.U32 R16, RZ, RZ, R5 ;  /* 0x000000ffff107224 */ /* 0x000fe400078e0005 */
[----:B------:R-:W-:-:S07]  /*34f0*/  IMAD.MOV.U32 R17, RZ, RZ, R33 ;  /* 0x000000ffff117224 */ /* 0x000fce00078e0021 */
.L_x_71:
[----:B------:R-:W-:Y:S05]  /*3500*/  BSYNC.RECONVERGENT B2 ;  /* 0x0000000000027941 */ /* 0x000fea0003800200 */
.L_x_70:
[----:B------:R-:W-:Y:S01]  /*3510*/  DSETP.NEU.AND P0, PT, R16, RZ, PT ;  /* 0x000000ff1000722a */ /* 0x000fe20003f0d000 */
[----:B------:R-:W-:-:S13]  /*3520*/  BSSY.RECONVERGENT B0, `(.L_x_72) ;  /* 0x000000a000007945 */ /* 0x000fda0003800200 */
[----:B------:R-:W-:Y:S01]  /*3530*/  @!P0 CS2R R18, SRZ ;  /* 0x0000000000128805 */ /* 0x000fe2000001ff00 */
[----:B------:R-:W-:Y:S06]  /*3540*/  @!P0 BRA `(.L_x_73) ;  /* 0x00000000001c8947 */ /* 0x000fec0003800000 */
[----:B------:R-:W-:Y:S01]  /*3550*/  IMAD.MOV.U32 R6, RZ, RZ, R16 ;  /* 0x000000ffff067224 */ /* 0x000fe200078e0010 */
[----:B------:R-:W-:Y:S02]  /*3560*/  MOV R5, R17 ;  /* 0x0000001100057202 */ /* 0x000fe40000000f00 */
[----:B------:R-:W-:-:S07]  /*3570*/  MOV R0, 0x3590 ;  /* 0x0000359000007802 */ /* 0x000fce0000000f00 */
[----:B------:R-:W-:Y:S05]  /*3580*/  CALL.REL.NOINC `($_ZN13cuda_renderer19compute_render_costEPfPiS1_S1_S0_fiiS0_PhS2_S0_S2_S1_S1_i$__internal_accurate_pow) ;  /* 0x00000078001c7944 */ /* 0x000fea0003c00000 */
[----:B------:R-:W-:-:S04]  /*3590*/  ISETP.GE.AND P0, PT, R17, RZ, PT ;  /* 0x000000ff1100720c */ /* 0x000fc80003f06270 */
[----:B------:R-:W-:Y:S02]  /*35a0*/  FSEL R18, R5, RZ, P0 ;  /* 0x000000ff05127208 */ /* 0x000fe40000000000 */
[----:B------:R-:W-:-:S07]  /*35b0*/  FSEL R19, R6, -QNAN , P0 ;  /* 0xfff8000006137808 */ /* 0x000fce0000000000 */
.L_x_73:
[----:B------:R-:W-:Y:S05]  /*35c0*/  BSYNC.RECONVERGENT B0 ;  /* 0x0000000000007941 */ /* 0x000fea0003800200 */
.L_x_72:
        /* <DEDUP_REMOVED lines=12> */
.L_x_69:
[----:B------:R-:W0:Y:S01]  /*3690*/  MUFU.RCP64H R7, 12.9199981689453125 ;  /* 0x4029d70a00077908 */ /* 0x000e220000001800 */
[----:B------:R-:W-:Y:S01]  /*36a0*/  IMAD.MOV.U32 R18, RZ, RZ, 0x3d70a3d7 ;  /* 0x3d70a3d7ff127424 */ /* 0x000fe200078e00ff */
[----:B------:R-:W-:Y:S01]  /*36b0*/  MOV R6, 0x1 ;  /* 0x0000000100067802 */ /* 0x000fe20000000f00 */
[----:B------:R-:W-:Y:S01]  /*36c0*/  IMAD.MOV.U32 R19, RZ, RZ, 0x4029d70a ;  /* 0x4029d70aff137424 */ /* 0x000fe200078e00ff */
[----:B------:R-:W-:Y:S01]  /*36d0*/  FSETP.GEU.AND P1, PT, |R17|, 6.5827683646048100446e-37, PT ;  /* 0x036000001100780b */ /* 0x000fe20003f2e200 */
[----:B------:R-:W-:Y:S04]  /*36e0*/  BSSY.RECONVERGENT B2, `(.L_x_75) ;  /* 0x0000013000027945 */ /* 0x000fe80003800200 */
        /* <DEDUP_REMOVED lines=13> */
[----:B------:R-:W-:Y:S02]  /*37c0*/  IMAD.MOV.U32 R25, RZ, RZ, R17 ;  /* 0x000000ffff197224 */ /* 0x000fe400078e0011 */
[----:B------:R-:W-:Y:S02]  /*37d0*/  IMAD.MOV.U32 R5, RZ, RZ, 0x3d70a3d7 ;  /* 0x3d70a3d7ff057424 */ /* 0x000fe400078e00ff */
[----:B------:R-:W-:-:S07]  /*37e0*/  IMAD.MOV.U32 R7, RZ, RZ, 0x4029d70a ;  /* 0x4029d70aff077424 */ /* 0x000fce00078e00ff */
[----:B------:R-:W-:Y:S05]  /*37f0*/  CALL.REL.NOINC `($__internal_1_$__cuda_sm20_div_rn_f64_full) ;  /* 0x0000006800047944 */ /* 0x000fea0003c00000 */
[----:B------:R-:W-:-:S07]  /*3800*/  MOV R32, R5 ;  /* 0x0000000500207202 */ /* 0x000fce0000000f00 */
.L_x_76:
[----:B------:R-:W-:Y:S05]  /*3810*/  BSYNC.RECONVERGENT B2 ;  /* 0x0000000000027941 */ /* 0x000fea0003800200 */
.L_x_75:
[----:B------:R-:W-:Y:S02]  /*3820*/  IMAD.MOV.U32 R16, RZ, RZ, R32 ;  /* 0x000000ffff107224 */ /* 0x000fe400078e0020 */
[----:B------:R-:W-:-:S07]  /*3830*/  IMAD.MOV.U32 R17, RZ, RZ, R33 ;  /* 0x000000ffff117224 */ /* 0x000fce00078e0021 */
.L_x_74:
[----:B------:R-:W-:Y:S05]  /*3840*/  BSYNC.RECONVERGENT B1 ;  /* 0x0000000000017941 */ /* 0x000fea0003800200 */
.L_x_68:
        /* <DEDUP_REMOVED lines=28> */
[----:B------:R-:W-:Y:S05]  /*3a10*/  CALL.REL.NOINC `($__internal_1_$__cuda_sm20_div_rn_f64_full) ;  /* 0x00000064007c7944 */ /* 0x000fea0003c00000 */
[----:B------:R-:W-:Y:S02]  /*3a20*/  IMAD.MOV.U32 R8, RZ, RZ, R5 ;  /* 0x000000ffff087224 */ /* 0x000fe400078e0005 */
[----:B------:R-:W-:-:S07]  /*3a30*/  IMAD.MOV.U32 R9, RZ, RZ, R33 ;  /* 0x000000ffff097224 */ /* 0x000fce00078e0021 */
.L_x_80:
[----:B------:R-:W-:Y:S05]  /*3a40*/  BSYNC.RECONVERGENT B2 ;  /* 0x0000000000027941 */ /* 0x000fea0003800200 */
.L_x_79:
[----:B------:R-:W-:Y:S01]  /*3a50*/  DSETP.NEU.AND P0, PT, R8, RZ, PT ;  /* 0x000000ff0800722a */ /* 0x000fe20003f0d000 */
[----:B------:R-:W-:-:S13]  /*3a60*/  BSSY.RECONVERGENT B0, `(.L_x_81) ;  /* 0x000000a000007945 */ /* 0x000fda0003800200 */
[----:B------:R-:W-:Y:S01]  /*3a70*/  @!P0 CS2R R18, SRZ ;  /* 0x0000000000128805 */ /* 0x000fe2000001ff00 */
[----:B------:R-:W-:Y:S06]  /*3a80*/  @!P0 BRA `(.L_x_82) ;  /* 0x00000000001c8947 */ /* 0x000fec0003800000 */
[----:B------:R-:W-:Y:S01]  /*3a90*/  MOV R6, R8 ;  /* 0x0000000800067202 */ /* 0x000fe20000000f00 */
[----:B------:R-:W-:Y:S01]  /*3aa0*/  IMAD.MOV.U32 R5, RZ, RZ, R9 ;  /* 0x000000ffff057224 */ /* 0x000fe200078e0009 */
[----:B------:R-:W-:-:S07]  /*3ab0*/  MOV R0, 0x3ad0 ;  /* 0x00003ad000007802 */ /* 0x000fce0000000f00 */
[----:B------:R-:W-:Y:S05]  /*3ac0*/  CALL.REL.NOINC `($_ZN13cuda_renderer19compute_render_costEPfPiS1_S1_S0_fiiS0_PhS2_S0_S2_S1_S1_i$__internal_accurate_pow) ;  /* 0x0000007000cc7944 */ /* 0x000fea0003c00000 */
[----:B------:R-:W-:-:S04]  /*3ad0*/  ISETP.GE.AND P0, PT, R9, RZ, PT ;  /* 0x000000ff0900720c */ /* 0x000fc80003f06270 */
[----:B------:R-:W-:Y:S02]  /*3ae0*/  FSEL R18, R5, RZ, P0 ;  /* 0x000000ff05127208 */ /* 0x000fe40000000000 */
[----:B------:R-:W-:-:S07]  /*3af0*/  FSEL R19, R6, -QNAN , P0 ;  /* 0xfff8000006137808 */ /* 0x000fce0000000000 */
.L_x_82:
[----:B------:R-:W-:Y:S05]  /*3b00*/  BSYNC.RECONVERGENT B0 ;  /* 0x0000000000007941 */ /* 0x000fea0003800200 */
.L_x_81:
        /* <DEDUP_REMOVED lines=12> */
.L_x_78:
        /* <DEDUP_REMOVED lines=22> */
[----:B------:R-:W-:Y:S05]  /*3d30*/  CALL.REL.NOINC `($__internal_1_$__cuda_sm20_div_rn_f64_full) ;  /* 0x0000006000b47944 */ /* 0x000fea0003c00000 */
[----:B------:R-:W-:-:S07]  /*3d40*/  IMAD.MOV.U32 R32, RZ, RZ, R5 ;  /* 0x000000ffff207224 */ /* 0x000fce00078e0005 */
.L_x_84:
[----:B------:R-:W-:Y:S05]  /*3d50*/  BSYNC.RECONVERGENT B2 ;  /* 0x0000000000027941 */ /* 0x000fea0003800200 */
.L_x_83:
[----:B------:R-:W-:Y:S05]  /*3d60*/  BSYNC.RECONVERGENT B1 ;  /* 0x0000000000017941 */ /* 0x000fea0003800200 */
.L_x_77:
[----:B------:R-:W0:Y:S01]  /*3d70*/  MUFU.RCP64H R9, 95.0469970703125 ;  /* 0x4057c30200097908 */ /* 0x000e220000001800 */
[----:B------:R-:W-:Y:S01]  /*3d80*/  IMAD.MOV.U32 R6, RZ, RZ, 0xc49ba5e ;  /* 0x0c49ba5eff067424 */ /* 0x000fe200078e00ff */
[----:B------:R-:W-:Y:S01]  /*3d90*/  DMUL R16, R16, 100 ;  /* 0x4059000010107828 */ /* 0x000fe20000000000 */
[----:B------:R-:W-:Y:S01]  /*3da0*/  IMAD.MOV.U32 R7, RZ, RZ, 0x4057c302 ;  /* 0x4057c302ff077424 */ /* 0x000fe200078e00ff */
[----:B------:R-:W-:Y:S01]  /*3db0*/  UMOV UR4, 0xddd532cd ;  /* 0xddd532cd00047882 */ /* 0x000fe20000000000 */
[----:B------:R-:W-:Y:S01]  /*3dc0*/  IMAD.MOV.U32 R8, RZ, RZ, 0x1 ;  /* 0x00000001ff087424 */ /* 0x000fe200078e00ff */
        /* <DEDUP_REMOVED lines=41> */
[----:B------:R-:W-:Y:S01]  /*4060*/  MOV R5, 0xc49ba5e ;  /* 0x0c49ba5e00057802 */ /* 0x000fe20000000f00 */
[----:B------:R-:W-:Y:S01]  /*4070*/  IMAD.MOV.U32 R7, RZ, RZ, 0x4057c302 ;  /* 0x4057c302ff077424 */ /* 0x000fe200078e00ff */
[----:B------:R-:W-:-:S07]  /*4080*/  MOV R0, 0x40a0 ;  /* 0x000040a000007802 */ /* 0x000fce0000000f00 */
[----:B------:R-:W-:Y:S05]  /*4090*/  CALL.REL.NOINC `($__internal_1_$__cuda_sm20_div_rn_f64_full) ;  /* 0x0000005c00dc7944 */ /* 0x000fea0003c00000 */
[----:B------:R-:W-:Y:S02]  /*40a0*/  IMAD.MOV.U32 R18, RZ, RZ, R5 ;  /* 0x000000ffff127224 */ /* 0x000fe400078e0005 */
[----:B------:R-:W-:-:S07]  /*40b0*/  IMAD.MOV.U32 R19, RZ, RZ, R33 ;  /* 0x000000ffff137224 */ /* 0x000fce00078e0021 */
.L_x_86:
[----:B------:R-:W-:Y:S05]  /*40c0*/  BSYNC.RECONVERGENT B1 ;  /* 0x0000000000017941 */ /* 0x000fea0003800200 */
.L_x_85:
[----:B------:R-:W0:Y:S01]  /*40d0*/  MUFU.RCP64H R7, 100 ;  /* 0x4059000000077908 */ /* 0x000e220000001800 */
        /* <DEDUP_REMOVED lines=16> */
[----:B------:R-:W-:Y:S01]  /*41e0*/  IMAD.MOV.U32 R24, RZ, RZ, R12 ;  /* 0x000000ffff187224 */ /* 0x000fe200078e000c */
[----:B------:R-:W-:Y:S01]  /*41f0*/  MOV R7, 0x40590000 ;  /* 0x4059000000077802 */ /* 0x000fe20000000f00 */
[----:B------:R-:W-:Y:S01]  /*4200*/  IMAD.MOV.U32 R25, RZ, RZ, R13 ;  /* 0x000000ffff197224 */ /* 0x000fe200078e000d */
[----:B------:R-:W-:Y:S01]  /*4210*/  MOV R0, 0x4240 ;  /* 0x0000424000007802 */ /* 0x000fe20000000f00 */
[----:B------:R-:W-:-:S07]  /*4220*/  IMAD.MOV.U32 R5, RZ, RZ, RZ ;  /* 0x000000ffff057224 */ /* 0x000fce00078e00ff */
[----:B------:R-:W-:Y:S05]  /*4230*/  CALL.REL.NOINC `($__internal_1_$__cuda_sm20_div_rn_f64_full) ;  /* 0x0000005c00747944 */ /* 0x000fea0003c00000 */
[----:B------:R-:W-:Y:S02]  /*4240*/  IMAD.MOV.U32 R16, RZ, RZ, R5 ;  /* 0x000000ffff107224 */ /* 0x000fe400078e0005 */
[----:B------:R-:W-:-:S07]  /*4250*/  IMAD.MOV.U32 R17, RZ, RZ, R33 ;  /* 0x000000ffff117224 */ /* 0x000fce00078e0021 */
.L_x_88:
[----:B------:R-:W-:Y:S05]  /*4260*/  BSYNC.RECONVERGENT B1 ;  /* 0x0000000000017941 */ /* 0x000fea0003800200 */
.L_x_87:
[----:B------:R-:W0:Y:S01]  /*4270*/  MUFU.RCP64H R7, 108.88299560546875 ;  /* 0x405b388300077908 */ /* 0x000e220000001800 */
        /* <DEDUP_REMOVED lines=23> */
.L_x_90:
[----:B------:R-:W-:Y:S05]  /*43f0*/  BSYNC.RECONVERGENT B1 ;  /* 0x0000000000017941 */ /* 0x000fea0003800200 */
.L_x_89:
[----:B------:R-:W-:Y:S01]  /*4400*/  IMAD.MOV.U32 R6, RZ, RZ, 0x32fcac8e ;  /* 0x32fcac8eff067424 */ /* 0x000fe200078e00ff */
[----:B------:R-:W-:Y:S01]  /*4410*/  BSSY.RECONVERGENT B0, `(.L_x_91) ;  /* 0x000002e000007945 */ /* 0x000fe20003800200 */
[----:B------:R-:W-:-:S06]  /*4420*/  IMAD.MOV.U32 R7, RZ, RZ, 0x3f822318 ;  /* 0x3f822318ff077424 */ /* 0x000fcc00078e00ff */
        /* <DEDUP_REMOVED lines=16> */
[----:B0-----:R-:W-:Y:S01]  /*4530*/  FMUL R10, R5, 0.3333333432674407959 ;  /* 0x3eaaaaab050a7820 */ /* 0x001fe20000400000 */
[----:B------:R-:W-:-:S02]  /*4540*/  VIADD R5, R0, 0xfee ;  /* 0x00000fee00057836 */ /* 0x000fc40000000000 */
[----:B------:R-:W-:-:S03]  /*4550*/  @P0 VIADD R5, R0, 0x100000 ;  /* 0x0010000000050836 */ /* 0x000fc60000000000 */
[----:B------:R-:W0:Y:S08]  /*4560*/  MUFU.EX2 R8, R10 ;  /* 0x0000000a00087308 */ /* 0x000e300000000800 */
[----:B0-----:R-:W0:Y:S02]  /*4570*/  F2F.F64.F32 R8, R8 ;  /* 0x0000000800087310 */ /* 0x001e240000201800 */
[----:B0-----:R-:W-:-:S10]  /*4580*/  DMUL R20, R8, R8 ;  /* 0x0000000808147228 */ /* 0x001fd40000000000 */
[----:B------:R-:W-:Y:S01]  /*4590*/  VIADD R23, R21, 0x100000 ;  /* 0x0010000015177836 */ /* 0x000fe20000000000 */
[----:B------:R-:W-:-:S06]  /*45a0*/  MOV R22, R20 ;  /* 0x0000001400167202 */ /* 0x000fcc0000000f00 */
[C-C-:B------:R-:W-:Y:S02]  /*45b0*/  DFMA R22, R8.reuse, R22, R12.reuse ;  /* 0x000000160816722b */ /* 0x140fe4000000000c */
[----:B------:R-:W-:-:S04]  /*45c0*/  DFMA R12, -R8, R20, R12 ;  /* 0x00000014080c722b */ /* 0x000fc8000000010c */
[----:B------:R-:W0:Y:S02]  /*45d0*/  MUFU.RCP64H R25, R23 ;  /* 0x0000001700197308 */ /* 0x000e240000001800 */
[----:B0-----:R-:W-:-:S08]  /*45e0*/  DFMA R26, -R22, R24, 1 ;  /* 0x3ff00000161a742b */ /* 0x001fd00000000118 */
[----:B------:R-:W-:-:S08]  /*45f0*/  DFMA R26, R26, R26, R26 ;  /* 0x0000001a1a1a722b */ /* 0x000fd0000000001a */
[----:B------:R-:W-:-:S08]  /*4600*/  DFMA R26, R24, R26, R24 ;  /* 0x0000001a181a722b */ /* 0x000fd00000000018 */
[----:B------:R-:W-:-:S08]  /*4610*/  DMUL R12, R26, R12 ;  /* 0x0000000c1a0c7228 */ /* 0x000fd00000000000 */
[----:B------:R-:W-:Y:S02]  /*4620*/  DFMA R12, R8, R12, R8 ;  /* 0x0000000c080c722b */ /* 0x000fe40000000008 */
[----:B------:R-:W-:-:S08]  /*4630*/  DADD R8, R18, R18 ;  /* 0x0000000012087229 */ /* 0x000fd00000000012 */
[----:B------:R-:W-:Y:S01]  /*4640*/  IMAD R13, R5, 0x100000, R13 ;  /* 0x00100000050d7824 */ /* 0x000fe200078e020d */
[----:B------:R-:W-:-:S05]  /*4650*/  DSETP.NE.AND P0, PT, R8, R18, PT ;  /* 0x000000120800722a */ /* 0x000fca0003f05000 */
[----:B------:R-:W-:-:S10]  /*4660*/  DADD R12, -RZ, |R12| ;  /* 0x00000000ff0c7229 */ /* 0x000fd4000000050c */
[----:B------:R-:W-:Y:S02]  /*4670*/  FSEL R18, R8, R12, !P0 ;  /* 0x0000000c08127208 */ /* 0x000fe40004000000 */
[----:B------:R-:W-:Y:S01]  /*4680*/  FSEL R19, R9, R13, !P0 ;  /* 0x0000000d09137208 */ /* 0x000fe20004000000 */
[----:B------:R-:W-:Y:S06]  /*4690*/  BRA `(.L_x_93) ;  /* 0x0000000000147947 */ /* 0x000fec0003800000 */
.L_x_92:
[----:B------:R-:W-:Y:S01]  /*46a0*/  MOV R8, 0x611a7b96 ;  /* 0x611a7b9600087802 */ /* 0x000fe20000000f00 */
[----:B------:R-:W-:Y:S01]  /*46b0*/  IMAD.MOV.U32 R9, RZ, RZ, 0x3fc1a7b9 ;  /* 0x3fc1a7b9ff097424 */ /* 0x000fe200078e00ff */
[----:B------:R-:W-:Y:S01]  /*46c0*/  UMOV UR4, 0x53f7ced9 ;  /* 0x53f7ced900047882 */ /* 0x000fe20000000000 */
[----:B------:R-:W-:-:S04]  /*46d0*/  UMOV UR5, 0x401f25e3 ;  /* 0x401f25e300057882 */ /* 0x000fc80000000000 */
[----:B------:R-:W-:-:S11]  /*46e0*/  DFMA R18, R18, UR4, R8 ;  /* 0x0000000412127c2b */ /* 0x000fd60008000008 */
.L_x_93:
[----:B------:R-:W-:Y:S05]  /*46f0*/  BSYNC.RECONVERGENT B0 ;  /* 0x0000000000007941 */ /* 0x000fea0003800200 */
.L_x_91:
[----:B------:R-:W-:Y:S01]  /*4700*/  DSETP.GT.AND P0, PT, R16, R6, PT ;  /* 0x000000061000722a */ /* 0x000fe20003f04000 */
[----:B------:R-:W-:-:S13]  /*4710*/  BSSY.RECONVERGENT B0, `(.L_x_94) ;  /* 0x000002c000007945 */ /* 0x000fda0003800200 */
[----:B------:R-:W-:Y:S05]  /*4720*/  @!P0 BRA `(.L_x_95) ;  /* 0x0000000000948947 */ /* 0x000fea0003800000 */
[----:B------:R-:W-:Y:S01]  /*4730*/  LOP3.LUT R9, R17, 0x7fffffff, RZ, 0xc0, !PT ;  /* 0x7fffffff11097812 */ /* 0x000fe200078ec0ff */
[----:B------:R-:W-:Y:S01]  /*4740*/  IMAD.MOV.U32 R8, RZ, RZ, R16 ;  /* 0x000000ffff087224 */ /* 0x000fe200078e0010 */
[----:B------:R-:W-:Y:S02]  /*4750*/  MOV R24, RZ ;  /* 0x000000ff00187202 */ /* 0x000fe40000000f00 */
        /* <DEDUP_REMOVED lines=34> */
.L_x_95:
[----:B------:R-:W-:Y:S01]  /*4980*/  IMAD.MOV.U32 R8, RZ, RZ, 0x611a7b96 ;  /* 0x611a7b96ff087424 */ /* 0x000fe200078e00ff */
[----:B------:R-:W-:Y:S01]  /*4990*/  MOV R9, 0x3fc1a7b9 ;  /* 0x3fc1a7b900097802 */ /* 0x000fe20000000f00 */
[----:B------:R-:W-:Y:S01]  /*49a0*/  UMOV UR4, 0x53f7ced9 ;  /* 0x53f7ced900047882 */ /* 0x000fe20000000000 */
[----:B------:R-:W-:-:S04]  /*49b0*/  UMOV UR5, 0x401f25e3 ;  /* 0x401f25e300057882 */ /* 0x000fc80000000000 */
[----:B------:R-:W-:-:S11]  /*49c0*/  DFMA R16, R16, UR4, R8 ;  /* 0x0000000410107c2b */ /* 0x000fd60008000008 */
.L_x_96:
[----:B------:R-:W-:Y:S05]  /*49d0*/  BSYNC.RECONVERGENT B0 ;  /* 0x0000000000007941 */ /* 0x000fea0003800200 */
.L_x_94:
        /* <DEDUP_REMOVED lines=18> */
[C---:B------:R-:W-:Y:S01]  /*4b00*/  IADD3 R5, PT, PT, R0.reuse, 0xfee, RZ ;  /* 0x00000fee00057810 */ /* 0x040fe20007ffe0ff */
[----:B------:R-:W-:-:S04]  /*4b10*/  @P0 VIADD R5, R0, 0x100000 ;  /* 0x0010000000050836 */ /* 0x000fc80000000000 */
        /* <DEDUP_REMOVED lines=20> */
.L_x_98:
[----:B------:R-:W-:Y:S01]  /*4c60*/  IMAD.MOV.U32 R6, RZ, RZ, 0x611a7b96 ;  /* 0x611a7b96ff067424 */ /* 0x000fe200078e00ff */
[----:B------:R-:W-:Y:S01]  /*4c70*/  UMOV UR4, 0x53f7ced9 ;  /* 0x53f7ced900047882 */ /* 0x000fe20000000000 */
[----:B------:R-:W-:Y:S01]  /*4c80*/  IMAD.MOV.U32 R7, RZ, RZ, 0x3fc1a7b9 ;  /* 0x3fc1a7b9ff077424 */ /* 0x000fe200078e00ff */
[----:B------:R-:W-:-:S05]  /*4c90*/  UMOV UR5, 0x401f25e3 ;  /* 0x401f25e300057882 */ /* 0x000fca0000000000 */
[----:B------:R-:W-:-:S11]  /*4ca0*/  DFMA R32, R32, UR4, R6 ;  /* 0x0000000420207c2b */ /* 0x000fd60008000006 */
.L_x_99:
[----:B------:R-:W-:Y:S05]  /*4cb0*/  BSYNC.RECONVERGENT B0 ;  /* 0x0000000000007941 */ /* 0x000fea0003800200 */
.L_x_97:
[----:B------:R-:W-:Y:S01]  /*4cc0*/  DADD R8, -R32, R16 ;  /* 0x0000000020087229 */ /* 0x000fe20000000110 */
[----:B------:R-:W-:Y:S01]  /*4cd0*/  MOV R6, 0x0 ;  /* 0x0000000000067802 */ /* 0x000fe20000000f00 */
[----:B------:R-:W-:Y:S01]  /*4ce0*/  DADD R18, -R16, R18 ;  /* 0x0000000010127229 */ /* 0x000fe20000000112 */
[----:B------:R-:W-:Y:S01]  /*4cf0*/  IMAD.MOV.U32 R7, RZ, RZ, 0x405d0000 ;  /* 0x405d0000ff077424 */ /* 0x000fe200078e00ff */
[----:B------:R-:W-:Y:S04]  /*4d00*/  BSSY.RECONVERGENT B0, `(.L_x_100) ;  /* 0x0000015000007945 */ /* 0x000fe80003800200 */
[----:B------:R-:W-:Y:S02]  /*4d10*/  DMUL R8, R8, 200 ;  /* 0x4069000008087828 */ /* 0x000fe40000000000 */
[----:B------:R-:W-:-:S02]  /*4d20*/  DMUL R18, R18, 500 ;  /* 0x407f400012127828 */ /* 0x000fc40000000000 */
[----:B------:R-:W-:Y:S02]  /*4d30*/  DFMA R16, R16, R6, -16 ;  /* 0xc03000001010742b */ /* 0x000fe40000000006 */
[----:B------:R-:W0:Y:S08]  /*4d40*/  F2F.F32.F64 R10, R8 ;  /* 0x00000008000a7310 */ /* 0x000e300000301000 */
[----:B------:R-:W1:Y:S01]  /*4d50*/  F2F.F32.F64 R12, R18 ;  /* 0x00000012000c7310 */ /* 0x000e620000301000 */
[----:B0-----:R-:W-:-:S07]  /*4d60*/  FMUL R13, R10, R10 ;  /* 0x0000000a0a0d7220 */ /* 0x001fce0000400000 */
[----:B------:R0:W2:Y:S01]  /*4d70*/  F2F.F32.F64 R15, R16 ;  /* 0x00000010000f7310 */ /* 0x0000a20000301000 */
[----:B-1----:R-:W-:-:S04]  /*4d80*/  FFMA R20, R12, R12, R13 ;  /* 0x0000000c0c147223 */ /* 0x002fc8000000000d */
[----:B------:R-:W-:-:S03]  /*4d90*/  VIADD R0, R20, 0xf3000000 ;  /* 0xf300000014007836 */ /* 0x000fc60000000000 */
[----:B------:R0:W1:Y:S02]  /*4da0*/  MUFU.RSQ R21, R20 ;  /* 0x0000001400157308 */ /* 0x0000640000001400 */
[----:B------:R-:W-:-:S13]  /*4db0*/  ISETP.GT.U32.AND P0, PT, R0, 0x727fffff, PT ;  /* 0x727fffff0000780c */ /* 0x000fda0003f04070 */
[----:B0-2---:R-:W-:Y:S05]  /*4dc0*/  @!P0 BRA `(.L_x_101) ;  /* 0x0000000000108947 */ /* 0x005fea0003800000 */
[----:B------:R-:W-:Y:S01]  /*4dd0*/  IMAD.MOV.U32 R0, RZ, RZ, R20 ;  /* 0x000000ffff007224 */ /* 0x000fe200078e0014 */
[----:B------:R-:W-:-:S07]  /*4de0*/  MOV R6, 0x4e00 ;  /* 0x00004e0000067802 */ /* 0x000fce0000000f00 */
[----:B-1----:R-:W-:Y:S05]  /*4df0*/  CALL.REL.NOINC `($__internal_2_$__cuda_sm20_sqrt_rn_f32_slowpath) ;  /* 0x0000005800107944 */ /* 0x002fea0003c00000 */
[----:B------:R-:W-:Y:S05]  /*4e00*/  BRA `(.L_x_102) ;  /* 0x0000000000107947 */ /* 0x000fea0003800000 */
.L_x_101:
[----:B-1----:R-:W-:Y:S01]  /*4e10*/  FMUL.FTZ R5, R20, R21 ;  /* 0x0000001514057220 */ /* 0x002fe20000410000 */
[----:B------:R-:W-:-:S03]  /*4e20*/  FMUL.FTZ R6, R21, 0.5 ;  /* 0x3f00000015067820 */ /* 0x000fc60000410000 */
[----:B------:R-:W-:-:S04]  /*4e30*/  FFMA R0, -R5, R5, R20 ;  /* 0x0000000505007223 */ /* 0x000fc80000000114 */
[----:B------:R-:W-:-:S07]  /*4e40*/  FFMA R5, R0, R6, R5 ;  /* 0x0000000600057223 */ /* 0x000fce0000000005 */
.L_x_102:
[----:B------:R-:W-:Y:S05]  /*4e50*/  BSYNC.RECONVERGENT B0 ;  /* 0x0000000000007941 */ /* 0x000fea0003800200 */
.L_x_100:
[----:B------:R-:W-:Y:S01]  /*4e60*/  FMUL R16, R11, R11 ;  /* 0x0000000b0b107220 */ /* 0x000fe20000400000 */
[----:B------:R0:W1:Y:S01]  /*4e70*/  F2F.F64.F32 R18, R5 ;  /* 0x0000000500127310 */ /* 0x0000620000201800 */
[----:B------:R-:W-:Y:S02]  /*4e80*/  BSSY.RECONVERGENT B0, `(.L_x_103) ;  /* 0x000000e000007945 */ /* 0x000fe40003800200 */
[----:B------:R-:W-:-:S04]  /*4e90*/  FFMA R20, R4, R4, R16 ;  /* 0x0000000404147223 */ /* 0x000fc80000000010 */
[----:B------:R-:W-:Y:S01]  /*4ea0*/  VIADD R0, R20, 0xf3000000 ;  /* 0xf300000014007836 */ /* 0x000fe20000000000 */
[----:B------:R0:W2:Y:S04]  /*4eb0*/  MUFU.RSQ R7, R20 ;  /* 0x0000001400077308 */ /* 0x0000a80000001400 */
[----:B------:R-:W-:-:S13]  /*4ec0*/  ISETP.GT.U32.AND P0, PT, R0, 0x727fffff, PT ;  /* 0x727fffff0000780c */ /* 0x000fda0003f04070 */
[----:B012---:R-:W-:Y:S05]  /*4ed0*/  @!P0 BRA `(.L_x_104) ;  /* 0x0000000000108947 */ /* 0x007fea0003800000 */
[----:B------:R-:W-:Y:S02]  /*4ee0*/  MOV R0, R20 ;  /* 0x0000001400007202 */ /* 0x000fe40000000f00 */
[----:B------:R-:W-:-:S07]  /*4ef0*/  MOV R6, 0x4f10 ;  /* 0x00004f1000067802 */ /* 0x000fce0000000f00 */
[----:B------:R-:W-:Y:S05]  /*4f00*/  CALL.REL.NOINC `($__internal_2_$__cuda_sm20_sqrt_rn_f32_slowpath) ;  /* 0x0000005400cc7944 */ /* 0x000fea0003c00000 */
[----:B------:R-:W-:Y:S05]  /*4f10*/  BRA `(.L_x_105) ;  /* 0x0000000000107947 */ /* 0x000fea0003800000 */
.L_x_104:
[----:B------:R-:W-:Y:S01]  /*4f20*/  FMUL.FTZ R5, R20, R7 ;  /* 0x0000000714057220 */ /* 0x000fe20000410000 */
[----:B------:R-:W-:-:S03]  /*4f30*/  FMUL.FTZ R6, R7, 0.5 ;  /* 0x3f00000007067820 */ /* 0x000fc60000410000 */
[----:B------:R-:W-:-:S04]  /*4f40*/  FFMA R0, -R5, R5, R20 ;  /* 0x0000000505007223 */ /* 0x000fc80000000114 */
[----:B------:R-:W-:-:S07]  /*4f50*/  FFMA R5, R0, R6, R5 ;  /* 0x0000000600057223 */ /* 0x000fce0000000005 */
.L_x_105:
[----:B------:R-:W-:Y:S05]  /*4f60*/  BSYNC.RECONVERGENT B0 ;  /* 0x0000000000007941 */ /* 0x000fea0003800200 */
.L_x_103:
[----:B------:R-:W0:Y:S01]  /*4f70*/  F2F.F64.F32 R6, R5 ;  /* 0x0000000500067310 */ /* 0x000e220000201800 */
[----:B------:R-:W-:Y:S01]  /*4f80*/  UMOV UR4, 0x1e900000 ;  /* 0x1e90000000047882 */ /* 0x000fe20000000000 */
[----:B------:R-:W-:Y:S01]  /*4f90*/  UMOV UR5, 0x41f6bcc4 ;  /* 0x41f6bcc400057882 */ /* 0x000fe20000000000 */
[----:B------:R-:W-:Y:S01]  /*4fa0*/  BSSY.RECONVERGENT B1, `(.L_x_106) ;  /* 0x000001a000017945 */ /* 0x000fe20003800200 */
[----:B0-----:R-:W-:-:S08]  /*4fb0*/  DADD R6, R18, R6 ;  /* 0x0000000012067229 */ /* 0x001fd00000000006 */
[----:B------:R-:W-:-:S08]  /*4fc0*/  DMUL R6, R6, 0.5 ;  /* 0x3fe0000006067828 */ /* 0x000fd00000000000 */
[----:B------:R-:W-:-:S08]  /*4fd0*/  DMUL R18, R6, R6 ;  /* 0x0000000606127228 */ /* 0x000fd00000000000 */
[----:B------:R-:W-:-:S08]  /*4fe0*/  DMUL R18, R6, R18 ;  /* 0x0000001206127228 */ /* 0x000fd00000000000 */
[----:B------:R-:W-:Y:S01]  /*4ff0*/  DMUL R24, R18, R18 ;  /* 0x0000001212187228 */ /* 0x000fe20000000000 */
[----:B------:R-:W-:-:S07]  /*5000*/  IMAD.MOV.U32 R18, RZ, RZ, 0x1 ;  /* 0x00000001ff127424 */ /* 0x000fce00078e00ff */
[----:B------:R-:W-:-:S08]  /*5010*/  DMUL R24, R6, R24 ;  /* 0x0000001806187228 */ /* 0x000fd00000000000 */
[----:B------:R-:W-:Y:S02]  /*5020*/  DADD R6, R24, UR4 ;  /* 0x0000000418067e29 */ /* 0x000fe40008000000 */
[----:B------:R-:W-:-:S04]  /*5030*/  FSETP.GEU.AND P1, PT, |R25|, 6.5827683646048100446e-37, PT ;  /* 0x036000001900780b */ /* 0x000fc80003f2e200 */
[----:B------:R-:W0:Y:S02]  /*5040*/  MUFU.RCP64H R19, R7 ;  /* 0x0000000700137308 */ /* 0x000e240000001800 */
[----:B0-----:R-:W-:-:S08]  /*5050*/  DFMA R20, -R6, R18, 1 ;  /* 0x3ff000000614742b */ /* 0x001fd00000000112 */
[----:B------:R-:W-:-:S08]  /*5060*/  DFMA R20, R20, R20, R20 ;  /* 0x000000141414722b */ /* 0x000fd00000000014 */
[----:B------:R-:W-:-:S08]  /*5070*/  DFMA R20, R18, R20, R18 ;  /* 0x000000141214722b */ /* 0x000fd00000000012 */
[----:B------:R-:W-:-:S08]  /*5080*/  DFMA R18, -R6, R20, 1 ;  /* 0x3ff000000612742b */ /* 0x000fd00000000114 */
[----:B------:R-:W-:-:S08]  /*5090*/  DFMA R18, R20, R18, R20 ;  /* 0x000000121412722b */ /* 0x000fd00000000014 */
[----:B------:R-:W-:-:S08]  /*50a0*/  DMUL R32, R24, R18 ;  /* 0x0000001218207228 */ /* 0x000fd00000000000 */
[----:B------:R-:W-:-:S08]  /*50b0*/  DFMA R20, -R6, R32, R24 ;  /* 0x000000200614722b */ /* 0x000fd00000000118 */
[----:B------:R-:W-:-:S10]  /*50c0*/  DFMA R32, R18, R20, R32 ;  /* 0x000000141220722b */ /* 0x000fd40000000020 */
[----:B------:R-:W-:-:S05]  /*50d0*/  FFMA R0, RZ, R7, R33 ;  /* 0x00000007ff007223 */ /* 0x000fca0000000021 */
[----:B------:R-:W-:-:S13]  /*50e0*/  FSETP.GT.AND P0, PT, |R0|, 1.469367938527859385e-39, PT ;  /* 0x001000000000780b */ /* 0x000fda0003f04200 */
[----:B------:R-:W-:Y:S05]  /*50f0*/  @P0 BRA P1, `(.L_x_107) ;  /* 0x0000000000100947 */ /* 0x000fea0000800000 */
[----:B------:R-:W-:Y:S01]  /*5100*/  IMAD.MOV.U32 R5, RZ, RZ, R6 ;  /* 0x000000ffff057224 */ /* 0x000fe200078e0006 */
[----:B------:R-:W-:-:S07]  /*5110*/  MOV R0, 0x5130 ;  /* 0x0000513000007802 */ /* 0x000fce0000000f00 */
[----:B------:R-:W-:Y:S05]  /*5120*/  CALL.REL.NOINC `($__internal_1_$__cuda_sm20_div_rn_f64_full) ;  /* 0x0000004c00b87944 */ /* 0x000fea0003c00000 */
[----:B------:R-:W-:-:S07]  /*5130*/  IMAD.MOV.U32 R32, RZ, RZ, R5 ;  /* 0x000000ffff207224 */ /* 0x000fce00078e0005 */
.L_x_107:
[----:B------:R-:W-:Y:S05]  /*5140*/  BSYNC.RECONVERGENT B1 ;  /* 0x0000000000017941 */ /* 0x000fea0003800200 */
.L_x_106:
[----:B------:R-:W0:Y:S01]  /*5150*/  F2F.F32.F64 R32, R32 ;  /* 0x0000002000207310 */ /* 0x000e220000301000 */
[----:B------:R-:W-:Y:S01]  /*5160*/  BSSY.RECONVERGENT B0, `(.L_x_108) ;  /* 0x000000d000007945 */ /* 0x000fe20003800200 */
[----:B0-----:R-:W-:-:S06]  /*5170*/  VIADD R0, R32, 0xf3000000 ;  /* 0xf300000020007836 */ /* 0x001fcc0000000000 */
[----:B------:R0:W1:Y:S01]  /*5180*/  MUFU.RSQ R7, R32 ;  /* 0x0000002000077308 */ /* 0x0000620000001400 */
[----:B------:R-:W-:-:S13]  /*5190*/  ISETP.GT.U32.AND P0, PT, R0, 0x727fffff, PT ;  /* 0x727fffff0000780c */ /* 0x000fda0003f04070 */
[----:B0-----:R-:W-:Y:S05]  /*51a0*/  @!P0 BRA `(.L_x_109) ;  /* 0x0000000000108947 */ /* 0x001fea0003800000 */
[----:B------:R-:W-:Y:S02]  /*51b0*/  MOV R0, R32 ;  /* 0x0000002000007202 */ /* 0x000fe40000000f00 */
[----:B------:R-:W-:-:S07]  /*51c0*/  MOV R6, 0x51e0 ;  /* 0x000051e000067802 */ /* 0x000fce0000000f00 */
[----:B-1----:R-:W-:Y:S05]  /*51d0*/  CALL.REL.NOINC `($__internal_2_$__cuda_sm20_sqrt_rn_f32_slowpath) ;  /* 0x0000005400187944 */ /* 0x002fea0003c00000 */
[----:B------:R-:W-:Y:S05]  /*51e0*/  BRA `(.L_x_110) ;  /* 0x0000000000107947 */ /* 0x000fea0003800000 */
.L_x_109:
[----:B-1----:R-:W-:Y:S01]  /*51f0*/  FMUL.FTZ R5, R32, R7 ;  /* 0x0000000720057220 */ /* 0x002fe20000410000 */
[----:B------:R-:W-:-:S03]  /*5200*/  FMUL.FTZ R6, R7, 0.5 ;  /* 0x3f00000007067820 */ /* 0x000fc60000410000 */
[----:B------:R-:W-:-:S04]  /*5210*/  FFMA R0, -R5, R5, R32 ;  /* 0x0000000505007223 */ /* 0x000fc80000000120 */
[----:B------:R-:W-:-:S07]  /*5220*/  FFMA R5, R0, R6, R5 ;  /* 0x0000000600057223 */ /* 0x000fce0000000005 */
.L_x_110:
[----:B------:R-:W-:Y:S05]  /*5230*/  BSYNC.RECONVERGENT B0 ;  /* 0x0000000000007941 */ /* 0x000fea0003800200 */
.L_x_108:
[----:B------:R-:W-:Y:S01]  /*5240*/  FADD R0, -R5, 1 ;  /* 0x3f80000005007421 */ /* 0x000fe20000000100 */
[----:B------:R-:W-:Y:S01]  /*5250*/  F2F.F64.F32 R18, R12 ;  /* 0x0000000c00127310 */ /* 0x000fe20000201800 */
[----:B------:R-:W-:Y:S01]  /*5260*/  IMAD.MOV.U32 R6, RZ, RZ, 0x0 ;  /* 0x00000000ff067424 */ /* 0x000fe200078e00ff */
[----:B------:R-:W-:Y:S01]  /*5270*/  BSSY.RECONVERGENT B0, `(.L_x_111) ;  /* 0x0000016000007945 */ /* 0x000fe20003800200 */
[----:B------:R-:W-:-:S05]  /*5280*/  IMAD.MOV.U32 R7, RZ, RZ, 0x3fe00000 ;  /* 0x3fe00000ff077424 */ /* 0x000fca00078e00ff */
[----:B------:R-:W0:Y:S08]  /*5290*/  F2F.F64.F32 R22, R0 ;  /* 0x0000000000167310 */ /* 0x000e300000201800 */
[----:B------:R-:W1:Y:S01]  /*52a0*/  F2F.F64.F32 R4, R4 ;  /* 0x0000000400047310 */ /* 0x000e620000201800 */
[----:B0-----:R-:W-:-:S07]  /*52b0*/  DFMA R22, R22, R6, 1 ;  /* 0x3ff000001616742b */ /* 0x001fce0000000006 */
[----:B------:R-:W0:Y:S01]  /*52c0*/  F2F.F64.F32 R6, R13 ;  /* 0x0000000d00067310 */ /* 0x000e220000201800 */
[----:B------:R-:W-:Y:S02]  /*52d0*/  DMUL R18, R18, R22 ;  /* 0x0000001612127228 */ /* 0x000fe40000000000 */
[----:B-1----:R-:W-:-:S06]  /*52e0*/  DMUL R22, R22, R4 ;  /* 0x0000000416167228 */ /* 0x002fcc0000000000 */
[----:B0-----:R-:W-:-:S06]  /*52f0*/  DFMA R6, R18, R18, R6 ;  /* 0x000000121206722b */ /* 0x001fcc0000000006 */
[----:B------:R-:W0:Y:S02]  /*5300*/  F2F.F32.F64 R0, R6 ;  /* 0x0000000600007310 */ /* 0x000e240000301000 */
[----:B0-----:R-:W-:-:S06]  /*5310*/  VIADD R17, R0, 0xf3000000 ;  /* 0xf300000000117836 */ /* 0x001fcc0000000000 */
[----:B------:R0:W1:Y:S01]  /*5320*/  MUFU.RSQ R21, R0 ;  /* 0x0000000000157308 */ /* 0x0000620000001400 */
[----:B------:R-:W-:-:S13]  /*5330*/  ISETP.GT.U32.AND P0, PT, R17, 0x727fffff, PT ;  /* 0x727fffff1100780c */ /* 0x000fda0003f04070 */
[----:B0-----:R-:W-:Y:S05]  /*5340*/  @!P0 BRA `(.L_x_112) ;  /* 0x0000000000108947 */ /* 0x001fea0003800000 */
[----:B------:R-:W-:-:S07]  /*5350*/  MOV R6, 0x5370 ;  /* 0x0000537000067802 */ /* 0x000fce0000000f00 */
[----:B-1----:R-:W-:Y:S05]  /*5360*/  CALL.REL.NOINC `($__internal_2_$__cuda_sm20_sqrt_rn_f32_slowpath) ;  /* 0x0000005000b47944 */ /* 0x002fea0003c00000 */
[----:B------:R-:W-:Y:S01]  /*5370*/  IMAD.MOV.U32 R17, RZ, RZ, R5 ;  /* 0x000000ffff117224 */ /* 0x000fe200078e0005 */
[----:B------:R-:W-:Y:S06]  /*5380*/  BRA `(.L_x_113) ;  /* 0x0000000000107947 */ /* 0x000fec0003800000 */
.L_x_112:
[----:B-1----:R-:W-:Y:S01]  /*5390*/  FMUL.FTZ R17, R0, R21 ;  /* 0x0000001500117220 */ /* 0x002fe20000410000 */
[----:B------:R-:W-:-:S03]  /*53a0*/  FMUL.FTZ R4, R21, 0.5 ;  /* 0x3f00000015047820 */ /* 0x000fc60000410000 */
[----:B------:R-:W-:-:S04]  /*53b0*/  FFMA R0, -R17, R17, R0 ;  /* 0x0000001111007223 */ /* 0x000fc80000000100 */
[----:B------:R-:W-:-:S07]  /*53c0*/  FFMA R17, R0, R4, R17 ;  /* 0x0000000400117223 */ /* 0x000fce0000000011 */
.L_x_113:
[----:B------:R-:W-:Y:S05]  /*53d0*/  BSYNC.RECONVERGENT B0 ;  /* 0x0000000000007941 */ /* 0x000fea0003800200 */
.L_x_111:
[----:B------:R-:W0:Y:S01]  /*53e0*/  F2F.F64.F32 R4, R16 ;  /* 0x0000001000047310 */ /* 0x000e220000201800 */
[----:B------:R-:W-:Y:S07]  /*53f0*/  BSSY.RECONVERGENT B0, `(.L_x_114) ;  /* 0x0000011000007945 */ /* 0x000fee0003800200 */
[----:B------:R-:W-:Y:S01]  /*5400*/  F2F.F64.F32 R12, R17 ;  /* 0x00000011000c7310 */ /* 0x000fe20000201800 */
[----:B0-----:R-:W-:-:S10]  /*5410*/  DFMA R4, R22, R22, R4 ;  /* 0x000000161604722b */ /* 0x001fd40000000004 */
[----:B------:R-:W0:Y:S02]  /*5420*/  F2F.F32.F64 R5, R4 ;  /* 0x0000000400057310 */ /* 0x000e240000301000 */
[----:B0-----:R-:W-:-:S06]  /*5430*/  IADD3 R0, PT, PT, R5, -0xd000000, RZ ;  /* 0xf300000005007810 */ /* 0x001fcc0007ffe0ff */
[----:B------:R0:W1:Y:S01]  /*5440*/  MUFU.RSQ R6, R5 ;  /* 0x0000000500067308 */ /* 0x0000620000001400 */
[----:B------:R-:W-:-:S13]  /*5450*/  ISETP.GT.U32.AND P0, PT, R0, 0x727fffff, PT ;  /* 0x727fffff0000780c */ /* 0x000fda0003f04070 */
[----:B0-----:R-:W-:Y:S05]  /*5460*/  @!P0 BRA `(.L_x_115) ;  /* 0x0000000000148947 */ /* 0x001fea0003800000 */
[----:B------:R-:W-:Y:S01]  /*5470*/  IMAD.MOV.U32 R0, RZ, RZ, R5 ;  /* 0x000000ffff007224 */ /* 0x000fe200078e0005 */
[----:B-1----:R-:W-:-:S07]  /*5480*/  MOV R6, 0x54a0 ;  /* 0x000054a000067802 */ /* 0x002fce0000000f00 */
[----:B------:R-:W-:Y:S05]  /*5490*/  CALL.REL.NOINC `($__internal_2_$__cuda_sm20_sqrt_rn_f32_slowpath) ;  /* 0x0000005000687944 */ /* 0x000fea0003c00000 */
[----:B------:R-:W-:Y:S01]  /*54a0*/  IMAD.MOV.U32 R4, RZ, RZ, R5 ;  /* 0x000000ffff047224 */ /* 0x000fe200078e0005 */
[----:B------:R-:W-:Y:S06]  /*54b0*/  BRA `(.L_x_116) ;  /* 0x0000000000107947 */ /* 0x000fec0003800000 */
.L_x_115:
[----:B-1----:R-:W-:Y:S01]  /*54c0*/  FMUL.FTZ R4, R5, R6 ;  /* 0x0000000605047220 */ /* 0x002fe20000410000 */
[----:B------:R-:W-:-:S03]  /*54d0*/  FMUL.FTZ R0, R6, 0.5 ;  /* 0x3f00000006007820 */ /* 0x000fc60000410000 */
[----:B------:R-:W-:-:S04]  /*54e0*/  FFMA R5, -R4, R4, R5 ;  /* 0x0000000404057223 */ /* 0x000fc80000000105 */
[----:B------:R-:W-:-:S07]  /*54f0*/  FFMA R4, R5, R0, R4 ;  /* 0x0000000005047223 */ /* 0x000fce0000000004 */
.L_x_116:
[----:B------:R-:W-:Y:S05]  /*5500*/  BSYNC.RECONVERGENT B0 ;  /* 0x0000000000007941 */ /* 0x000fea0003800200 */
.L_x_114:
[----:B------:R-:W0:Y:S01]  /*5510*/  F2F.F32.F64 R21, R18 ;  /* 0x0000001200157310 */ /* 0x000e220000301000 */
[----:B------:R-:W-:Y:S01]  /*5520*/  BSSY.RECONVERGENT B0, `(.L_x_117) ;  /* 0x000000f000007945 */ /* 0x000fe20003800200 */
[----:B0-----:R-:W-:-:S04]  /*5530*/  FSETP.GT.AND P2, PT, |R10|, |R21|, PT ;  /* 0x400000150a00720b */ /* 0x001fc80003f44200 */
[----:B------:R-:W-:Y:S02]  /*5540*/  FSEL R5, |R10|, |R21|, P2 ;  /* 0x400000150a057208 */ /* 0x000fe40001000200 */
[----:B------:R-:W-:Y:S02]  /*5550*/  FSEL R0, |R21|, |R10|, P2 ;  /* 0x4000000a15007208 */ /* 0x000fe40001000200 */
[----:B------:R-:W0:Y:S08]  /*5560*/  MUFU.RCP R6, R5 ;  /* 0x0000000500067308 */ /* 0x000e300000001000 */
[----:B------:R-:W1:Y:S01]  /*5570*/  FCHK P0, R0, R5 ;  /* 0x0000000500007302 */ /* 0x000e620000000000 */
[----:B0-----:R-:W-:-:S04]  /*5580*/  FFMA R7, -R5, R6, 1 ;  /* 0x3f80000005077423 */ /* 0x001fc80000000106 */
[----:B------:R-:W-:-:S04]  /*5590*/  FFMA R7, R6, R7, R6 ;  /* 0x0000000706077223 */ /* 0x000fc80000000006 */
[----:B------:R-:W-:-:S04]  /*55a0*/  FFMA R6, R0, R7, RZ ;  /* 0x0000000700067223 */ /* 0x000fc800000000ff */
[----:B------:R-:W-:-:S04]  /*55b0*/  FFMA R16, -R5, R6, R0 ;  /* 0x0000000605107223 */ /* 0x000fc80000000100 */
[----:B------:R-:W-:Y:S01]  /*55c0*/  FFMA R6, R7, R16, R6 ;  /* 0x0000001007067223 */ /* 0x000fe20000000006 */
[----:B-1----:R-:W-:Y:S06]  /*55d0*/  @!P0 BRA `(.L_x_118) ;  /* 0x00000000000c8947 */ /* 0x002fec0003800000 */
[----:B------:R-:W-:-:S07]  /*55e0*/  MOV R6, 0x5600 ;  /* 0x0000560000067802 */ /* 0x000fce0000000f00 */
[----:B------:R-:W-:Y:S05]  /*55f0*/  CALL.REL.NOINC `($__internal_3_$__cuda_sm3x_div_rn_noftz_f32_slowpath) ;  /* 0x0000005000647944 */ /* 0x000fea0003c00000 */
[----:B------:R-:W-:-:S07]  /*5600*/  IMAD.MOV.U32 R6, RZ, RZ, R0 ;  /* 0x000000ffff067224 */ /* 0x000fce00078e0000 */
.L_x_118:
[----:B------:R-:W-:Y:S05]  /*5610*/  BSYNC.RECONVERGENT B0 ;  /* 0x0000000000007941 */ /* 0x000fea0003800200 */
.L_x_117:
[----:B------:R-:W-:Y:S02]  /*5620*/  IMAD.MOV.U32 R7, RZ, RZ, 0x3b33710b ;  /* 0x3b33710bff077424 */ /* 0x000fe400078e00ff */
[----:B------:R-:W-:Y:S01]  /*5630*/  FMUL R0, R6, R6 ;  /* 0x0000000606007220 */ /* 0x000fe20000400000 */
[----:B------:R-:W-:Y:S01]  /*5640*/  MOV R8, 0x3f6ee581 ;  /* 0x3f6ee58100087802 */ /* 0x000fe20000000f00 */
[----:B------:R-:W-:Y:S01]  /*5650*/  UMOV UR4, 0x54442d18 ;  /* 0x54442d1800047882 */ /* 0x000fe20000000000 */
[----:B------:R-:W-:Y:S01]  /*5660*/  ISETP.GE.AND P1, PT, R19, RZ, PT ;  /* 0x000000ff1300720c */ /* 0x000fe20003f26270 */
[----:B------:R-:W-:Y:S01]  /*5670*/  FFMA R7, R0, R7, -0.015681877732276916504 ;  /* 0xbc80774800077423 */ /* 0x000fe20000000007 */
[----:B------:R-:W-:Y:S01]  /*5680*/  FSETP.NEU.AND P4, PT, |R21|, |R10|, PT ;  /* 0x4000000a1500720b */ /* 0x000fe20003f8d200 */
[----:B------:R-:W-:Y:S01]  /*5690*/  FADD R10, |R10|, |R21| ;  /* 0x400000150a0a7221 */ /* 0x000fe20000000200 */
[----:B------:R-:W-:Y:S01]  /*56a0*/  FSETP.NEU.AND P3, PT, R5, RZ, PT ;  /* 0x000000ff0500720b */ /* 0x000fe20003f6d000 */
[C---:B------:R-:W-:Y:S01]  /*56b0*/  FFMA R7, R0.reuse, R7, 0.042200751602649688721 ;  /* 0x3d2cdab200077423 */ /* 0x040fe20000000007 */
[----:B------:R-:W-:Y:S01]  /*56c0*/  SHF.R.U32.HI R5, RZ, 0x1f, R9 ;  /* 0x0000001fff057819 */ /* 0x000fe20000011609 */
[----:B------:R-:W-:Y:S01]  /*56d0*/  UMOV UR5, 0x401921fb ;  /* 0x401921fb00057882 */ /* 0x000fe20000000000 */
[----:B------:R-:W-:Y:S01]  /*56e0*/  BSSY.RECONVERGENT B0, `(.L_x_119) ;  /* 0x000004e000007945 */ /* 0x000fe20003800200 */
[----:B------:R-:W-:Y:S01]  /*56f0*/  FFMA R7, R0, R7, -0.074792981147766113281 ;  /* 0xbd992d1000077423 */ /* 0x000fe20000000007 */
[----:B------:R-:W-:-:S03]  /*5700*/  LOP3.LUT R5, R5, 0x1, RZ, 0xc0, !PT ;  /* 0x0000000105057812 */ /* 0x000fc600078ec0ff */
[----:B------:R-:W-:Y:S01]  /*5710*/  FFMA R7, R0, R7, 0.10640415549278259277 ;  /* 0x3dd9ea6c00077423 */ /* 0x000fe20000000007 */
[----:B------:R-:W-:-:S03]  /*5720*/  ISETP.NE.U32.AND P0, PT, R5, 0x1, PT ;  /* 0x000000010500780c */ /* 0x000fc60003f05070 */
[----:B------:R-:W-:Y:S01]  /*5730*/  FFMA R7, R0, R7, -0.14207722246646881104 ;  /* 0xbe117cb100077423 */ /* 0x000fe20000000007 */
[----:B------:R-:W-:-:S03]  /*5740*/  ISETP.NE.U32.AND.EX P0, PT, RZ, RZ, PT, P0 ;  /* 0x000000ffff00720c */ /* 0x000fc60003f05100 */
[----:B------:R-:W-:-:S04]  /*5750*/  FFMA R7, R0, R7, 0.19993925094604492188 ;  /* 0x3e4cbce000077423 */ /* 0x000fc80000000007 */
[----:B------:R-:W-:-:S04]  /*5760*/  FFMA R7, R0, R7, -0.33333197236061096191 ;  /* 0xbeaaaa7d00077423 */ /* 0x000fc80000000007 */
[----:B------:R-:W-:-:S04]  /*5770*/  FMUL R7, R0, R7 ;  /* 0x0000000700077220 */ /* 0x000fc80000400000 */
[----:B------:R-:W-:Y:S01]  /*5780*/  FFMA R7, R7, R6, R6 ;  /* 0x0000000607077223 */ /* 0x000fe20000000006 */
[----:B------:R-:W-:-:S03]  /*5790*/  FSEL R6, R8, 1.8663789033889770508, P2 ;  /* 0x3feee58108067808 */ /* 0x000fc60001000000 */
[----:B------:R-:W-:-:S05]  /*57a0*/  FFMA R0, R8, 1.6832555532455444336, -R7 ;  /* 0x3fd774eb08007823 */ /* 0x000fca0000000807 */
[-C--:B------:R-:W-:Y:S02]  /*57b0*/  FSEL R0, R0, R7.reuse, P2 ;  /* 0x0000000700007208 */ /* 0x080fe40001000000 */
[----:B------:R-:W-:Y:S02]  /*57c0*/  FSEL R7, R7, -R7, P2 ;  /* 0x8000000707077208 */ /* 0x000fe40001000000 */
[----:B------:R-:W-:-:S03]  /*57d0*/  FSETP.NAN.AND P2, PT, R10, R10, PT ;  /* 0x0000000a0a00720b */ /* 0x000fc60003f48000 */
[----:B------:R-:W-:Y:S01]  /*57e0*/  @!P1 FFMA R0, R6, 1.6832555532455444336, R7 ;  /* 0x3fd774eb06009823 */ /* 0x000fe20000000007 */
[----:B------:R-:W-:-:S05]  /*57f0*/  IMAD.MOV.U32 R6, RZ, RZ, 0x4016cbe4 ;  /* 0x4016cbe4ff067424 */ /* 0x000fca00078e00ff */
[----:B------:R-:W-:Y:S02]  /*5800*/  @!P4 FSEL R0, R6, 0.78539818525314331055, !P1 ;  /* 0x3f490fdb0600c808 */ /* 0x000fe40004800000 */
[----:B------:R-:W-:-:S04]  /*5810*/  @!P3 FSEL R0, RZ, 3.1415927410125732422, P1 ;  /* 0x40490fdbff00b808 */ /* 0x000fc80000800000 */
[----:B------:R-:W-:-:S04]  /*5820*/  @!P2 FSEL R10, -|R0|, |R0|, !P0 ;  /* 0x40000000000aa208 */ /* 0x000fc80004000300 */
[----:B------:R-:W0:Y:S02]  /*5830*/  F2F.F64.F32 R6, R10 ;  /* 0x0000000a00067310 */ /* 0x000e240000201800 */
[----:B0-----:R-:W-:-:S06]  /*5840*/  DADD R6, R6, UR4 ;  /* 0x0000000406067e29 */ /* 0x001fcc0008000000 */
[----:B------:R-:W0:Y:S02]  /*5850*/  F2F.F32.F64 R0, R6 ;  /* 0x0000000600007310 */ /* 0x000e240000301000 */
[C---:B0-----:R-:W-:Y:S01]  /*5860*/  FSETP.GEU.AND P0, PT, |R0|.reuse, 6.2831854820251464844, PT ;  /* 0x40c90fdb0000780b */ /* 0x041fe20003f0e200 */
[----:B------:R-:W-:-:S12]  /*5870*/  FADD R9, |R0|, -RZ ;  /* 0x800000ff00097221 */ /* 0x000fd80000000200 */
[----:B------:R-:W-:Y:S05]  /*5880*/  @!P0 BRA `(.L_x_120) ;  /* 0x0000000000cc8947 */ /* 0x000fea0003800000 */
[----:B------:R-:W-:-:S13]  /*5890*/  FSETP.GTU.AND P0, PT, R9, 52707180, PT ;  /* 0x4c490fdb0900780b */ /* 0x000fda0003f0c000 */
[----:B------:R-:W-:Y:S05]  /*58a0*/  @P0 BRA `(.L_x_121) ;  /* 0x00000000005c0947 */ /* 0x000fea0003800000 */
[----:B------:R-:W-:Y:S01]  /*58b0*/  FMUL R5, R9, 0.15915493667125701904 ;  /* 0x3e22f98309057820 */ /* 0x000fe20000400000 */
[----:B------:R-:W-:Y:S03]  /*58c0*/  BSSY.RECONVERGENT B1, `(.L_x_122) ;  /* 0x0000013000017945 */ /* 0x000fe60003800200 */
[----:B------:R-:W0:Y:S02]  /*58d0*/  FRND.TRUNC R6, R5 ;  /* 0x0000000500067307 */ /* 0x000e24000020d000 */
[----:B0-----:R-:W-:-:S05]  /*58e0*/  FFMA R8, R6, -6.2831854820251464844, R9 ;  /* 0xc0c90fdb06087823 */ /* 0x001fca0000000009 */
[----:B------:R-:W-:-:S13]  /*58f0*/  ISETP.GE.U32.AND P0, PT, R8, 0x40c90fdb, PT ;  /* 0x40c90fdb0800780c */ /* 0x000fda0003f06070 */
[----:B------:R-:W-:Y:S05]  /*5900*/  @!P0 BRA `(.L_x_123) ;  /* 0x0000000000388947 */ /* 0x000fea0003800000 */
[----:B------:R-:W-:-:S04]  /*5910*/  ISETP.GE.U32.AND P0, PT, R8, -0x7fffffff, PT ;  /* 0x800000010800780c */ /* 0x000fc80003f06070 */
[----:B------:R-:W-:-:S09]  /*5920*/  FSETP.GEU.OR P1, PT, R8, -6.2831854820251464844, !P0 ;  /* 0xc0c90fdb0800780b */ /* 0x000fd2000472e400 */
[----:B------:R-:W-:-:S04]  /*5930*/  @P0 FADD R5, R6, -1 ;  /* 0xbf80000006050421 */ /* 0x000fc80000000000 */
[----:B------:R-:W-:-:S04]  /*5940*/  @!P1 FADD R5, R5, -1 ;  /* 0xbf80000005059421 */ /* 0x000fc80000000000 */
[----:B------:R-:W-:Y:S01]  /*5950*/  @P0 IMAD.MOV.U32 R6, RZ, RZ, R5 ;  /* 0x000000ffff060224 */ /* 0x000fe200078e0005 */
[----:B------:R-:W-:Y:S06]  /*5960*/  @P0 BRA `(.L_x_123) ;  /* 0x0000000000200947 */ /* 0x000fec0003800000 */
[----:B------:R-:W-:Y:S01]  /*5970*/  FSETP.GE.AND P0, PT, R8, 12.566370964050292969, PT ;  /* 0x41490fdb0800780b */ /* 0x000fe20003f06000 */
[----:B------:R-:W-:-:S12]  /*5980*/  FADD R6, R6, 1 ;  /* 0x3f80000006067421 */ /* 0x000fd80000000000 */
[----:B------:R-:W-:-:S04]  /*5990*/  @P0 IMAD.MOV.U32 R5, RZ, RZ, 0x40c90fdb ;  /* 0x40c90fdbff050424 */ /* 0x000fc800078e00ff */
[----:B------:R-:W-:-:S05]  /*59a0*/  @P0 FFMA R5, R5, -3, R8 ;  /* 0xc040000005050823 */ /* 0x000fca0000000008 */
[----:B------:R-:W-:Y:S01]  /*59b0*/  FSETP.GE.AND P1, PT, R5, RZ, P0 ;  /* 0x000000ff0500720b */ /* 0x000fe20000726000 */
[----:B------:R-:W-:-:S12]  /*59c0*/  @P0 FADD R5, R6, 1 ;  /* 0x3f80000006050421 */ /* 0x000fd80000000000 */
[----:B------:R-:W-:-:S04]  /*59d0*/  @P1 FADD R5, R5, 1 ;  /* 0x3f80000005051421 */ /* 0x000fc80000000000 */
[----:B------:R-:W-:-:S07]  /*59e0*/  @P0 IMAD.MOV.U32 R6, RZ, RZ, R5 ;  /* 0x000000ffff060224 */ /* 0x000fce00078e0005 */
.L_x_123:
[----:B------:R-:W-:Y:S05]  /*59f0*/  BSYNC.RECONVERGENT B1 ;  /* 0x0000000000017941 */ /* 0x000fea0003800200 */
.L_x_122:
[----:B------:R-:W-:Y:S01]  /*5a00*/  FFMA R9, R6, -6.2831854820251464844, R9 ;  /* 0xc0c90fdb06097823 */ /* 0x000fe20000000009 */
[----:B------:R-:W-:Y:S06]  /*5a10*/  BRA `(.L_x_120) ;  /* 0x0000000000687947 */ /* 0x000fec0003800000 */
.L_x_121:
[C---:B------:R-:W-:Y:S01]  /*5a20*/  LOP3.LUT R5, R9.reuse, 0xff800000, RZ, 0xc0, !PT ;  /* 0xff80000009057812 */ /* 0x040fe200078ec0ff */
[----:B------:R-:W-:Y:S01]  /*5a30*/  IMAD.MOV.U32 R10, RZ, RZ, 0x7fffffff ;  /* 0x7fffffffff0a7424 */ /* 0x000fe200078e00ff */
[----:B------:R-:W-:Y:S01]  /*5a40*/  ISETP.GT.U32.AND P0, PT, R9, 0x7f7fffff, PT ;  /* 0x7f7fffff0900780c */ /* 0x000fe20003f04070 */
[----:B------:R-:W-:Y:S01]  /*5a50*/  BSSY.RECONVERGENT B1, `(.L_x_124) ;  /* 0x0000014000017945 */ /* 0x000fe20003800200 */
[----:B------:R-:W-:Y:S02]  /*5a60*/  IADD3 R6, PT, PT, R5, -0x40800000, RZ ;  /* 0xbf80000005067810 */ /* 0x000fe40007ffe0ff */
[----:B------:R-:W-:Y:S02]  /*5a70*/  LOP3.LUT R5, R9, 0x7fffff, RZ, 0xc0, !PT ;  /* 0x007fffff09057812 */ /* 0x000fe400078ec0ff */
[----:B------:R-:W-:Y:S02]  /*5a80*/  ISETP.NE.AND P1, PT, R6, RZ, PT ;  /* 0x000000ff0600720c */ /* 0x000fe40003f25270 */
[----:B------:R-:W-:-:S02]  /*5a90*/  LOP3.LUT R5, R5, 0x3f800000, RZ, 0xfc, !PT ;  /* 0x3f80000005057812 */ /* 0x000fc400078efcff */
[----:B------:R-:W-:-:S09]  /*5aa0*/  FSEL R10, R10, 33554432, P0 ;  /* 0x4c0000000a0a7808 */ /* 0x000fd20000000000 */
[----:B------:R-:W-:Y:S05]  /*5ab0*/  @!P1 BRA `(.L_x_125) ;  /* 0x0000000000349947 */ /* 0x000fea0003800000 */
.L_x_126:
[----:B------:R-:W-:-:S05]  /*5ac0*/  VIMNMX.U32 R7, PT, PT, R6, 0xb800000, PT ;  /* 0x0b80000006077848 */ /* 0x000fca0003fe0000 */
[----:B------:R-:W-:Y:S02]  /*5ad0*/  IMAD.IADD R5, R7, 0x1, R5 ;  /* 0x0000000107057824 */ /* 0x000fe400078e0205 */
[----:B------:R-:W-:Y:S02]  /*5ae0*/  IMAD.IADD R6, R6, 0x1, -R7 ;  /* 0x0000000106067824 */ /* 0x000fe400078e0a07 */
[----:B------:R-:W-:-:S03]  /*5af0*/  FMUL R8, R5, 0.63661974668502807617 ;  /* 0x3f22f98305087820 */ /* 0x000fc60000400000 */
[----:B------:R-:W-:Y:S01]  /*5b00*/  ISETP.NE.AND P1, PT, R6, RZ, PT ;  /* 0x000000ff0600720c */ /* 0x000fe20003f25270 */
[----:B------:R-:W-:-:S04]  /*5b10*/  FFMA R9, R8, -1.5707963705062866211, R5 ;  /* 0xbfc90fdb08097823 */ /* 0x000fc80000000005 */
[----:B------:R-:W-:-:S04]  /*5b20*/  FFMA R8, R9, 0.63661974668502807617, R8 ;  /* 0x3f22f98309087823 */ /* 0x000fc80000000008 */
[----:B------:R-:W-:-:S04]  /*5b30*/  FFMA R9, R8, -1.5707963705062866211, R5 ;  /* 0xbfc90fdb08097823 */ /* 0x000fc80000000005 */
[----:B------:R-:W-:-:S04]  /*5b40*/  FFMA.RZ R9, R9, 0.63661974668502807617, R8 ;  /* 0x3f22f98309097823 */ /* 0x000fc8000000c008 */
[----:B------:R-:W0:Y:S02]  /*5b50*/  FRND.TRUNC R8, R9 ;  /* 0x0000000900087307 */ /* 0x000e24000020d000 */
[----:B0-----:R-:W-:-:S05]  /*5b60*/  FFMA R5, R8, -1.5707963705062866211, R5 ;  /* 0xbfc90fdb08057823 */ /* 0x001fca0000000005 */
[----:B------:R-:W-:-:S13]  /*5b70*/  ISETP.NE.AND P0, PT, R5, RZ, PT ;  /* 0x000000ff0500720c */ /* 0x000fda0003f05270 */
[----:B------:R-:W-:Y:S05]  /*5b80*/  @P0 BRA P1, `(.L_x_126) ;  /* 0xfffffffc00cc0947 */ /* 0x000fea000083ffff */
.L_x_125:
[----:B------:R-:W-:Y:S05]  /*5b90*/  BSYNC.RECONVERGENT B1 ;  /* 0x0000000000017941 */ /* 0x000fea0003800200 */
.L_x_124:
[----:B------:R-:W-:-:S04]  /*5ba0*/  FMUL R5, R5, 1.1920928955078125e-07 ;  /* 0x3400000005057820 */ /* 0x000fc80000400000 */
[----:B------:R-:W-:-:S07]  /*5bb0*/  FMUL R9, R10, R5 ;  /* 0x000000050a097220 */ /* 0x000fce0000400000 */
.L_x_120:
[----:B------:R-:W-:Y:S05]  /*5bc0*/  BSYNC.RECONVERGENT B0 ;  /* 0x0000000000007941 */ /* 0x000fea0003800200 */
.L_x_119:
[----:B------:R-:W0:Y:S01]  /*5bd0*/  F2F.F32.F64 R10, R22 ;  /* 0x00000016000a7310 */ /* 0x000e220000301000 */
[C---:B------:R-:W-:Y:S01]  /*5be0*/  FSETP.NAN.AND P0, PT, |R9|.reuse, |R9|, PT ;  /* 0x400000090900720b */ /* 0x040fe20003f08200 */
[----:B------:R-:W-:Y:S01]  /*5bf0*/  BSSY.RECONVERGENT B0, `(.L_x_127) ;  /* 0x0000012000007945 */ /* 0x000fe20003800200 */
[----:B------:R-:W-:-:S04]  /*5c00*/  LOP3.LUT R16, R9, 0x80000000, R0, 0xb8, !PT ;  /* 0x8000000009107812 */ /* 0x000fc800078eb800 */
[----:B------:R-:W-:-:S04]  /*5c10*/  FSEL R16, R9, R16, P0 ;  /* 0x0000001009107208 */ /* 0x000fc80000000000 */
[----:B------:R1:W2:Y:S01]  /*5c20*/  F2F.F64.F32 R8, R16 ;  /* 0x0000001000087310 */ /* 0x0002a20000201800 */
[----:B0-----:R-:W-:-:S04]  /*5c30*/  FSETP.GT.AND P2, PT, |R11|, |R10|, PT ;  /* 0x4000000a0b00720b */ /* 0x001fc80003f44200 */
[----:B------:R-:W-:Y:S02]  /*5c40*/  FSEL R5, |R11|, |R10|, P2 ;  /* 0x4000000a0b057208 */ /* 0x000fe40001000200 */
[----:B------:R-:W-:Y:S02]  /*5c50*/  FSEL R0, |R10|, |R11|, P2 ;  /* 0x4000000b0a007208 */ /* 0x000fe40001000200 */
[----:B------:R-:W0:Y:S08]  /*5c60*/  MUFU.RCP R6, R5 ;  /* 0x0000000500067308 */ /* 0x000e300000001000 */
[----:B------:R-:W3:Y:S01]  /*5c70*/  FCHK P0, R0, R5 ;  /* 0x0000000500007302 */ /* 0x000ee20000000000 */
[----:B0-----:R-:W-:-:S04]  /*5c80*/  FFMA R7, -R5, R6, 1 ;  /* 0x3f80000005077423 */ /* 0x001fc80000000106 */
[----:B------:R-:W-:-:S04]  /*5c90*/  FFMA R7, R6, R7, R6 ;  /* 0x0000000706077223 */ /* 0x000fc80000000006 */
[----:B------:R-:W-:-:S04]  /*5ca0*/  FFMA R6, R0, R7, RZ ;  /* 0x0000000700067223 */ /* 0x000fc800000000ff */
[----:B------:R-:W-:-:S04]  /*5cb0*/  FFMA R18, -R5, R6, R0 ;  /* 0x0000000605127223 */ /* 0x000fc80000000100 */
[----:B------:R-:W-:Y:S01]  /*5cc0*/  FFMA R6, R7, R18, R6 ;  /* 0x0000001207067223 */ /* 0x000fe20000000006 */
[----:B-123--:R-:W-:Y:S06]  /*5cd0*/  @!P0 BRA `(.L_x_128) ;  /* 0x00000000000c8947 */ /* 0x00efec0003800000 */
[----:B------:R-:W-:-:S07]  /*5ce0*/  MOV R6, 0x5d00 ;  /* 0x00005d0000067802 */ /* 0x000fce0000000f00 */
[----:B------:R-:W-:Y:S05]  /*5cf0*/  CALL.REL.NOINC `($__internal_3_$__cuda_sm3x_div_rn_noftz_f32_slowpath) ;  /* 0x0000004800a47944 */ /* 0x000fea0003c00000 */
[----:B------:R-:W-:-:S07]  /*5d00*/  IMAD.MOV.U32 R6, RZ, RZ, R0 ;  /* 0x000000ffff067224 */ /* 0x000fce00078e0000 */
.L_x_128:
[----:B------:R-:W-:Y:S05]  /*5d10*/  BSYNC.RECONVERGENT B0 ;  /* 0x0000000000007941 */ /* 0x000fea0003800200 */
.L_x_127:
[----:B------:R-:W-:Y:S01]  /*5d20*/  MOV R7, 0x3b33710b ;  /* 0x3b33710b00077802 */ /* 0x000fe20000000f00 */
[----:B------:R-:W-:Y:S01]  /*5d30*/  FMUL R0, R6, R6 ;  /* 0x0000000606007220 */ /* 0x000fe20000400000 */
[----:B------:R-:W-:Y:S01]  /*5d40*/  IMAD.MOV.U32 R18, RZ, RZ, 0x3f6ee581 ;  /* 0x3f6ee581ff127424 */ /* 0x000fe200078e00ff */
[----:B------:R-:W-:Y:S01]  /*5d50*/  ISETP.GE.AND P0, PT, R23, RZ, PT ;  /* 0x000000ff1700720c */ /* 0x000fe20003f06270 */
[----:B------:R-:W-:Y:S01]  /*5d60*/  UMOV UR4, 0x54442d18 ;  /* 0x54442d1800047882 */ /* 0x000fe20000000000 */
[----:B------:R-:W-:Y:S01]  /*5d70*/  FFMA R7, R0, R7, -0.015681877732276916504 ;  /* 0xbc80774800077423 */ /* 0x000fe20000000007 */
[----:B------:R-:W-:Y:S01]  /*5d80*/  FSETP.NEU.AND P3, PT, |R10|, |R11|, PT ;  /* 0x4000000b0a00720b */ /* 0x000fe20003f6d200 */
[----:B------:R-:W-:Y:S01]  /*5d90*/  FADD R10, |R11|, |R10| ;  /* 0x4000000a0b0a7221 */ /* 0x000fe20000000200 */
[----:B------:R-:W-:Y:S01]  /*5da0*/  FSETP.NEU.AND P1, PT, R5, RZ, PT ;  /* 0x000000ff0500720b */ /* 0x000fe20003f2d000 */
[C---:B------:R-:W-:Y:S01]  /*5db0*/  FFMA R7, R0.reuse, R7, 0.042200751602649688721 ;  /* 0x3d2cdab200077423 */ /* 0x040fe20000000007 */
[----:B------:R-:W-:Y:S01]  /*5dc0*/  IMAD.MOV.U32 R5, RZ, RZ, 0x4016cbe4 ;  /* 0x4016cbe4ff057424 */ /* 0x000fe200078e00ff */
[----:B------:R-:W-:Y:S01]  /*5dd0*/  UMOV UR5, 0x401921fb ;  /* 0x401921fb00057882 */ /* 0x000fe20000000000 */
[----:B------:R-:W-:Y:S01]  /*5de0*/  BSSY.RECONVERGENT B0, `(.L_x_129) ;  /* 0x000004b000007945 */ /* 0x000fe20003800200 */
[----:B------:R-:W-:-:S04]  /*5df0*/  FFMA R7, R0, R7, -0.074792981147766113281 ;  /* 0xbd992d1000077423 */ /* 0x000fc80000000007 */
[----:B------:R-:W-:-:S04]  /*5e00*/  FFMA R7, R0, R7, 0.10640415549278259277 ;  /* 0x3dd9ea6c00077423 */ /* 0x000fc80000000007 */
[----:B------:R-:W-:-:S04]  /*5e10*/  FFMA R7, R0, R7, -0.14207722246646881104 ;  /* 0xbe117cb100077423 */ /* 0x000fc80000000007 */
[----:B------:R-:W-:-:S04]  /*5e20*/  FFMA R7, R0, R7, 0.19993925094604492188 ;  /* 0x3e4cbce000077423 */ /* 0x000fc80000000007 */
[----:B------:R-:W-:-:S04]  /*5e30*/  FFMA R7, R0, R7, -0.33333197236061096191 ;  /* 0xbeaaaa7d00077423 */ /* 0x000fc80000000007 */
[----:B------:R-:W-:-:S04]  /*5e40*/  FMUL R7, R0, R7 ;  /* 0x0000000700077220 */ /* 0x000fc80000400000 */
[----:B------:R-:W-:Y:S01]  /*5e50*/  FFMA R7, R7, R6, R6 ;  /* 0x0000000607077223 */ /* 0x000fe20000000006 */
[----:B------:R-:W-:-:S03]  /*5e60*/  FSEL R6, R18, 1.8663789033889770508, P2 ;  /* 0x3feee58112067808 */ /* 0x000fc60001000000 */
[----:B------:R-:W-:-:S05]  /*5e70*/  FFMA R0, R18, 1.6832555532455444336, -R7 ;  /* 0x3fd774eb12007823 */ /* 0x000fca0000000807 */
[-C--:B------:R-:W-:Y:S02]  /*5e80*/  FSEL R0, R0, R7.reuse, P2 ;  /* 0x0000000700007208 */ /* 0x080fe40001000000 */
[----:B------:R-:W-:-:S05]  /*5e90*/  FSEL R7, R7, -R7, P2 ;  /* 0x8000000707077208 */ /* 0x000fca0001000000 */
[----:B------:R-:W-:Y:S01]  /*5ea0*/  @!P0 FFMA R0, R6, 1.6832555532455444336, R7 ;  /* 0x3fd774eb06008823 */ /* 0x000fe20000000007 */
[----:B------:R-:W-:Y:S02]  /*5eb0*/  @!P3 FSEL R0, R5, 0.78539818525314331055, !P0 ;  /* 0x3f490fdb0500b808 */ /* 0x000fe40004000000 */
[----:B------:R-:W-:Y:S02]  /*5ec0*/  @!P1 FSEL R0, RZ, 3.1415927410125732422, P0 ;  /* 0x40490fdbff009808 */ /* 0x000fe40000000000 */
[----:B------:R-:W-:Y:S02]  /*5ed0*/  FSETP.NAN.AND P0, PT, R10, R10, PT ;  /* 0x0000000a0a00720b */ /* 0x000fe40003f08000 */
[----:B------:R-:W-:-:S04]  /*5ee0*/  LOP3.LUT R11, R0, 0x80000000, R11, 0xb8, !PT ;  /* 0x80000000000b7812 */ /* 0x000fc800078eb80b */
[----:B------:R-:W-:-:S04]  /*5ef0*/  FSEL R11, R10, R11, P0 ;  /* 0x0000000b0a0b7208 */ /* 0x000fc80000000000 */
        /* <DEDUP_REMOVED lines=9> */
[----:B------:R-:W-:Y:S05]  /*5f90*/  BSSY.RECONVERGENT B1, `(.L_x_132) ;  /* 0x0000013000017945 */ /* 0x000fea0003800200 */
        /* <DEDUP_REMOVED lines=16> */
[----:B------:R-:W-:-:S05]  /*60a0*/  @P1 FADD R7, R7, 1 ;  /* 0x3f80000007071421 */ /* 0x000fca0000000000 */
[----:B------:R-:W-:-:S07]  /*60b0*/  @P0 MOV R6, R7 ;  /* 0x0000000700060202 */ /* 0x000fce0000000f00 */
.L_x_133:
[----:B------:R-:W-:Y:S05]  /*60c0*/  BSYNC.RECONVERGENT B1 ;  /* 0x0000000000017941 */ /* 0x000fea0003800200 */
.L_x_132:
[----:B------:R-:W-:Y:S01]  /*60d0*/  FFMA R5, R6, -6.2831854820251464844, R5 ;  /* 0xc0c90fdb06057823 */ /* 0x000fe20000000005 */
[----:B------:R-:W-:Y:S06]  /*60e0*/  BRA `(.L_x_130) ;  /* 0x0000000000687947 */ /* 0x000fec0003800000 */
.L_x_131:
[C---:B------:R-:W-:Y:S01]  /*60f0*/  LOP3.LUT R6, R5.reuse, 0xff800000, RZ, 0xc0, !PT ;  /* 0xff80000005067812 */ /* 0x040fe200078ec0ff */
[----:B------:R-:W-:Y:S01]  /*6100*/  IMAD.MOV.U32 R18, RZ, RZ, 0x7fffffff ;  /* 0x7fffffffff127424 */ /* 0x000fe200078e00ff */
[C---:B------:R-:W-:Y:S01]  /*6110*/  ISETP.GT.U32.AND P0, PT, R5.reuse, 0x7f7fffff, PT ;  /* 0x7f7fffff0500780c */ /* 0x040fe20003f04070 */
[----:B------:R-:W-:Y:S02]  /*6120*/  BSSY.RECONVERGENT B1, `(.L_x_134) ;  /* 0x0000014000017945 */ /* 0x000fe40003800200 */
[----:B------:R-:W-:Y:S01]  /*6130*/  VIADD R7, R6, 0xbf800000 ;  /* 0xbf80000006077836 */ /* 0x000fe20000000000 */
[----:B------:R-:W-:Y:S02]  /*6140*/  LOP3.LUT R6, R5, 0x7fffff, RZ, 0xc0, !PT ;  /* 0x007fffff05067812 */ /* 0x000fe400078ec0ff */
[----:B------:R-:W-:Y:S02]  /*6150*/  FSEL R18, R18, 33554432, P0 ;  /* 0x4c00000012127808 */ /* 0x000fe40000000000 */
[----:B------:R-:W-:-:S02]  /*6160*/  ISETP.NE.AND P1, PT, R7, RZ, PT ;  /* 0x000000ff0700720c */ /* 0x000fc40003f25270 */
[----:B------:R-:W-:-:S11]  /*6170*/  LOP3.LUT R6, R6, 0x3f800000, RZ, 0xfc, !PT ;  /* 0x3f80000006067812 */ /* 0x000fd600078efcff */
[----:B------:R-:W-:Y:S05]  /*6180*/  @!P1 BRA `(.L_x_135) ;  /* 0x0000000000349947 */ /* 0x000fea0003800000 */
.L_x_136:
        /* <DEDUP_REMOVED lines=13> */
.L_x_135:
[----:B------:R-:W-:Y:S05]  /*6260*/  BSYNC.RECONVERGENT B1 ;  /* 0x0000000000017941 */ /* 0x000fea0003800200 */
.L_x_134:
[----:B------:R-:W-:-:S04]  /*6270*/  FMUL R5, R6, 1.1920928955078125e-07 ;  /* 0x3400000006057820 */ /* 0x000fc80000400000 */
[----:B------:R-:W-:-:S07]  /*6280*/  FMUL R5, R18, R5 ;  /* 0x0000000512057220 */ /* 0x000fce0000400000 */
.L_x_130:
[----:B------:R-:W-:Y:S05]  /*6290*/  BSYNC.RECONVERGENT B0 ;  /* 0x0000000000007941 */ /* 0x000fea0003800200 */
.L_x_129:
[C---:B------:R-:W-:Y:S01]  /*62a0*/  FSETP.NAN.AND P0, PT, |R5|.reuse, |R5|, PT ;  /* 0x400000050500720b */ /* 0x040fe20003f08200 */
[----:B------:R-:W-:Y:S01]  /*62b0*/  FMUL R19, R4, R17 ;  /* 0x0000001104137220 */ /* 0x000fe20000400000 */
[C---:B------:R-:W-:Y:S01]  /*62c0*/  LOP3.LUT R0, R5.reuse, 0x80000000, R0, 0xb8, !PT ;  /* 0x8000000005007812 */ /* 0x040fe200078eb800 */
[----:B------:R-:W-:Y:S01]  /*62d0*/  UMOV UR4, 0x54442d18 ;  /* 0x54442d1800047882 */ /* 0x000fe20000000000 */
[----:B------:R-:W-:Y:S01]  /*62e0*/  UMOV UR5, 0x400921fb ;  /* 0x400921fb00057882 */ /* 0x000fe20000000000 */
[----:B------:R0:W1:Y:S01]  /*62f0*/  MUFU.RSQ R18, R19 ;  /* 0x0000001300127308 */ /* 0x0000620000001400 */
[----:B------:R-:W-:Y:S01]  /*6300*/  FSEL R5, R5, R0, P0 ;  /* 0x0000000005057208 */ /* 0x000fe20000000000 */
[----:B------:R-:W-:Y:S01]  /*6310*/  HFMA2 R0, -RZ, RZ, 2.048828125, 0.01168060302734375 ;  /* 0x401921fbff007431 */ /* 0x000fe200000001ff */
[----:B------:R-:W-:Y:S02]  /*6320*/  BSSY.RECONVERGENT B0, `(.L_x_137) ;  /* 0x0000016000007945 */ /* 0x000fe40003800200 */
[----:B------:R-:W-:Y:S01]  /*6330*/  FSETP.GT.AND P0, PT, R5, R16, PT ;  /* 0x000000100500720b */ /* 0x000fe20003f04000 */
[----:B------:R-:W-:-:S02]  /*6340*/  IMAD.MOV.U32 R16, RZ, RZ, 0x54442d18 ;  /* 0x54442d18ff107424 */ /* 0x000fc400078e00ff */
[----:B------:R-:W2:Y:S01]  /*6350*/  F2F.F64.F32 R10, R5 ;  /* 0x00000005000a7310 */ /* 0x000ea20000201800 */
[----:B------:R-:W-:Y:S01]  /*6360*/  FSEL R17, -R0, 2.3926990032196044922, P0 ;  /* 0x401921fb00117808 */ /* 0x000fe20000000100 */
[----:B------:R-:W-:-:S05]  /*6370*/  VIADD R0, R19, 0xf3000000 ;  /* 0xf300000013007836 */ /* 0x000fca0000000000 */
[----:B------:R-:W-:Y:S01]  /*6380*/  ISETP.GT.U32.AND P1, PT, R0, 0x727fffff, PT ;  /* 0x727fffff0000780c */ /* 0x000fe20003f24070 */
[----:B--2---:R-:W-:-:S08]  /*6390*/  DADD R6, -R8, R10 ;  /* 0x0000000008067229 */ /* 0x004fd0000000010a */
[C---:B------:R-:W-:Y:S02]  /*63a0*/  DADD R16, R6.reuse, R16 ;  /* 0x0000000006107229 */ /* 0x040fe40000000010 */
[----:B------:R-:W-:-:S08]  /*63b0*/  DSETP.GTU.AND P0, PT, |R6|, UR4, PT ;  /* 0x0000000406007e2a */ /* 0x000fd0000bf0c200 */
[----:B------:R-:W-:Y:S02]  /*63c0*/  FSEL R16, R16, R6, P0 ;  /* 0x0000000610107208 */ /* 0x000fe40000000000 */
[----:B------:R-:W-:Y:S01]  /*63d0*/  FSEL R17, R17, R7, P0 ;  /* 0x0000000711117208 */ /* 0x000fe20000000000 */
[----:B01----:R-:W-:Y:S06]  /*63e0*/  @!P1 BRA `(.L_x_138) ;  /* 0x0000000000149947 */ /* 0x003fec0003800000 */
[----:B------:R-:W-:Y:S01]  /*63f0*/  IMAD.MOV.U32 R0, RZ, RZ, R19 ;  /* 0x000000ffff007224 */ /* 0x000fe200078e0013 */
[----:B------:R-:W-:-:S07]  /*6400*/  MOV R6, 0x6420 ;  /* 0x0000642000067802 */ /* 0x000fce0000000f00 */
[----:B------:R-:W-:Y:S05]  /*6410*/  CALL.REL.NOINC `($__internal_2_$__cuda_sm20_sqrt_rn_f32_slowpath) ;  /* 0x0000004000887944 */ /* 0x000fea0003c00000 */
[----:B------:R-:W-:Y:S01]  /*6420*/  IMAD.MOV.U32 R20, RZ, RZ, R5 ;  /* 0x000000ffff147224 */ /* 0x000fe200078e0005 */
[----:B------:R-:W-:Y:S06]  /*6430*/  BRA `(.L_x_139) ;  /* 0x0000000000107947 */ /* 0x000fec0003800000 */
.L_x_138:
[----:B------:R-:W-:Y:S01]  /*6440*/  FMUL.FTZ R20, R19, R18 ;  /* 0x0000001213147220 */ /* 0x000fe20000410000 */
[----:B------:R-:W-:-:S03]  /*6450*/  FMUL.FTZ R0, R18, 0.5 ;  /* 0x3f00000012007820 */ /* 0x000fc60000410000 */
[----:B------:R-:W-:-:S04]  /*6460*/  FFMA R5, -R20, R20, R19 ;  /* 0x0000001414057223 */ /* 0x000fc80000000113 */
[----:B------:R-:W-:-:S07]  /*6470*/  FFMA R20, R5, R0, R20 ;  /* 0x0000000005147223 */ /* 0x000fce0000000014 */
.L_x_139:
[----:B------:R-:W-:Y:S05]  /*6480*/  BSYNC.RECONVERGENT B0 ;  /* 0x0000000000007941 */ /* 0x000fea0003800200 */
.L_x_137:
[----:B------:R-:W-:Y:S01]  /*6490*/  DMUL R16, R16, 0.5 ;  /* 0x3fe0000010107828 */ /* 0x000fe20000000000 */
[----:B------:R-:W-:Y:S09]  /*64a0*/  BSSY.RECONVERGENT B0, `(.L_x_140) ;  /* 0x0000041000007945 */ /* 0x000ff20003800200 */
[----:B------:R-:W0:Y:S02]  /*64b0*/  F2F.F32.F64 R17, R16 ;  /* 0x0000001000117310 */ /* 0x000e240000301000 */
[C---:B0-----:R-:W-:Y:S01]  /*64c0*/  FMUL R6, R17.reuse, 0.63661974668502807617 ;  /* 0x3f22f98311067820 */ /* 0x041fe20000400000 */
[----:B------:R-:W-:-:S05]  /*64d0*/  FSETP.GE.AND P0, PT, |R17|, 105615, PT ;  /* 0x47ce47801100780b */ /* 0x000fca0003f06200 */
[----:B------:R-:W0:Y:S02]  /*64e0*/  F2I.NTZ R6, R6 ;  /* 0x0000000600067305 */ /* 0x000e240000203100 */
[----:B0-----:R-:W-:-:S05]  /*64f0*/  I2FP.F32.S32 R0, R6 ;  /* 0x0000000600007245 */ /* 0x001fca0000201400 */
[----:B------:R-:W-:-:S04]  /*6500*/  FFMA R5, R0, -1.5707962512969970703, R17 ;  /* 0xbfc90fda00057823 */ /* 0x000fc80000000011 */
[----:B------:R-:W-:-:S04]  /*6510*/  FFMA R5, R0, -7.5497894158615963534e-08, R5 ;  /* 0xb3a2216800057823 */ /* 0x000fc80000000005 */
[----:B------:R-:W-:Y:S01]  /*6520*/  FFMA R0, R0, -5.3903029534742383927e-15, R5 ;  /* 0xa7c234c500007823 */ /* 0x000fe20000000005 */
[----:B------:R-:W-:Y:S06]  /*6530*/  @!P0 BRA `(.L_x_141) ;  /* 0x0000000000dc8947 */ /* 0x000fec0003800000 */
[----:B------:R-:W-:-:S13]  /*6540*/  FSETP.NEU.AND P0, PT, |R17|, +INF , PT ;  /* 0x7f8000001100780b */ /* 0x000fda0003f0d200 */
[----:B------:R-:W-:Y:S01]  /*6550*/  @!P0 FMUL R0, RZ, R17 ;  /* 0x00000011ff008220 */ /* 0x000fe20000400000 */
[----:B------:R-:W-:Y:S01]  /*6560*/  @!P0 MOV R6, RZ ;  /* 0x000000ff00068202 */ /* 0x000fe20000000f00 */
[----:B------:R-:W-:Y:S06]  /*6570*/  @!P0 BRA `(.L_x_141) ;  /* 0x0000000000cc8947 */ /* 0x000fec0003800000 */
[----:B------:R-:W-:Y:S01]  /*6580*/  IMAD.SHL.U32 R5, R17, 0x100, RZ ;  /* 0x0000010011057824 */ /* 0x000fe200078e00ff */
[----:B------:R-:W0:Y:S01]  /*6590*/  LDCU.64 UR10, c[0x4][0x158] ;  /* 0x01002b00ff0a77ac */ /* 0x000e220008000a00 */
[----:B------:R-:W-:Y:S02]  /*65a0*/  IMAD.MOV.U32 R16, RZ, RZ, RZ ;  /* 0x000000ffff107224 */ /* 0x000fe400078e00ff */
[----:B------:R-:W-:Y:S01]  /*65b0*/  IMAD.MOV.U32 R0, RZ, RZ, R1 ;  /* 0x000000ffff007224 */ /* 0x000fe200078e0001 */
[----:B------:R-:W-:Y:S01]  /*65c0*/  LOP3.LUT R21, R5, 0x80000000, RZ, 0xfc, !PT ;  /* 0x8000000005157812 */ /* 0x000fe200078efcff */
[----:B------:R-:W-:Y:S01]  /*65d0*/  UMOV UR5, URZ ;  /* 0x000000ff00057c82 */ /* 0x000fe20008000000 */
[----:B------:R-:W-:-:S05]  /*65e0*/  UMOV UR4, URZ ;  /* 0x000000ff00047c82 */ /* 0x000fca0008000000 */
.L_x_142:
[----:B0-----:R-:W-:Y:S01]  /*65f0*/  IMAD.U32 R18, RZ, RZ, UR10 ;  /* 0x0000000aff127e24 */ /* 0x001fe2000f8e00ff */
[----:B------:R-:W-:-:S05]  /*6600*/  MOV R19, UR11 ;  /* 0x0000000b00137c02 */ /* 0x000fca0008000f00 */
[----:B------:R-:W2:Y:S01]  /*6610*/  LDG.E.CONSTANT R6, desc[UR6][R18.64] ;  /* 0x0000000612067981 */ /* 0x000ea2000c1e9900 */
[----:B------:R-:W-:Y:S02]  /*6620*/  UIADD3 UR10, UP0, UPT, UR10, 0x4, URZ ;  /* 0x000000040a0a7890 */ /* 0x000fe4000ff1e0ff */
[----:B------:R-:W-:Y:S02]  /*6630*/  UIADD3 UR4, UPT, UPT, UR4, 0x1, URZ ;  /* 0x0000000104047890 */ /* 0x000fe4000fffe0ff */
[----:B------:R-:W-:Y:S02]  /*6640*/  UIADD3.X UR11, UPT, UPT, URZ, UR11, URZ, UP0, !UPT ;  /* 0x0000000bff0b7290 */ /* 0x000fe400087fe4ff */
[----:B------:R-:W-:Y:S01]  /*6650*/  UISETP.NE.AND UP0, UPT, UR4, 0x6, UPT ;  /* 0x000000060400788c */ /* 0x000fe2000bf05270 */
[----:B--2---:R-:W-:-:S03]  /*6660*/  IMAD.WIDE.U32 R6, R6, R21, RZ ;  /* 0x0000001506067225 */ /* 0x004fc600078e00ff */
[----:B------:R-:W-:-:S04]  /*6670*/  IADD3 R5, P0, PT, R6, R16, RZ ;  /* 0x0000001006057210 */ /* 0x000fc80007f1e0ff */
[----:B------:R-:W-:Y:S01]  /*6680*/  IADD3.X R16, PT, PT, R7, UR5, RZ, P0, !PT ;  /* 0x0000000507107c10 */ /* 0x000fe200087fe4ff */
[----:B------:R0:W-:Y:S02]  /*6690*/  STL [R0], R5 ;  /* 0x0000000500007387 */ /* 0x0001e40000100800 */
[----:B0-----:R-:W-:Y:S01]  /*66a0*/  VIADD R0, R0, 0x4 ;  /* 0x0000000400007836 */ /* 0x001fe20000000000 */
[----:B------:R-:W-:Y:S06]  /*66b0*/  BRA.U UP0, `(.L_x_142) ;  /* 0xfffffffd00cc7547 */ /* 0x000fec000b83ffff */
[----:B------:R-:W-:Y:S01]  /*66c0*/  SHF.R.U32.HI R7, RZ, 0x17, R17 ;  /* 0x00000017ff077819 */ /* 0x000fe20000011611 */
[----:B------:R0:W-:Y:S03]  /*66d0*/  STL [R1+0x18], R16 ;  /* 0x0000181001007387 */ /* 0x0001e60000100800 */
[C---:B------:R-:W-:Y:S02]  /*66e0*/  LOP3.LUT R0, R7.reuse, 0xe0, RZ, 0xc0, !PT ;  /* 0x000000e007007812 */ /* 0x040fe400078ec0ff */
[----:B------:R-:W-:-:S03]  /*66f0*/  LOP3.LUT P0, RZ, R7, 0x1f, RZ, 0xc0, !PT ;  /* 0x0000001f07ff7812 */ /* 0x000fc6000780c0ff */
[----:B------:R-:W-:-:S05]  /*6700*/  VIADD R0, R0, 0xffffff80 ;  /* 0xffffff8000007836 */ /* 0x000fca0000000000 */
[----:B------:R-:W-:-:S05]  /*6710*/  SHF.R.U32.HI R0, RZ, 0x5, R0 ;  /* 0x00000005ff007819 */ /* 0x000fca0000011600 */
[----:B------:R-:W-:-:S05]  /*6720*/  IMAD R21, R0, -0x4, R1 ;  /* 0xfffffffc00157824 */ /* 0x000fca00078e0201 */
[----:B------:R-:W2:Y:S04]  /*6730*/  LDL R0, [R21+0x18] ;  /* 0x0000180015007983 */ /* 0x000ea80000100800 */
[----:B------:R-:W2:Y:S04]  /*6740*/  LDL R5, [R21+0x14] ;  /* 0x0000140015057983 */ /* 0x000ea80000100800 */
[----:B------:R-:W3:Y:S01]  /*6750*/  @P0 LDL R6, [R21+0x10] ;  /* 0x0000100015060983 */ /* 0x000ee20000100800 */
[----:B------:R-:W-:Y:S01]  /*6760*/  LOP3.LUT R7, R7, 0x1f, RZ, 0xc0, !PT ;  /* 0x0000001f07077812 */ /* 0x000fe200078ec0ff */
[----:B------:R-:W-:Y:S01]  /*6770*/  UMOV UR4, 0x54442d19 ;  /* 0x54442d1900047882 */ /* 0x000fe20000000000 */
[----:B------:R-:W-:-:S02]  /*6780*/  UMOV UR5, 0x3bf921fb ;  /* 0x3bf921fb00057882 */ /* 0x000fc40000000000 */
[-C--:B--2---:R-:W-:Y:S02]  /*6790*/  @P0 SHF.L.W.U32.HI R0, R5, R7.reuse, R0 ;  /* 0x0000000705000219 */ /* 0x084fe40000010e00 */
[----:B---3--:R-:W-:Y:S02]  /*67a0*/  @P0 SHF.L.W.U32.HI R5, R6, R7, R5 ;  /* 0x0000000706050219 */ /* 0x008fe40000010e05 */
[----:B------:R-:W-:Y:S02]  /*67b0*/  ISETP.GE.AND P0, PT, R17, RZ, PT ;  /* 0x000000ff1100720c */ /* 0x000fe40003f06270 */
[C---:B------:R-:W-:Y:S01]  /*67c0*/  SHF.L.W.U32.HI R6, R5.reuse, 0x2, R0 ;  /* 0x0000000205067819 */ /* 0x040fe20000010e00 */
[----:B------:R-:W-:-:S03]  /*67d0*/  IMAD.SHL.U32 R5, R5, 0x4, RZ ;  /* 0x0000000405057824 */ /* 0x000fc600078e00ff */
[----:B------:R-:W-:Y:S02]  /*67e0*/  SHF.R.S32.HI R7, RZ, 0x1f, R6 ;  /* 0x0000001fff077819 */ /* 0x000fe40000011406 */
[----:B------:R-:W-:Y:S02]  /*67f0*/  LOP3.LUT R17, R6, R17, RZ, 0x3c, !PT ;  /* 0x0000001106117212 */ /* 0x000fe400078e3cff */
[C---:B------:R-:W-:Y:S02]  /*6800*/  LOP3.LUT R18, R7.reuse, R5, RZ, 0x3c, !PT ;  /* 0x0000000507127212 */ /* 0x040fe400078e3cff */
[----:B------:R-:W-:Y:S02]  /*6810*/  LOP3.LUT R19, R7, R6, RZ, 0x3c, !PT ;  /* 0x0000000607137212 */ /* 0x000fe400078e3cff */
[----:B------:R-:W-:Y:S02]  /*6820*/  SHF.R.U32.HI R5, RZ, 0x1e, R0 ;  /* 0x0000001eff057819 */ /* 0x000fe40000011600 */
[----:B------:R-:W-:-:S02]  /*6830*/  ISETP.GE.AND P1, PT, R17, RZ, PT ;  /* 0x000000ff1100720c */ /* 0x000fc40003f26270 */
[----:B------:R-:W1:Y:S01]  /*6840*/  I2F.F64.S64 R18, R18 ;  /* 0x0000001200127312 */ /* 0x000e620000301c00 */
[----:B------:R-:W-:-:S05]  /*6850*/  LEA.HI R6, R6, R5, RZ, 0x1 ;  /* 0x0000000506067211 */ /* 0x000fca00078f08ff */
[----:B------:R-:W-:-:S05]  /*6860*/  IMAD.MOV R0, RZ, RZ, -R6 ;  /* 0x000000ffff007224 */ /* 0x000fca00078e0a06 */
[----:B------:R-:W-:Y:S01]  /*6870*/  @!P0 MOV R6, R0 ;  /* 0x0000000000068202 */ /* 0x000fe20000000f00 */
[----:B-1----:R-:W-:-:S10]  /*6880*/  DMUL R22, R18, UR4 ;  /* 0x0000000412167c28 */ /* 0x002fd40008000000 */
[----:B------:R-:W1:Y:S02]  /*6890*/  F2F.F32.F64 R22, R22 ;  /* 0x0000001600167310 */ /* 0x000e640000301000 */
[----:B01----:R-:W-:-:S07]  /*68a0*/  FSEL R0, -R22, R22, !P1 ;  /* 0x0000001616007208 */ /* 0x003fce0004800100 */
.L_x_141:
[----:B------:R-:W-:Y:S05]  /*68b0*/  BSYNC.RECONVERGENT B0 ;  /* 0x0000000000007941 */ /* 0x000fea0003800200 */
.L_x_140:
[----:B------:R-:W-:Y:S01]  /*68c0*/  DADD R16, R8, -R10 ;  /* 0x0000000008107229 */ /* 0x000fe2000000080a */
[----:B------:R-:W-:Y:S01]  /*68d0*/  UMOV UR4, 0x92718f51 ;  /* 0x92718f5100047882 */ /* 0x000fe20000000000 */
[----:B------:R-:W-:Y:S01]  /*68e0*/  UMOV UR5, 0x40092200 ;  /* 0x4009220000057882 */ /* 0x000fe20000000000 */
[----:B------:R-:W-:Y:S05]  /*68f0*/  BSSY.RECONVERGENT B0, `(.L_x_143) ;  /* 0x000000c000007945 */ /* 0x000fea0003800200 */
[----:B------:R-:W-:-:S14]  /*6900*/  DSETP.GTU.AND P0, PT, |R16|, UR4, PT ;  /* 0x0000000410007e2a */ /* 0x000fdc000bf0c200 */
[----:B------:R-:W-:Y:S01]  /*6910*/  @!P0 DADD R16, R8, R10 ;  /* 0x0000000008108229 */ /* 0x000fe2000000000a */
[----:B------:R-:W-:Y:S10]  /*6920*/  @!P0 BRA `(.L_x_144) ;  /* 0x0000000000208947 */ /* 0x000ff40003800000 */
[----:B------:R-:W-:Y:S01]  /*6930*/  DADD R10, R8, R10 ;  /* 0x00000000080a7229 */ /* 0x000fe2000000000a */
[----:B------:R-:W-:Y:S01]  /*6940*/  UMOV UR4, 0x54442d18 ;  /* 0x54442d1800047882 */ /* 0x000fe20000000000 */
[----:B------:R-:W-:-:S06]  /*6950*/  UMOV UR5, 0x401921fb ;  /* 0x401921fb00057882 */ /* 0x000fcc0000000000 */
[----:B------:R-:W-:-:S14]  /*6960*/  DSETP.GEU.AND P0, PT, R10, UR4, PT ;  /* 0x000000040a007e2a */ /* 0x000fdc000bf0e000 */
[----:B------:R-:W-:Y:S01]  /*6970*/  @P0 IMAD.MOV.U32 R8, RZ, RZ, 0x54442d18 ;  /* 0x54442d18ff080424 */ /* 0x000fe200078e00ff */
[----:B------:R-:W-:Y:S01]  /*6980*/  @!P0 DADD R16, R10, UR4 ;  /* 0x000000040a108e29 */ /* 0x000fe20008000000 */
[----:B------:R-:W-:-:S06]  /*6990*/  @P0 IMAD.MOV.U32 R9, RZ, RZ, 0x401921fb ;  /* 0x401921fbff090424 */ /* 0x000fcc00078e00ff */
[----:B------:R-:W-:-:S11]  /*69a0*/  @P0 DADD R16, R10, -R8 ;  /* 0x000000000a100229 */ /* 0x000fd60000000808 */
.L_x_144:
[----:B------:R-:W-:Y:S05]  /*69b0*/  BSYNC.RECONVERGENT B0 ;  /* 0x0000000000007941 */ /* 0x000fea0003800200 */
.L_x_143:
[----:B------:R-:W-:Y:S01]  /*69c0*/  DMUL R10, R16, 0.5 ;  /* 0x3fe00000100a7828 */ /* 0x000fe20000000000 */
[----:B------:R-:W-:Y:S01]  /*69d0*/  UMOV UR4, 0x382d7365 ;  /* 0x382d736500047882 */ /* 0x000fe20000000000 */
[----:B------:R-:W-:Y:S01]  /*69e0*/  UMOV UR5, 0x3fe0c152 ;  /* 0x3fe0c15200057882 */ /* 0x000fe20000000000 */
[----:B------:R-:W-:Y:S01]  /*69f0*/  LOP3.LUT R5, R6, 0x1, RZ, 0xc0, !PT ;  /* 0x0000000106057812 */ /* 0x000fe200078ec0ff */
[----:B------:R-:W-:Y:S02]  /*6a00*/  IMAD.MOV.U32 R16, RZ, RZ, 0x37cbac00 ;  /* 0x37cbac00ff107424 */ /* 0x000fe400078e00ff */
[----:B------:R-:W-:Y:S01]  /*6a10*/  FMUL R7, R0, R0 ;  /* 0x0000000000077220 */ /* 0x000fe20000400000 */
[----:B------:R-:W-:Y:S01]  /*6a20*/  MOV R22, 0x3d2aaabb ;  /* 0x3d2aaabb00167802 */ /* 0x000fe20000000f00 */
[----:B------:R-:W-:Y:S01]  /*6a30*/  FADD R20, R20, R20 ;  /* 0x0000001414147221 */ /* 0x000fe20000000000 */
[----:B------:R-:W-:Y:S01]  /*6a40*/  DADD R8, R10, -UR4 ;  /* 0x800000040a087e29 */ /* 0x000fe20008000000 */
[----:B------:R-:W-:Y:S01]  /*6a50*/  ISETP.NE.U32.AND P0, PT, R5, 0x1, PT ;  /* 0x000000010500780c */ /* 0x000fe20003f05070 */
[----:B------:R-:W-:Y:S01]  /*6a60*/  FFMA R18, R7, R16, -0.0013887860113754868507 ;  /* 0xbab607ed07127423 */ /* 0x000fe20000000010 */
[----:B------:R-:W-:Y:S01]  /*6a70*/  LOP3.LUT P1, RZ, R6, 0x2, RZ, 0xc0, !PT ;  /* 0x0000000206ff7812 */ /* 0x000fe2000782c0ff */
[----:B------:R-:W-:Y:S01]  /*6a80*/  BSSY.RECONVERGENT B0, `(.L_x_145) ;  /* 0x000004f000007945 */ /* 0x000fe20003800200 */
[----:B------:R-:W-:Y:S01]  /*6a90*/  FSEL R22, R22, 0.0083327032625675201416, !P0 ;  /* 0x3c0885e416167808 */ /* 0x000fe20004000000 */
[----:B------:R0:W1:Y:S01]  /*6aa0*/  F2F.F32.F64 R17, R8 ;  /* 0x0000000800117310 */ /* 0x0000620000301000 */
[----:B------:R-:W-:-:S02]  /*6ab0*/  FSEL R18, R18, -0.00019574658654164522886, !P0 ;  /* 0xb94d415312127808 */ /* 0x000fc40004000000 */
[----:B------:R-:W-:-:S03]  /*6ac0*/  FSEL R0, R0, 1, P0 ;  /* 0x3f80000000007808 */ /* 0x000fc60000000000 */
[----:B------:R-:W-:Y:S01]  /*6ad0*/  FFMA R18, R7, R18, R22 ;  /* 0x0000001207127223 */ /* 0x000fe20000000016 */
[----:B0-----:R-:W-:Y:S02]  /*6ae0*/  IMAD.MOV.U32 R9, RZ, RZ, 0x3effffff ;  /* 0x3effffffff097424 */ /* 0x001fe400078e00ff */
[C---:B------:R-:W-:Y:S01]  /*6af0*/  FADD R8, R14.reuse, -R15 ;  /* 0x8000000f0e087221 */ /* 0x040fe20000000000 */
[----:B-1----:R-:W-:Y:S02]  /*6b00*/  FMUL R19, R17, 0.63661974668502807617 ;  /* 0x3f22f98311137820 */ /* 0x002fe40000400000 */
[----:B------:R-:W-:Y:S02]  /*6b10*/  FSEL R9, -R9, -0.16666662693023681641, !P0 ;  /* 0xbe2aaaa809097808 */ /* 0x000fe40004000100 */
[----:B------:R-:W-:Y:S01]  /*6b20*/  FSETP.GE.AND P0, PT, |R17|, 105615, PT ;  /* 0x47ce47801100780b */ /* 0x000fe20003f06200 */
[----:B------:R-:W0:Y:S02]  /*6b30*/  F2I.NTZ R5, R19 ;  /* 0x0000001300057305 */ /* 0x000e240000203100 */
[C---:B------:R-:W-:Y:S01]  /*6b40*/  FFMA R9, R7.reuse, R18, R9 ;  /* 0x0000001207097223 */ /* 0x040fe20000000009 */
[----:B------:R-:W-:Y:S01]  /*6b50*/  FFMA R7, R7, R0, RZ ;  /* 0x0000000007077223 */ /* 0x000fe200000000ff */
[----:B------:R-:W-:-:S03]  /*6b60*/  FADD R18, R14, R15 ;  /* 0x0000000f0e127221 */ /* 0x000fc60000000000 */
[----:B------:R-:W-:Y:S01]  /*6b70*/  FFMA R9, R7, R9, R0 ;  /* 0x0000000907097223 */ /* 0x000fe20000000000 */
[----:B------:R-:W-:-:S03]  /*6b80*/  FMUL R14, R18, 0.5 ;  /* 0x3f000000120e7820 */ /* 0x000fc60000400000 */
[----:B------:R-:W-:Y:S01]  /*6b90*/  @P1 FADD R9, RZ, -R9 ;  /* 0x80000009ff091221 */ /* 0x000fe20000000000 */
[----:B0-----:R-:W-:-:S03]  /*6ba0*/  I2FP.F32.S32 R6, R5 ;  /* 0x0000000500067245 */ /* 0x001fc60000201400 */
[----:B------:R-:W-:Y:S02]  /*6bb0*/  FMUL R9, R9, R20 ;  /* 0x0000001409097220 */ /* 0x000fe40000400000 */
[----:B------:R-:W-:-:S04]  /*6bc0*/  FFMA R7, R6, -1.5707962512969970703, R17 ;  /* 0xbfc90fda06077823 */ /* 0x000fc80000000011 */
[----:B------:R-:W-:-:S04]  /*6bd0*/  FFMA R7, R6, -7.5497894158615963534e-08, R7 ;  /* 0xb3a2216806077823 */ /* 0x000fc80000000007 */
[----:B------:R-:W-:Y:S01]  /*6be0*/  FFMA R0, R6, -5.3903029534742383927e-15, R7 ;  /* 0xa7c234c506007823 */ /* 0x000fe20000000007 */
[----:B------:R-:W-:Y:S06]  /*6bf0*/  @!P0 BRA `(.L_x_146) ;  /* 0x0000000000dc8947 */ /* 0x000fec0003800000 */
[----:B------:R-:W-:-:S13]  /*6c00*/  FSETP.NEU.AND P0, PT, |R17|, +INF , PT ;  /* 0x7f8000001100780b */ /* 0x000fda0003f0d200 */
[----:B------:R-:W-:Y:S01]  /*6c10*/  @!P0 FMUL R0, RZ, R17 ;  /* 0x00000011ff008220 */ /* 0x000fe20000400000 */
[----:B------:R-:W-:Y:S01]  /*6c20*/  @!P0 IMAD.MOV.U32 R5, RZ, RZ, RZ ;  /* 0x000000ffff058224 */ /* 0x000fe200078e00ff */
[----:B------:R-:W-:Y:S06]  /*6c30*/  @!P0 BRA `(.L_x_146) ;  /* 0x0000000000cc8947 */ /* 0x000fec0003800000 */
[----:B------:R-:W-:Y:S02]  /*6c40*/  IMAD.SHL.U32 R5, R17, 0x100, RZ ;  /* 0x0000010011057824 */ /* 0x000fe400078e00ff */
[----:B------:R-:W-:Y:S02]  /*6c50*/  HFMA2 R18, -RZ, RZ, 0, 0 ;  /* 0x00000000ff127431 */ /* 0x000fe400000001ff */
[----:B------:R-:W-:Y:S01]  /*6c60*/  IMAD.MOV.U32 R0, RZ, RZ, R1 ;  /* 0x000000ffff007224 */ /* 0x000fe200078e0001 */
[----:B------:R-:W0:Y:S01]  /*6c70*/  LDCU.64 UR10, c[0x4][0x158] ;  /* 0x01002b00ff0a77ac */ /* 0x000e220008000a00 */
[----:B------:R-:W-:Y:S01]  /*6c80*/  LOP3.LUT R15, R5, 0x80000000, RZ, 0xfc, !PT ;  /* 0x80000000050f7812 */ /* 0x000fe200078efcff */
[----:B------:R-:W-:Y:S01]  /*6c90*/  UMOV UR5, URZ ;  /* 0x000000ff00057c82 */ /* 0x000fe20008000000 */
[----:B------:R-:W-:-:S05]  /*6ca0*/  UMOV UR4, URZ ;  /* 0x000000ff00047c82 */ /* 0x000fca0008000000 */
.L_x_147:
[----:B0-----:R-:W-:Y:S02]  /*6cb0*/  IMAD.U32 R20, RZ, RZ, UR10 ;  /* 0x0000000aff147e24 */ /* 0x001fe4000f8e00ff */
[----:B------:R-:W-:-:S05]  /*6cc0*/  IMAD.U32 R21, RZ, RZ, UR11 ;  /* 0x0000000bff157e24 */ /* 0x000fca000f8e00ff */
        /* <DEDUP_REMOVED lines=9> */
[----:B0-----:R-:W-:Y:S01]  /*6d60*/  IADD3 R0, PT, PT, R0, 0x4, RZ ;  /* 0x0000000400007810 */ /* 0x001fe20007ffe0ff */
        /* <DEDUP_REMOVED lines=25> */
[----:B------:R-:W0:Y:S01]  /*6f00*/  I2F.F64.S64 R20, R20 ;  /* 0x0000001400147312 */ /* 0x000e220000301c00 */
[----:B------:R-:W-:-:S05]  /*6f10*/  LEA.HI R5, R6, R5, RZ, 0x1 ;  /* 0x0000000506057211 */ /* 0x000fca00078f08ff */
[----:B------:R-:W-:-:S05]  /*6f20*/  IMAD.MOV R0, RZ, RZ, -R5 ;  /* 0x000000ffff007224 */ /* 0x000fca00078e0a05 */
[----:B------:R-:W-:Y:S01]  /*6f30*/  @!P0 MOV R5, R0 ;  /* 0x0000000000058202 */ /* 0x000fe20000000f00 */
[----:B0-----:R-:W-:-:S10]  /*6f40*/  DMUL R18, R20, UR4 ;  /* 0x0000000414127c28 */ /* 0x001fd40008000000 */
[----:B------:R-:W0:Y:S02]  /*6f50*/  F2F.F32.F64 R18, R18 ;  /* 0x0000001200127310 */ /* 0x000e240000301000 */
[----:B0-----:R-:W-:-:S07]  /*6f60*/  FSEL R0, -R18, R18, !P1 ;  /* 0x0000001212007208 */ /* 0x001fce0004800100 */
.L_x_146:
[----:B------:R-:W-:Y:S05]  /*6f70*/  BSYNC.RECONVERGENT B0 ;  /* 0x0000000000007941 */ /* 0x000fea0003800200 */
.L_x_145:
[----:B------:R-:W-:Y:S01]  /*6f80*/  DADD R6, R10, R10 ;  /* 0x000000000a067229 */ /* 0x000fe2000000000a */
[----:B------:R-:W-:Y:S01]  /*6f90*/  FMUL R19, R0, R0 ;  /* 0x0000000000137220 */ /* 0x000fe20000400000 */
[C---:B------:R-:W-:Y:S01]  /*6fa0*/  LOP3.LUT R15, R5.reuse, 0x1, RZ, 0xc0, !PT ;  /* 0x00000001050f7812 */ /* 0x040fe200078ec0ff */
[----:B------:R-:W-:Y:S01]  /*6fb0*/  VIADD R5, R5, 0x1 ;  /* 0x0000000105057836 */ /* 0x000fe20000000000 */
[----:B------:R-:W-:Y:S01]  /*6fc0*/  BSSY.RECONVERGENT B0, `(.L_x_148) ;  /* 0x0000050000007945 */ /* 0x000fe20003800200 */
[----:B------:R-:W-:Y:S01]  /*6fd0*/  FFMA R17, R19, R16, -0.0013887860113754868507 ;  /* 0xbab607ed13117423 */ /* 0x000fe20000000010 */
[----:B------:R-:W0:Y:S01]  /*6fe0*/  F2F.F32.F64 R21, R6 ;  /* 0x0000000600157310 */ /* 0x000e220000301000 */
[----:B------:R-:W-:Y:S01]  /*6ff0*/  ISETP.NE.U32.AND P0, PT, R15, 0x1, PT ;  /* 0x000000010f00780c */ /* 0x000fe20003f05070 */
[----:B------:R-:W-:Y:S01]  /*7000*/  IMAD.MOV.U32 R15, RZ, RZ, 0x3c0885e4 ;  /* 0x3c0885e4ff0f7424 */ /* 0x000fe200078e00ff */
[----:B------:R-:W-:Y:S02]  /*7010*/  LOP3.LUT P1, RZ, R5, 0x2, RZ, 0xc0, !PT ;  /* 0x0000000205ff7812 */ /* 0x000fe4000782c0ff */
[----:B------:R-:W-:Y:S01]  /*7020*/  FSEL R18, R17, -0.00019574658654164522886, P0 ;  /* 0xb94d415311127808 */ /* 0x000fe20000000000 */
[----:B------:R-:W-:Y:S01]  /*7030*/  IMAD.MOV.U32 R17, RZ, RZ, 0x3e2aaaa8 ;  /* 0x3e2aaaa8ff117424 */ /* 0x000fe200078e00ff */
[----:B------:R-:W-:-:S02]  /*7040*/  FSEL R20, R15, 0.041666727513074874878, !P0 ;  /* 0x3d2aaabb0f147808 */ /* 0x000fc40004000000 */
[----:B------:R-:W-:Y:S02]  /*7050*/  FSEL R0, R0, 1, !P0 ;  /* 0x3f80000000007808 */ /* 0x000fe40004000000 */
[----:B------:R-:W-:Y:S01]  /*7060*/  FSEL R5, -R17, -0.4999999701976776123, !P0 ;  /* 0xbeffffff11057808 */ /* 0x000fe20004000100 */
[----:B------:R-:W-:Y:S01]  /*7070*/  FFMA R18, R19, R18, R20 ;  /* 0x0000001213127223 */ /* 0x000fe20000000014 */
[----:B0-----:R-:W-:-:S03]  /*7080*/  FMUL R22, R21, 0.63661974668502807617 ;  /* 0x3f22f98315167820 */ /* 0x001fc60000400000 */
[C---:B------:R-:W-:Y:S01]  /*7090*/  FFMA R5, R19.reuse, R18, R5 ;  /* 0x0000001213057223 */ /* 0x040fe20000000005 */
[----:B------:R-:W-:Y:S01]  /*70a0*/  FFMA R19, R19, R0, RZ ;  /* 0x0000000013137223 */ /* 0x000fe200000000ff */
[----:B------:R-:W-:Y:S01]  /*70b0*/  FSETP.GE.AND P0, PT, |R21|, 105615, PT ;  /* 0x47ce47801500780b */ /* 0x000fe20003f06200 */
[----:B------:R-:W0:Y:S02]  /*70c0*/  F2I.NTZ R6, R22 ;  /* 0x0000001600067305 */ /* 0x000e240000203100 */
[----:B------:R-:W-:-:S04]  /*70d0*/  FFMA R19, R19, R5, R0 ;  /* 0x0000000513137223 */ /* 0x000fc80000000000 */
[----:B------:R-:W-:-:S06]  /*70e0*/  @P1 FADD R19, RZ, -R19 ;  /* 0x80000013ff131221 */ /* 0x000fcc0000000000 */
[----:B------:R-:W1:Y:S01]  /*70f0*/  F2F.F64.F32 R18, R19 ;  /* 0x0000001300127310 */ /* 0x000e620000201800 */
[----:B0-----:R-:W-:-:S05]  /*7100*/  I2FP.F32.S32 R0, R6 ;  /* 0x0000000600007245 */ /* 0x001fca0000201400 */
[----:B------:R-:W-:-:S04]  /*7110*/  FFMA R5, R0, -1.5707962512969970703, R21 ;  /* 0xbfc90fda00057823 */ /* 0x000fc80000000015 */
[----:B------:R-:W-:-:S04]  /*7120*/  FFMA R5, R0, -7.5497894158615963534e-08, R5 ;  /* 0xb3a2216800057823 */ /* 0x000fc80000000005 */
[----:B------:R-:W-:Y:S01]  /*7130*/  FFMA R0, R0, -5.3903029534742383927e-15, R5 ;  /* 0xa7c234c500007823 */ /* 0x000fe20000000005 */
[----:B-1----:R-:W-:Y:S06]  /*7140*/  @!P0 BRA `(.L_x_149) ;  /* 0x0000000000dc8947 */ /* 0x002fec0003800000 */
        /* <DEDUP_REMOVED lines=11> */
.L_x_150:
[----:B0-----:R-:W-:Y:S01]  /*7200*/  MOV R22, UR10 ;  /* 0x0000000a00167c02 */ /* 0x001fe20008000f00 */
        /* <DEDUP_REMOVED lines=28> */
[C---:B------:R-:W-:Y:S02]  /*73d0*/  SHF.L.W.U32.HI R6, R5.reuse, 0x2, R0 ;  /* 0x0000000205067819 */ /* 0x040fe40000010e00 */
[----:B------:R-:W-:Y:S02]  /*73e0*/  SHF.L.U32 R5, R5, 0x2, RZ ;  /* 0x0000000205057819 */ /* 0x000fe400000006ff */
[----:B------:R-:W-:-:S02]  /*73f0*/  SHF.R.S32.HI R7, RZ, 0x1f, R6 ;  /* 0x0000001fff077819 */ /* 0x000fc40000011406 */
[C---:B------:R-:W-:Y:S02]  /*7400*/  LOP3.LUT R21, R6.reuse, R21, RZ, 0x3c, !PT ;  /* 0x0000001506157212 */ /* 0x040fe400078e3cff */
[C---:B------:R-:W-:Y:S02]  /*7410*/  LOP3.LUT R22, R7.reuse, R5, RZ, 0x3c, !PT ;  /* 0x0000000507167212 */ /* 0x040fe400078e3cff */
[----:B------:R-:W-:Y:S02]  /*7420*/  LOP3.LUT R23, R7, R6, RZ, 0x3c, !PT ;  /* 0x0000000607177212 */ /* 0x000fe400078e3cff */
[----:B------:R-:W-:Y:S02]  /*7430*/  SHF.R.U32.HI R5, RZ, 0x1e, R0 ;  /* 0x0000001eff057819 */ /* 0x000fe40000011600 */
[----:B------:R-:W-:Y:S02]  /*7440*/  ISETP.GE.AND P1, PT, R21, RZ, PT ;  /* 0x000000ff1500720c */ /* 0x000fe40003f26270 */
[----:B------:R-:W1:Y:S01]  /*7450*/  I2F.F64.S64 R22, R22 ;  /* 0x0000001600167312 */ /* 0x000e620000301c00 */
[----:B------:R-:W-:-:S05]  /*7460*/  LEA.HI R6, R6, R5, RZ, 0x1 ;  /* 0x0000000506067211 */ /* 0x000fca00078f08ff */
[----:B------:R-:W-:-:S04]  /*7470*/  IMAD.MOV R0, RZ, RZ, -R6 ;  /* 0x000000ffff007224 */ /* 0x000fc800078e0a06 */
[----:B------:R-:W-:Y:S01]  /*7480*/  @!P0 IMAD.MOV.U32 R6, RZ, RZ, R0 ;  /* 0x000000ffff068224 */ /* 0x000fe200078e0000 */
[----:B-1----:R-:W-:-:S10]  /*7490*/  DMUL R24, R22, UR4 ;  /* 0x0000000416187c28 */ /* 0x002fd40008000000 */
[----:B------:R-:W1:Y:S02]  /*74a0*/  F2F.F32.F64 R24, R24 ;  /* 0x0000001800187310 */ /* 0x000e640000301000 */
[----:B01----:R-:W-:-:S07]  /*74b0*/  FSEL R0, -R24, R24, !P1 ;  /* 0x0000001818007208 */ /* 0x003fce0004800100 */
.L_x_149:
[----:B------:R-:W-:Y:S05]  /*74c0*/  BSYNC.RECONVERGENT B0 ;  /* 0x0000000000007941 */ /* 0x000fea0003800200 */
.L_x_148:
[----:B------:R-:W-:Y:S01]  /*74d0*/  IMAD.MOV.U32 R20, RZ, RZ, -0xc84142b ;  /* 0xf37bebd5ff147424 */ /* 0x000fe200078e00ff */
[----:B------:R-:W-:Y:S01]  /*74e0*/  MOV R21, 0x3fbacee9 ;  /* 0x3fbacee900157802 */ /* 0x000fe20000000f00 */
[----:B------:R-:W-:Y:S01]  /*74f0*/  UMOV UR4, 0x0 ;  /* 0x0000000000047882 */ /* 0x000fe20000000000 */
[----:B------:R-:W-:Y:S01]  /*7500*/  UMOV UR5, 0x40080000 ;  /* 0x4008000000057882 */ /* 0x000fe20000000000 */
[----:B------:R-:W-:Y:S01]  /*7510*/  LOP3.LUT R7, R6, 0x1, RZ, 0xc0, !PT ;  /* 0x0000000106077812 */ /* 0x000fe200078ec0ff */
[----:B------:R-:W-:Y:S01]  /*7520*/  FMUL R5, R0, R0 ;  /* 0x0000000000057220 */ /* 0x000fe20000400000 */
[----:B------:R-:W-:Y:S01]  /*7530*/  VIADD R6, R6, 0x1 ;  /* 0x0000000106067836 */ /* 0x000fe20000000000 */
[----:B------:R-:W-:Y:S01]  /*7540*/  DFMA R20, R10, UR4, R20 ;  /* 0x000000040a147c2b */ /* 0x000fe20008000014 */
[----:B------:R-:W-:Y:S01]  /*7550*/  ISETP.NE.U32.AND P0, PT, R7, 0x1, PT ;  /* 0x000000010700780c */ /* 0x000fe20003f05070 */
[----:B------:R-:W-:Y:S01]  /*7560*/  FFMA R7, R5, R16, -0.0013887860113754868507 ;  /* 0xbab607ed05077423 */ /* 0x000fe20000000010 */
[----:B------:R-:W-:Y:S01]  /*7570*/  IMAD.MOV.U32 R23, RZ, RZ, 0x3fc5c28f ;  /* 0x3fc5c28fff177424 */ /* 0x000fe200078e00ff */
[----:B------:R-:W-:Y:S01]  /*7580*/  LOP3.LUT P1, RZ, R6, 0x2, RZ, 0xc0, !PT ;  /* 0x0000000206ff7812 */ /* 0x000fe2000782c0ff */
[----:B------:R-:W-:Y:S01]  /*7590*/  UMOV UR4, 0xeb851eb8 ;  /* 0xeb851eb800047882 */ /* 0x000fe20000000000 */
[----:B------:R-:W-:Y:S01]  /*75a0*/  FSEL R24, R15, 0.041666727513074874878, !P0 ;  /* 0x3d2aaabb0f187808 */ /* 0x000fe20004000000 */
[----:B------:R-:W-:Y:S01]  /*75b0*/  UMOV UR5, 0x3fceb851 ;  /* 0x3fceb85100057882 */ /* 0x000fe20000000000 */
[----:B------:R-:W-:Y:S01]  /*75c0*/  FSEL R22, R7, -0.00019574658654164522886, P0 ;  /* 0xb94d415307167808 */ /* 0x000fe20000000000 */
[----:B------:R-:W-:Y:S01]  /*75d0*/  BSSY.RECONVERGENT B0, `(.L_x_151) ;  /* 0x000004c000007945 */ /* 0x000fe20003800200 */
[----:B------:R-:W0:Y:S01]  /*75e0*/  F2F.F32.F64 R21, R20 ;  /* 0x0000001400157310 */ /* 0x000e220000301000 */
[----:B------:R-:W-:-:S02]  /*75f0*/  FSEL R6, -R17, -0.4999999701976776123, !P0 ;  /* 0xbeffffff11067808 */ /* 0x000fc40004000100 */
[----:B------:R-:W-:Y:S01]  /*7600*/  FSEL R0, R0, 1, !P0 ;  /* 0x3f80000000007808 */ /* 0x000fe20004000000 */
[----:B------:R-:W-:-:S04]  /*7610*/  FFMA R22, R5, R22, R24 ;  /* 0x0000001605167223 */ /* 0x000fc80000000018 */
[C---:B------:R-:W-:Y:S01]  /*7620*/  FFMA R6, R5.reuse, R22, R6 ;  /* 0x0000001605067223 */ /* 0x040fe20000000006 */
[----:B------:R-:W-:Y:S01]  /*7630*/  FFMA R7, R5, R0, RZ ;  /* 0x0000000005077223 */ /* 0x000fe200000000ff */
[----:B------:R-:W-:-:S03]  /*7640*/  IMAD.MOV.U32 R22, RZ, RZ, 0x5c28f5c3 ;  /* 0x5c28f5c3ff167424 */ /* 0x000fc600078e00ff */
[----:B------:R-:W-:Y:S01]  /*7650*/  FFMA R6, R7, R6, R0 ;  /* 0x0000000607067223 */ /* 0x000fe20000000000 */
[C---:B0-----:R-:W-:Y:S01]  /*7660*/  FMUL R24, R21.reuse, 0.63661974668502807617 ;  /* 0x3f22f98315187820 */ /* 0x041fe20000400000 */
[----:B------:R-:W-:Y:S02]  /*7670*/  FSETP.GE.AND P0, PT, |R21|, 105615, PT ;  /* 0x47ce47801500780b */ /* 0x000fe40003f06200 */
[----:B------:R-:W-:Y:S01]  /*7680*/  @P1 FADD R6, RZ, -R6 ;  /* 0x80000006ff061221 */ /* 0x000fe20000000000 */
[----:B------:R-:W-:Y:S01]  /*7690*/  DFMA R18, R18, -R22, 1 ;  /* 0x3ff000001212742b */ /* 0x000fe20000000816 */
[----:B------:R-:W0:Y:S08]  /*76a0*/  F2I.NTZ R5, R24 ;  /* 0x0000001800057305 */ /* 0x000e300000203100 */
[----:B------:R-:W1:Y:S01]  /*76b0*/  F2F.F64.F32 R6, R6 ;  /* 0x0000000600067310 */ /* 0x000e620000201800 */
[----:B0-----:R-:W-:-:S05]  /*76c0*/  I2FP.F32.S32 R0, R5 ;  /* 0x0000000500007245 */ /* 0x001fca0000201400 */
[----:B------:R-:W-:Y:S01]  /*76d0*/  FFMA R23, R0, -1.5707962512969970703, R21 ;  /* 0xbfc90fda00177823 */ /* 0x000fe20000000015 */
[----:B-1----:R-:W-:-:S03]  /*76e0*/  DFMA R18, R6, UR4, R18 ;  /* 0x0000000406127c2b */ /* 0x002fc60008000012 */
        /* <DEDUP_REMOVED lines=14> */
.L_x_153:
        /* <DEDUP_REMOVED lines=44> */
.L_x_152:
[----:B------:R-:W-:Y:S05]  /*7a90*/  BSYNC.RECONVERGENT B0 ;  /* 0x0000000000007941 */ /* 0x000fea0003800200 */
.L_x_151:
[----:B------:R-:W-:Y:S01]  /*7aa0*/  IMAD.MOV.U32 R6, RZ, RZ, -0x7836ad3c ;  /* 0x87c952c4ff067424 */ /* 0x000fe200078e00ff */
[----:B------:R-:W-:Y:S01]  /*7ab0*/  MOV R7, 0x3ff197c9 ;  /* 0x3ff197c900077802 */ /* 0x000fe20000000f00 */
[----:B------:R-:W-:Y:S01]  /*7ac0*/  UMOV UR4, 0x0 ;  /* 0x0000000000047882 */ /* 0x000fe20000000000 */
[----:B------:R-:W-:Y:S01]  /*7ad0*/  UMOV UR5, 0x40100000 ;  /* 0x4010000000057882 */ /* 0x000fe20000000000 */
[C---:B------:R-:W-:Y:S01]  /*7ae0*/  LOP3.LUT R20, R5.reuse, 0x1, RZ, 0xc0, !PT ;  /* 0x0000000105147812 */ /* 0x040fe200078ec0ff */
[----:B------:R-:W-:Y:S01]  /*7af0*/  FMUL R23, R0, R0 ;  /* 0x0000000000177220 */ /* 0x000fe20000400000 */
[----:B------:R-:W-:Y:S01]  /*7b00*/  VIADD R5, R5, 0x1 ;  /* 0x0000000105057836 */ /* 0x000fe20000000000 */
[----:B------:R-:W-:Y:S01]  /*7b10*/  DFMA R6, R10, UR4, -R6 ;  /* 0x000000040a067c2b */ /* 0x000fe20008000806 */
[----:B------:R-:W-:Y:S01]  /*7b20*/  ISETP.NE.U32.AND P0, PT, R20, 0x1, PT ;  /* 0x000000011400780c */ /* 0x000fe20003f05070 */
[----:B------:R-:W-:Y:S01]  /*7b30*/  FFMA R20, R23, R16, -0.0013887860113754868507 ;  /* 0xbab607ed17147423 */ /* 0x000fe20000000010 */
[----:B------:R-:W-:Y:S01]  /*7b40*/  UMOV UR4, 0x47ae147b ;  /* 0x47ae147b00047882 */ /* 0x000fe20000000000 */
[----:B------:R-:W-:Y:S01]  /*7b50*/  LOP3.LUT P1, RZ, R5, 0x2, RZ, 0xc0, !PT ;  /* 0x0000000205ff7812 */ /* 0x000fe2000782c0ff */
[----:B------:R-:W-:Y:S01]  /*7b60*/  UMOV UR5, 0x3fd47ae1 ;  /* 0x3fd47ae100057882 */ /* 0x000fe20000000000 */
[----:B------:R-:W0:Y:S01]  /*7b70*/  F2F.F32.F64 R21, R6 ;  /* 0x0000000600157310 */ /* 0x000e220000301000 */
[----:B------:R-:W-:Y:S01]  /*7b80*/  FSEL R20, R20, -0.00019574658654164522886, P0 ;  /* 0xb94d415314147808 */ /* 0x000fe20000000000 */
[----:B------:R-:W-:Y:S01]  /*7b90*/  BSSY.RECONVERGENT B0, `(.L_x_154) ;  /* 0x000004a000007945 */ /* 0x000fe20003800200 */
[----:B------:R-:W-:-:S02]  /*7ba0*/  FSEL R22, R15, 0.041666727513074874878, !P0 ;  /* 0x3d2aaabb0f167808 */ /* 0x000fc40004000000 */
[----:B------:R-:W-:-:S03]  /*7bb0*/  FSEL R0, R0, 1, !P0 ;  /* 0x3f80000000007808 */ /* 0x000fc60004000000 */
[----:B------:R-:W-:Y:S01]  /*7bc0*/  FFMA R20, R23, R20, R22 ;  /* 0x0000001417147223 */ /* 0x000fe20000000016 */
[----:B------:R-:W-:-:S05]  /*7bd0*/  FSEL R22, -R17, -0.4999999701976776123, !P0 ;  /* 0xbeffffff11167808 */ /* 0x000fca0004000100 */
[----:B------:R-:W-:Y:S01]  /*7be0*/  FFMA R20, R23, R20, R22 ;  /* 0x0000001417147223 */ /* 0x000fe20000000016 */
[----:B0-----:R-:W-:Y:S01]  /*7bf0*/  FMUL R5, R21, 0.63661974668502807617 ;  /* 0x3f22f98315057820 */ /* 0x001fe20000400000 */
[----:B------:R-:W-:Y:S01]  /*7c00*/  FFMA R23, R23, R0, RZ ;  /* 0x0000000017177223 */ /* 0x000fe200000000ff */
[----:B------:R-:W-:Y:S02]  /*7c10*/  FSETP.GE.AND P0, PT, |R21|, 105615, PT ;  /* 0x47ce47801500780b */ /* 0x000fe40003f06200 */
[----:B------:R-:W0:Y:S01]  /*7c20*/  F2I.NTZ R6, R5 ;  /* 0x0000000500067305 */ /* 0x000e220000203100 */
[----:B------:R-:W-:-:S04]  /*7c30*/  FFMA R23, R23, R20, R0 ;  /* 0x0000001417177223 */ /* 0x000fc80000000000 */
[----:B------:R-:W-:-:S06]  /*7c40*/  @P1 FADD R23, RZ, -R23 ;  /* 0x80000017ff171221 */ /* 0x000fcc0000000000 */
[----:B------:R-:W1:Y:S01]  /*7c50*/  F2F.F64.F32 R22, R23 ;  /* 0x0000001700167310 */ /* 0x000e620000201800 */
[----:B0-----:R-:W-:-:S05]  /*7c60*/  I2FP.F32.S32 R0, R6 ;  /* 0x0000000600007245 */ /* 0x001fca0000201400 */
[----:B------:R-:W-:-:S04]  /*7c70*/  FFMA R7, R0, -1.5707962512969970703, R21 ;  /* 0xbfc90fda00077823 */ /* 0x000fc80000000015 */
[----:B------:R-:W-:Y:S01]  /*7c80*/  FFMA R7, R0, -7.5497894158615963534e-08, R7 ;  /* 0xb3a2216800077823 */ /* 0x000fe20000000007 */
[----:B-1----:R-:W-:-:S03]  /*7c90*/  DFMA R18, R22, UR4, R18 ;  /* 0x0000000416127c2b */ /* 0x002fc60008000012 */
[----:B------:R-:W-:Y:S01]  /*7ca0*/  FFMA R0, R0, -5.3903029534742383927e-15, R7 ;  /* 0xa7c234c500007823 */ /* 0x000fe20000000007 */
[----:B------:R-:W-:Y:S07]  /*7cb0*/  @!P0 BRA `(.L_x_155) ;  /* 0x0000000000dc8947 */ /* 0x000fee0003800000 */
[----:B------:R-:W-:-:S13]  /*7cc0*/  FSETP.NEU.AND P0, PT, |R21|, +INF , PT ;  /* 0x7f8000001500780b */ /* 0x000fda0003f0d200 */
[----:B------:R-:W-:Y:S01]  /*7cd0*/  @!P0 FMUL R0, RZ, R21 ;  /* 0x00000015ff008220 */ /* 0x000fe20000400000 */
[----:B------:R-:W-:Y:S01]  /*7ce0*/  @!P0 IMAD.MOV.U32 R6, RZ, RZ, RZ ;  /* 0x000000ffff068224 */ /* 0x000fe200078e00ff */
[----:B------:R-:W-:Y:S06]  /*7cf0*/  @!P0 BRA `(.L_x_155) ;  /* 0x0000000000cc8947 */ /* 0x000fec0003800000 */
[----:B------:R-:W-:Y:S01]  /*7d00*/  IMAD.SHL.U32 R5, R21, 0x100, RZ ;  /* 0x0000010015057824 */ /* 0x000fe200078e00ff */
[----:B------:R-:W-:Y:S01]  /*7d10*/  MOV R20, RZ ;  /* 0x000000ff00147202 */ /* 0x000fe20000000f00 */
[----:B------:R-:W-:Y:S01]  /*7d20*/  IMAD.MOV.U32 R0, RZ, RZ, R1 ;  /* 0x000000ffff007224 */ /* 0x000fe200078e0001 */
[----:B------:R-:W0:Y:S02]  /*7d30*/  LDCU.64 UR10, c[0x4][0x158] ;  /* 0x01002b00ff0a77ac */ /* 0x000e240008000a00 */
[----:B------:R-:W-:Y:S01]  /*7d40*/  LOP3.LUT R25, R5, 0x80000000, RZ, 0xfc, !PT ;  /* 0x8000000005197812 */ /* 0x000fe200078efcff */
[----:B------:R-:W-:Y:S01]  /*7d50*/  UMOV UR5, URZ ;  /* 0x000000ff00057c82 */ /* 0x000fe20008000000 */
[----:B------:R-:W-:-:S05]  /*7d60*/  UMOV UR4, URZ ;  /* 0x000000ff00047c82 */ /* 0x000fca0008000000 */
.L_x_156:
        /* <DEDUP_REMOVED lines=44> */
.L_x_155:
[----:B------:R-:W-:Y:S05]  /*8030*/  BSYNC.RECONVERGENT B0 ;  /* 0x0000000000007941 */ /* 0x000fea0003800200 */
.L_x_154:
[----:B------:R-:W0:Y:S01]  /*8040*/  F2F.F64.F32 R22, R14 ;  /* 0x0000000e00167310 */ /* 0x000e220000201800 */
[----:B------:R-:W-:Y:S01]  /*8050*/  LOP3.LUT R7, R6, 0x1, RZ, 0xc0, !PT ;  /* 0x0000000106077812 */ /* 0x000fe200078ec0ff */
[----:B------:R-:W-:Y:S01]  /*8060*/  FMUL R5, R0, R0 ;  /* 0x0000000000057220 */ /* 0x000fe20000400000 */
[----:B------:R-:W-:Y:S01]  /*8070*/  UMOV UR4, 0x9999999a ;  /* 0x9999999a00047882 */ /* 0x000fe20000000000 */
[----:B------:R-:W-:Y:S01]  /*8080*/  UMOV UR5, 0x3fc99999 ;  /* 0x3fc9999900057882 */ /* 0x000fe20000000000 */
[----:B------:R-:W-:Y:S01]  /*8090*/  ISETP.NE.U32.AND P0, PT, R7, 0x1, PT ;  /* 0x000000010700780c */ /* 0x000fe20003f05070 */
[----:B------:R-:W-:Y:S01]  /*80a0*/  FFMA R7, R5, R16, -0.0013887860113754868507 ;  /* 0xbab607ed05077423 */ /* 0x000fe20000000010 */
[----:B------:R-:W-:Y:S01]  /*80b0*/  VIADD R16, R6, 0x1 ;  /* 0x0000000106107836 */ /* 0x000fe20000000000 */
[----:B------:R-:W1:Y:S01]  /*80c0*/  F2F.F64.F32 R20, R4 ;  /* 0x0000000400147310 */ /* 0x000e620000201800 */
[----:B------:R-:W-:Y:S01]  /*80d0*/  FSEL R26, R15, 0.041666727513074874878, !P0 ;  /* 0x3d2aaabb0f1a7808 */ /* 0x000fe20004000000 */
[----:B------:R-:W-:Y:S01]  /*80e0*/  BSSY.RECONVERGENT B0, `(.L_x_157) ;  /* 0x0000025000007945 */ /* 0x000fe20003800200 */
[----:B------:R-:W-:-:S02]  /*80f0*/  FSEL R24, R7, -0.00019574658654164522886, P0 ;  /* 0xb94d415307187808 */ /* 0x000fc40000000000 */
[----:B------:R-:W-:Y:S01]  /*8100*/  FSEL R17, -R17, -0.4999999701976776123, !P0 ;  /* 0xbeffffff11117808 */ /* 0x000fe20004000100 */
[----:B0-----:R-:W-:Y:S02]  /*8110*/  DADD R22, R22, -50 ;  /* 0xc049000016167429 */ /* 0x001fe40000000000 */
[C---:B------:R-:W-:Y:S01]  /*8120*/  FFMA R24, R5.reuse, R24, R26 ;  /* 0x0000001805187223 */ /* 0x040fe2000000001a */
[----:B------:R-:W-:Y:S02]  /*8130*/  FSEL R0, R0, 1, !P0 ;  /* 0x3f80000000007808 */ /* 0x000fe40004000000 */
[----:B------:R-:W-:Y:S01]  /*8140*/  LOP3.LUT P1, RZ, R16, 0x2, RZ, 0xc0, !PT ;  /* 0x0000000210ff7812 */ /* 0x000fe2000782c0ff */
[C---:B------:R-:W-:Y:S02]  /*8150*/  FFMA R24, R5.reuse, R24, R17 ;  /* 0x0000001805187223 */ /* 0x040fe40000000011 */
[----:B------:R-:W-:Y:S01]  /*8160*/  FFMA R17, R5, R0, RZ ;  /* 0x0000000005117223 */ /* 0x000fe200000000ff */
[----:B------:R-:W-:-:S02]  /*8170*/  DMUL R6, R22, R22 ;  /* 0x0000001616067228 */ /* 0x000fc40000000000 */
[----:B-1----:R-:W-:Y:S01]  /*8180*/  DADD R14, R12, R20 ;  /* 0x000000000c0e7229 */ /* 0x002fe20000000014 */
[----:B------:R-:W-:-:S05]  /*8190*/  FFMA R0, R17, R24, R0 ;  /* 0x0000001811007223 */ /* 0x000fca0000000000 */
[----:B------:R-:W-:Y:S01]  /*81a0*/  DADD R22, R6, 20 ;  /* 0x4034000006167429 */ /* 0x000fe20000000000 */
[----:B------:R-:W-:Y:S01]  /*81b0*/  @P1 FADD R0, RZ, -R0 ;  /* 0x80000000ff001221 */ /* 0x000fe20000000000 */
[----:B------:R-:W-:-:S03]  /*81c0*/  DMUL R14, R14, 0.5 ;  /* 0x3fe000000e0e7828 */ /* 0x000fc60000000000 */
[----:B------:R-:W-:Y:S05]  /*81d0*/  F2F.F64.F32 R20, R0 ;  /* 0x0000000000147310 */ /* 0x000fea0000201800 */
[----:B------:R-:W-:-:S03]  /*81e0*/  DMUL R16, R14, R14 ;  /* 0x0000000e0e107228 */ /* 0x000fc60000000000 */
[----:B------:R-:W0:Y:S05]  /*81f0*/  F2F.F32.F64 R5, R22 ;  /* 0x0000001600057310 */ /* 0x000e2a0000301000 */
[----:B------:R-:W-:-:S08]  /*8200*/  DMUL R16, R14, R16 ;  /* 0x000000100e107228 */ /* 0x000fd00000000000 */
[----:B------:R-:W-:Y:S01]  /*8210*/  DMUL R34, R16, R16 ;  /* 0x0000001010227228 */ /* 0x000fe20000000000 */
[----:B0-----:R-:W-:Y:S01]  /*8220*/  VIADD R24, R5, 0xf3000000 ;  /* 0xf300000005187836 */ /* 0x001fe20000000000 */
[----:B------:R0:W1:Y:S01]  /*8230*/  MUFU.RSQ R26, R5 ;  /* 0x00000005001a7308 */ /* 0x0000620000001400 */
[----:B------:R-:W-:Y:S01]  /*8240*/  DFMA R16, R20, -UR4, R18 ;  /* 0x8000000414107c2b */ /* 0x000fe20008000012 */
[----:B------:R-:W-:Y:S01]  /*8250*/  UMOV UR4, 0xeb851eb8 ;  /* 0xeb851eb800047882 */ /* 0x000fe20000000000 */
[----:B------:R-:W-:Y:S01]  /*8260*/  UMOV UR5, 0x3f8eb851 ;  /* 0x3f8eb85100057882 */ /* 0x000fe20000000000 */
[----:B------:R-:W-:Y:S01]  /*8270*/  ISETP.GT.U32.AND P0, PT, R24, 0x727fffff, PT ;  /* 0x727fffff1800780c */ /* 0x000fe20003f04070 */
[----:B------:R-:W-:Y:S02]  /*8280*/  DMUL R18, R6, UR4 ;  /* 0x0000000406127c28 */ /* 0x000fe40008000000 */
[----:B------:R-:W-:-:S10]  /*8290*/  DMUL R34, R14, R34 ;  /* 0x000000220e227228 */ /* 0x000fd40000000000 */
[----:B01----:R-:W-:Y:S05]  /*82a0*/  @!P0 BRA `(.L_x_158) ;  /* 0x0000000000108947 */ /* 0x003fea0003800000 */
[----:B------:R-:W-:Y:S01]  /*82b0*/  IMAD.MOV.U32 R0, RZ, RZ, R5 ;  /* 0x000000ffff007224 */ /* 0x000fe200078e0005 */
[----:B------:R-:W-:-:S07]  /*82c0*/  MOV R6, 0x82e0 ;  /* 0x000082e000067802 */ /* 0x000fce0000000f00 */
[----:B------:R-:W-:Y:S05]  /*82d0*/  CALL.REL.NOINC `($__internal_2_$__cuda_sm20_sqrt_rn_f32_slowpath) ;  /* 0x0000002000d87944 */ /* 0x000fea0003c00000 */
[----:B------:R-:W-:Y:S05]  /*82e0*/  BRA `(.L_x_159) ;  /* 0x0000000000107947 */ /* 0x000fea0003800000 */
.L_x_158:
[----:B------:R-:W-:Y:S01]  /*82f0*/  FMUL.FTZ R0, R5, R26 ;  /* 0x0000001a05007220 */ /* 0x000fe20000410000 */
[----:B------:R-:W-:-:S03]  /*8300*/  FMUL.FTZ R6, R26, 0.5 ;  /* 0x3f0000001a067820 */ /* 0x000fc60000410000 */
[----:B------:R-:W-:-:S04]  /*8310*/  FFMA R5, -R0, R0, R5 ;  /* 0x0000000000057223 */ /* 0x000fc80000000105 */
[----:B------:R-:W-:-:S07]  /*8320*/  FFMA R5, R5, R6, R0 ;  /* 0x0000000605057223 */ /* 0x000fce0000000000 */
.L_x_159:
[----:B------:R-:W-:Y:S05]  /*8330*/  BSYNC.RECONVERGENT B0 ;  /* 0x0000000000007941 */ /* 0x000fea0003800200 */
.L_x_157:
[----:B------:R-:W0:Y:S01]  /*8340*/  F2F.F64.F32 R6, R5 ;  /* 0x0000000500067310 */ /* 0x000e220000201800 */
[----:B------:R-:W-:Y:S01]  /*8350*/  MOV R20, 0x1 ;  /* 0x0000000100147802 */ /* 0x000fe20000000f00 */
[----:B------:R-:W-:Y:S01]  /*8360*/  BSSY.RECONVERGENT B1, `(.L_x_160) ;  /* 0x0000014000017945 */ /* 0x000fe20003800200 */
[----:B------:R-:W-:-:S05]  /*8370*/  FSETP.GEU.AND P1, PT, |R19|, 6.5827683646048100446e-37, PT ;  /* 0x036000001300780b */ /* 0x000fca0003f2e200 */
[----:B0-----:R-:W0:Y:S02]  /*8380*/  MUFU.RCP64H R21, R7 ;  /* 0x0000000700157308 */ /* 0x001e240000001800 */
        /* <DEDUP_REMOVED lines=12> */
[----:B------:R-:W-:Y:S01]  /*8450*/  MOV R0, 0x8490 ;  /* 0x0000849000007802 */ /* 0x000fe20000000f00 */
[----:B------:R-:W-:Y:S02]  /*8460*/  IMAD.MOV.U32 R25, RZ, RZ, R19 ;  /* 0x000000ffff197224 */ /* 0x000fe400078e0013 */
[----:B------:R-:W-:-:S07]  /*8470*/  IMAD.MOV.U32 R5, RZ, RZ, R6 ;  /* 0x000000ffff057224 */ /* 0x000fce00078e0006 */
[----:B------:R-:W-:Y:S05]  /*8480*/  CALL.REL.NOINC `($__internal_1_$__cuda_sm20_div_rn_f64_full) ;  /* 0x0000001800e07944 */ /* 0x000fea0003c00000 */
[----:B------:R-:W-:-:S07]  /*8490*/  MOV R32, R5 ;  /* 0x0000000500207202 */ /* 0x000fce0000000f00 */
.L_x_161:
[----:B------:R-:W-:Y:S05]  /*84a0*/  BSYNC.RECONVERGENT B1 ;  /* 0x0000000000017941 */ /* 0x000fea0003800200 */
.L_x_160:
[----:B------:R-:W-:Y:S01]  /*84b0*/  UMOV UR4, 0x1e900000 ;  /* 0x1e90000000047882 */ /* 0x000fe20000000000 */
[----:B------:R-:W-:Y:S01]  /*84c0*/  UMOV UR5, 0x41f6bcc4 ;  /* 0x41f6bcc400057882 */ /* 0x000fe20000000000 */
[----:B------:R-:W-:Y:S01]  /*84d0*/  IMAD.MOV.U32 R18, RZ, RZ, 0x1 ;  /* 0x00000001ff127424 */ /* 0x000fe200078e00ff */
[----:B------:R-:W-:Y:S01]  /*84e0*/  DADD R6, R34, UR4 ;  /* 0x0000000422067e29 */ /* 0x000fe20008000000 */
[----:B------:R-:W-:Y:S01]  /*84f0*/  FSETP.GEU.AND P1, PT, |R35|, 6.5827683646048100446e-37, PT ;  /* 0x036000002300780b */ /* 0x000fe20003f2e200 */
[----:B------:R-:W-:Y:S01]  /*8500*/  UMOV UR4, 0xeb851eb8 ;  /* 0xeb851eb800047882 */ /* 0x000fe20000000000 */
[----:B------:R-:W-:Y:S01]  /*8510*/  UMOV UR5, 0x3f8eb851 ;  /* 0x3f8eb85100057882 */ /* 0x000fe20000000000 */
[----:B------:R-:W-:Y:S02]  /*8520*/  BSSY.RECONVERGENT B1, `(.L_x_162) ;  /* 0x000001c000017945 */ /* 0x000fe40003800200 */
        /* <DEDUP_REMOVED lines=8> */
[----:B------:R-:W-:Y:S02]  /*85b0*/  DFMA R20, R18, R22, R20 ;  /* 0x000000161214722b */ /* 0x000fe40000000014 */
[----:B------:R-:W-:Y:S01]  /*85c0*/  DMUL R18, R14, UR4 ;  /* 0x000000040e127c28 */ /* 0x000fe20008000000 */
[----:B------:R-:W-:Y:S01]  /*85d0*/  IMAD.MOV.U32 R22, RZ, RZ, 0x70a3d70a ;  /* 0x70a3d70aff167424 */ /* 0x000fe200078e00ff */
[----:B------:R-:W-:Y:S01]  /*85e0*/  UMOV UR4, 0x0 ;  /* 0x0000000000047882 */ /* 0x000fe20000000000 */
[----:B------:R-:W-:Y:S01]  /*85f0*/  IMAD.MOV.U32 R23, RZ, RZ, 0x3fa70a3d ;  /* 0x3fa70a3dff177424 */ /* 0x000fe200078e00ff */
[----:B------:R-:W-:-:S04]  /*8600*/  UMOV UR5, 0x3ff00000 ;  /* 0x3ff0000000057882 */ /* 0x000fc80000000000 */
[----:B------:R-:W-:Y:S01]  /*8610*/  FFMA R0, RZ, R7, R21 ;  /* 0x00000007ff007223 */ /* 0x000fe20000000015 */
[----:B------:R-:W-:Y:S02]  /*8620*/  DFMA R14, R14, R22, UR4 ;  /* 0x000000040e0e7e2b */ /* 0x000fe40008000016 */
[----:B------:R-:W-:Y:S02]  /*8630*/  DFMA R16, R16, R18, 1 ;  /* 0x3ff000001010742b */ /* 0x000fe40000000012 */
[----:B------:R-:W-:Y:S01]  /*8640*/  FSETP.GT.AND P0, PT, |R0|, 1.469367938527859385e-39, PT ;  /* 0x001000000000780b */ /* 0x000fe20003f04200 */
[----:B------:R-:W-:-:S12]  /*8650*/  DADD R18, R32, 1 ;  /* 0x3ff0000020127429 */ /* 0x000fd80000000000 */
[----:B------:R-:W-:Y:S05]  /*8660*/  @P0 BRA P1, `(.L_x_163) ;  /* 0x00000000001c0947 */ /* 0x000fea0000800000 */
[----:B------:R-:W-:Y:S01]  /*8670*/  MOV R24, R34 ;  /* 0x0000002200187202 */ /* 0x000fe20000000f00 */
[----:B------:R-:W-:Y:S01]  /*8680*/  IMAD.MOV.U32 R25, RZ, RZ, R35 ;  /* 0x000000ffff197224 */ /* 0x000fe200078e0023 */
[----:B------:R-:W-:Y:S01]  /*8690*/  MOV R0, 0x86c0 ;  /* 0x000086c000007802 */ /* 0x000fe20000000f00 */
[----:B------:R-:W-:-:S07]  /*86a0*/  IMAD.MOV.U32 R5, RZ, RZ, R6 ;  /* 0x000000ffff057224 */ /* 0x000fce00078e0006 */
[----:B------:R-:W-:Y:S05]  /*86b0*/  CALL.REL.NOINC `($__internal_1_$__cuda_sm20_div_rn_f64_full) ;  /* 0x0000001800547944 */ /* 0x000fea0003c00000 */
[----:B------:R-:W-:Y:S01]  /*86c0*/  IMAD.MOV.U32 R20, RZ, RZ, R5 ;  /* 0x000000ffff147224 */ /* 0x000fe200078e0005 */
[----:B------:R-:W-:-:S07]  /*86d0*/  MOV R21, R33 ;  /* 0x0000002100157202 */ /* 0x000fce0000000f00 */
.L_x_163:
[----:B------:R-:W-:Y:S05]  /*86e0*/  BSYNC.RECONVERGENT B1 ;  /* 0x0000000000017941 */ /* 0x000fea0003800200 */
.L_x_162:
[----:B------:R-:W0:Y:S01]  /*86f0*/  F2F.F32.F64 R20, R20 ;  /* 0x0000001400147310 */ /* 0x000e220000301000 */
[----:B------:R-:W-:Y:S01]  /*8700*/  BSSY.RECONVERGENT B0, `(.L_x_164) ;  /* 0x000000d000007945 */ /* 0x000fe20003800200 */
[----:B0-----:R-:W-:-:S06]  /*8710*/  VIADD R0, R20, 0xf3000000 ;  /* 0xf300000014007836 */ /* 0x001fcc0000000000 */
[----:B------:R0:W1:Y:S01]  /*8720*/  MUFU.RSQ R7, R20 ;  /* 0x0000001400077308 */ /* 0x0000620000001400 */
[----:B------:R-:W-:-:S13]  /*8730*/  ISETP.GT.U32.AND P0, PT, R0, 0x727fffff, PT ;  /* 0x727fffff0000780c */ /* 0x000fda0003f04070 */
[----:B0-----:R-:W-:Y:S05]  /*8740*/  @!P0 BRA `(.L_x_165) ;  /* 0x0000000000108947 */ /* 0x001fea0003800000 */
[----:B------:R-:W-:Y:S01]  /*8750*/  IMAD.MOV.U32 R0, RZ, RZ, R20 ;  /* 0x000000ffff007224 */ /* 0x000fe200078e0014 */
[----:B------:R-:W-:-:S07]  /*8760*/  MOV R6, 0x8780 ;  /* 0x0000878000067802 */ /* 0x000fce0000000f00 */
[----:B-1----:R-:W-:Y:S05]  /*8770*/  CALL.REL.NOINC `($__internal_2_$__cuda_sm20_sqrt_rn_f32_slowpath) ;  /* 0x0000001c00b07944 */ /* 0x002fea0003c00000 */
[----:B------:R-:W-:Y:S05]  /*8780*/  BRA `(.L_x_166) ;  /* 0x0000000000107947 */ /* 0x000fea0003800000 */
.L_x_165:
[----:B-1----:R-:W-:Y:S01]  /*8790*/  FMUL.FTZ R5, R20, R7 ;  /* 0x0000000714057220 */ /* 0x002fe20000410000 */
[----:B------:R-:W-:-:S03]  /*87a0*/  FMUL.FTZ R6, R7, 0.5 ;  /* 0x3f00000007067820 */ /* 0x000fc60000410000 */
[----:B------:R-:W-:-:S04]  /*87b0*/  FFMA R0, -R5, R5, R20 ;  /* 0x0000000505007223 */ /* 0x000fc80000000114 */
[----:B------:R-:W-:-:S07]  /*87c0*/  FFMA R5, R0, R6, R5 ;  /* 0x0000000600057223 */ /* 0x000fce0000000005 */
.L_x_166:
[----:B------:R-:W-:Y:S05]  /*87d0*/  BSYNC.RECONVERGENT B0 ;  /* 0x0000000000007941 */ /* 0x000fea0003800200 */
.L_x_164:
[----:B------:R-:W0:Y:S01]  /*87e0*/  MUFU.RCP64H R21, 3.1415920257568359375 ;  /* 0x400921fb00157908 */ /* 0x000e220000001800 */
[----:B------:R-:W-:Y:S02]  /*87f0*/  HFMA2 R7, -RZ, RZ, 2.017578125, 0.01168060302734375 ;  /* 0x400921fbff077431 */ /* 0x000fe400000001ff */
[----:B------:R-:W-:Y:S01]  /*8800*/  IMAD.MOV.U32 R6, RZ, RZ, 0x54442d18 ;  /* 0x54442d18ff067424 */ /* 0x000fe200078e00ff */
[----:B------:R-:W-:Y:S01]  /*8810*/  UMOV UR4, 0x0 ;  /* 0x0000000000047882 */ /* 0x000fe20000000000 */
[----:B------:R-:W-:Y:S01]  /*8820*/  IMAD.MOV.U32 R20, RZ, RZ, 0x1 ;  /* 0x00000001ff147424 */ /* 0x000fe200078e00ff */
[----:B------:R-:W-:Y:S01]  /*8830*/  UMOV UR5, 0x3ff00000 ;  /* 0x3ff0000000057882 */ /* 0x000fe20000000000 */
[----:B------:R-:W-:Y:S01]  /*8840*/  FSETP.GEU.AND P1, PT, |R11|, 6.5827683646048100446e-37, PT ;  /* 0x036000000b00780b */ /* 0x000fe20003f2e200 */
[----:B------:R-:W-:Y:S01]  /*8850*/  BSSY.RECONVERGENT B1, `(.L_x_167) ;  /* 0x0000014000017945 */ /* 0x000fe20003800200 */
[----:B------:R-:W-:Y:S02]  /*8860*/  FADD R30, R5, R5 ;  /* 0x00000005051e7221 */ /* 0x000fe40000000000 */
[----:B0-----:R-:W-:-:S08]  /*8870*/  DFMA R22, R20, -R6, UR4 ;  /* 0x0000000414167e2b */ /* 0x001fd00008000806 */
[----:B------:R-:W-:-:S08]  /*8880*/  DFMA R22, R22, R22, R22 ;  /* 0x000000161616722b */ /* 0x000fd00000000016 */
[----:B------:R-:W-:-:S08]  /*8890*/  DFMA R22, R20, R22, R20 ;  /* 0x000000161416722b */ /* 0x000fd00000000014 */
[----:B------:R-:W-:-:S08]  /*88a0*/  DFMA R20, R22, -R6, 1 ;  /* 0x3ff000001614742b */ /* 0x000fd00000000806 */
[----:B------:R-:W-:-:S08]  /*88b0*/  DFMA R20, R22, R20, R22 ;  /* 0x000000141614722b */ /* 0x000fd00000000016 */
[----:B------:R-:W-:-:S08]  /*88c0*/  DMUL R32, R10, R20 ;  /* 0x000000140a207228 */ /* 0x000fd00000000000 */
[----:B------:R-:W-:-:S08]  /*88d0*/  DFMA R6, R32, -R6, R10 ;  /* 0x800000062006722b */ /* 0x000fd0000000000a */
[----:B------:R-:W-:-:S10]  /*88e0*/  DFMA R32, R20, R6, R32 ;  /* 0x000000061420722b */ /* 0x000fd40000000020 */
[----:B------:R-:W-:-:S05]  /*88f0*/  FFMA R0, RZ, 2.1426990032196044922, R33 ;  /* 0x400921fbff007823 */ /* 0x000fca0000000021 */
        /* <DEDUP_REMOVED lines=9> */
.L_x_168:
[----:B------:R-:W-:Y:S05]  /*8990*/  BSYNC.RECONVERGENT B1 ;  /* 0x0000000000017941 */ /* 0x000fea0003800200 */
.L_x_167:
[----:B------:R-:W0:Y:S01]  /*89a0*/  MUFU.RCP64H R7, 25 ;  /* 0x4039000000077908 */ /* 0x000e220000001800 */
[----:B------:R-:W-:Y:S01]  /*89b0*/  IMAD.MOV.U32 R20, RZ, RZ, 0x0 ;  /* 0x00000000ff147424 */ /* 0x000fe200078e00ff */
[----:B------:R-:W-:Y:S01]  /*89c0*/  MOV R21, 0x40390000 ;  /* 0x4039000000157802 */ /* 0x000fe20000000f00 */
[----:B------:R-:W-:Y:S01]  /*89d0*/  IMAD.MOV.U32 R6, RZ, RZ, 0x1 ;  /* 0x00000001ff067424 */ /* 0x000fe200078e00ff */
[----:B------:R-:W-:Y:S05]  /*89e0*/  BSSY.RECONVERGENT B1, `(.L_x_169) ;  /* 0x0000018000017945 */ /* 0x000fea0003800200 */
[----:B0-----:R-:W-:-:S08]  /*89f0*/  DFMA R10, R6, -R20, 1 ;  /* 0x3ff00000060a742b */ /* 0x001fd00000000814 */
[----:B------:R-:W-:-:S08]  /*8a00*/  DFMA R10, R10, R10, R10 ;  /* 0x0000000a0a0a722b */ /* 0x000fd0000000000a */
[----:B------:R-:W-:Y:S01]  /*8a10*/  DFMA R6, R6, R10, R6 ;  /* 0x0000000a0606722b */ /* 0x000fe20000000006 */
[----:B------:R-:W-:Y:S02]  /*8a20*/  IMAD.MOV.U32 R10, RZ, RZ, 0x0 ;  /* 0x00000000ff0a7424 */ /* 0x000fe400078e00ff */
[----:B------:R-:W-:-:S05]  /*8a30*/  IMAD.MOV.U32 R11, RZ, RZ, 0x40668000 ;  /* 0x40668000ff0b7424 */ /* 0x000fca00078e00ff */
[----:B------:R-:W-:Y:S02]  /*8a40*/  DFMA R20, R6, -R20, 1 ;  /* 0x3ff000000614742b */ /* 0x000fe40000000814 */
[----:B------:R-:W-:-:S06]  /*8a50*/  DFMA R10, R32, R10, -275 ;  /* 0xc0713000200a742b */ /* 0x000fcc000000000a */
[----:B------:R-:W-:-:S04]  /*8a60*/  DFMA R20, R6, R20, R6 ;  /* 0x000000140614722b */ /* 0x000fc80000000006 */
[----:B------:R-:W-:-:S04]  /*8a70*/  FSETP.GEU.AND P1, PT, |R11|, 6.5827683646048100446e-37, PT ;  /* 0x036000000b00780b */ /* 0x000fc80003f2e200 */
[----:B------:R-:W-:-:S08]  /*8a80*/  DMUL R34, R10, R20 ;  /* 0x000000140a227228 */ /* 0x000fd00000000000 */
[----:B------:R-:W-:-:S08]  /*8a90*/  DFMA R6, R34, -25, R10 ;  /* 0xc03900002206782b */ /* 0x000fd0000000000a */
[----:B------:R-:W-:-:S10]  /*8aa0*/  DFMA R34, R20, R6, R34 ;  /* 0x000000061422722b */ /* 0x000fd40000000022 */
[----:B------:R-:W-:-:S05]  /*8ab0*/  FFMA R0, RZ, 2.890625, R35 ;  /* 0x40390000ff007823 */ /* 0x000fca0000000023 */
[----:B------:R-:W-:-:S13]  /*8ac0*/  FSETP.GT.AND P0, PT, |R0|, 1.469367938527859385e-39, PT ;  /* 0x001000000000780b */ /* 0x000fda0003f04200 */
[----:B------:R-:W-:Y:S05]  /*8ad0*/  @P0 BRA P1, `(.L_x_170) ;  /* 0x0000000000200947 */ /* 0x000fea0000800000 */
[----:B------:R-:W-:Y:S01]  /*8ae0*/  MOV R24, R10 ;  /* 0x0000000a00187202 */ /* 0x000fe20000000f00 */
[----:B------:R-:W-:Y:S01]  /*8af0*/  IMAD.MOV.U32 R25, RZ, RZ, R11 ;  /* 0x000000ffff197224 */ /* 0x000fe200078e000b */
[----:B------:R-:W-:Y:S01]  /*8b00*/  MOV R0, 0x8b40 ;  /* 0x00008b4000007802 */ /* 0x000fe20000000f00 */
[----:B------:R-:W-:Y:S02]  /*8b10*/  IMAD.MOV.U32 R5, RZ, RZ, RZ ;  /* 0x000000ffff057224 */ /* 0x000fe400078e00ff */
[----:B------:R-:W-:-:S07]  /*8b20*/  IMAD.MOV.U32 R7, RZ, RZ, 0x40390000 ;  /* 0x40390000ff077424 */ /* 0x000fce00078e00ff */
[----:B------:R-:W-:Y:S05]  /*8b30*/  CALL.REL.NOINC `($__internal_1_$__cuda_sm20_div_rn_f64_full) ;  /* 0x0000001400347944 */ /* 0x000fea0003c00000 */
[----:B------:R-:W-:Y:S01]  /*8b40*/  MOV R34, R5 ;  /* 0x0000000500227202 */ /* 0x000fe20000000f00 */
[----:B------:R-:W-:-:S07]  /*8b50*/  IMAD.MOV.U32 R35, RZ, RZ, R33 ;  /* 0x000000ffff237224 */ /* 0x000fce00078e0021 */
.L_x_170:
[----:B------:R-:W-:Y:S05]  /*8b60*/  BSYNC.RECONVERGENT B1 ;  /* 0x0000000000017941 */ /* 0x000fea0003800200 */
.L_x_169:
[----:B------:R-:W0:Y:S01]  /*8b70*/  MUFU.RCP64H R7, -25 ;  /* 0xc039000000077908 */ /* 0x000e220000001800 */
[----:B------:R-:W-:Y:S02]  /*8b80*/  HFMA2 R6, -RZ, RZ, 0, 5.9604644775390625e-08 ;  /* 0x00000001ff067431 */ /* 0x000fe400000001ff */
[----:B------:R-:W-:Y:S01]  /*8b90*/  IMAD.MOV.U32 R22, RZ, RZ, 0x0 ;  /* 0x00000000ff167424 */ /* 0x000fe200078e00ff */
[----:B------:R-:W-:Y:S01]  /*8ba0*/  FSETP.GEU.AND P1, PT, |R11|, 6.5827683646048100446e-37, PT ;  /* 0x036000000b00780b */ /* 0x000fe20003f2e200 */
[----:B------:R-:W-:Y:S01]  /*8bb0*/  IMAD.MOV.U32 R23, RZ, RZ, 0x40390000 ;  /* 0x40390000ff177424 */ /* 0x000fe200078e00ff */
[----:B------:R-:W-:Y:S05]  /*8bc0*/  BSSY.RECONVERGENT B1, `(.L_x_171) ;  /* 0x0000013000017945 */ /* 0x000fea0003800200 */
[----:B0-----:R-:W-:-:S08]  /*8bd0*/  DFMA R20, R6, R22, 1 ;  /* 0x3ff000000614742b */ /* 0x001fd00000000016 */
[----:B------:R-:W-:-:S08]  /*8be0*/  DFMA R20, R20, R20, R20 ;  /* 0x000000141414722b */ /* 0x000fd00000000014 */
[----:B------:R-:W-:-:S08]  /*8bf0*/  DFMA R20, R6, R20, R6 ;  /* 0x000000140614722b */ /* 0x000fd00000000006 */
[----:B------:R-:W-:-:S08]  /*8c00*/  DFMA R6, R20, R22, 1 ;  /* 0x3ff000001406742b */ /* 0x000fd00000000016 */
[----:B------:R-:W-:-:S08]  /*8c10*/  DFMA R6, R20, R6, R20 ;  /* 0x000000061406722b */ /* 0x000fd00000000014 */
[----:B------:R-:W-:-:S08]  /*8c20*/  DMUL R32, R10, R6 ;  /* 0x000000060a207228 */ /* 0x000fd00000000000 */
[----:B------:R-:W-:-:S08]  /*8c30*/  DFMA R20, R32, 25, R10 ;  /* 0x403900002014782b */ /* 0x000fd0000000000a */
[----:B------:R-:W-:-:S10]  /*8c40*/  DFMA R32, R6, R20, R32 ;  /* 0x000000140620722b */ /* 0x000fd40000000020 */
[----:B------:R-:W-:-:S05]  /*8c50*/  FFMA R0, RZ, -2.890625, R33 ;  /* 0xc0390000ff007823 */ /* 0x000fca0000000021 */
        /* <DEDUP_REMOVED lines=8> */
[----:B------:R-:W-:-:S07]  /*8ce0*/  IMAD.MOV.U32 R32, RZ, RZ, R5 ;  /* 0x000000ffff207224 */ /* 0x000fce00078e0005 */
.L_x_172:
[----:B------:R-:W-:Y:S05]  /*8cf0*/  BSYNC.RECONVERGENT B1 ;  /* 0x0000000000017941 */ /* 0x000fea0003800200 */
.L_x_171:
[----:B------:R-:W-:Y:S01]  /*8d00*/  DMUL R32, R32, R34 ;  /* 0x0000002220207228 */ /* 0x000fe20000000000 */
[----:B------:R-:W-:Y:S01]  /*8d10*/  IMAD.MOV.U32 R5, RZ, RZ, 0x3bbb989d ;  /* 0x3bbb989dff057424 */ /* 0x000fe200078e00ff */
[----:B------:R-:W-:Y:S01]  /*8d20*/  MOV R10, 0x0 ;  /* 0x00000000000a7802 */ /* 0x000fe20000000f00 */
[----:B------:R-:W-:Y:S01]  /*8d30*/  IMAD.MOV.U32 R7, RZ, RZ, 0x437c0000 ;  /* 0x437c0000ff077424 */ /* 0x000fe200078e00ff */
[----:B------:R-:W-:Y:S01]  /*8d40*/  UMOV UR4, 0x54442d18 ;  /* 0x54442d1800047882 */ /* 0x000fe20000000000 */
[----:B------:R-:W-:Y:S01]  /*8d50*/  IMAD.MOV.U32 R11, RZ, RZ, 0x40668000 ;  /* 0x40668000ff0b7424 */ /* 0x000fe200078e00ff */
[----:B------:R-:W-:Y:S01]  /*8d60*/  UMOV UR5, 0x400921fb ;  /* 0x400921fb00057882 */ /* 0x000fe20000000000 */
[----:B------:R-:W-:Y:S01]  /*8d70*/  IMAD.MOV.U32 R6, RZ, RZ, 0x1 ;  /* 0x00000001ff067424 */ /* 0x000fe200078e00ff */
[----:B------:R-:W-:Y:S02]  /*8d80*/  BSSY.RECONVERGENT B1, `(.L_x_173) ;  /* 0x000001f000017945 */ /* 0x000fe40003800200 */
[----:B------:R-:W0:Y:S02]  /*8d90*/  F2F.F32.F64 R32, R32 ;  /* 0x0000002000207310 */ /* 0x000e240000301000 */
[----:B0-----:R-:W-:-:S04]  /*8da0*/  FFMA.SAT R0, R32, R5, 0.5 ;  /* 0x3f00000020007423 */ /* 0x001fc80000002005 */
[----:B------:R-:W-:Y:S02]  /*8db0*/  FFMA.RM R0, R0, R7, 12582913 ;  /* 0x4b40000100007423 */ /* 0x000fe40000004007 */
[----:B------:R-:W0:Y:S02]  /*8dc0*/  MUFU.RCP64H R7, 180 ;  /* 0x4066800000077908 */ /* 0x000e240000001800 */
[C---:B------:R-:W-:Y:S01]  /*8dd0*/  FADD R5, R0.reuse, -12583039 ;  /* 0xcb40007f00057421 */ /* 0x040fe20000000000 */
[----:B------:R-:W-:-:S03]  /*8de0*/  IMAD.SHL.U32 R0, R0, 0x800000, RZ ;  /* 0x0080000000007824 */ /* 0x000fc600078e00ff */
[----:B------:R-:W-:-:S04]  /*8df0*/  FFMA R5, R32, 1.4426950216293334961, -R5 ;  /* 0x3fb8aa3b20057823 */ /* 0x000fc80000000805 */
[----:B------:R-:W-:-:S06]  /*8e00*/  FFMA R5, R32, 1.925963033500011079e-08, R5 ;  /* 0x32a5706020057823 */ /* 0x000fcc0000000005 */
[----:B------:R-:W1:Y:S01]  /*8e10*/  MUFU.EX2 R5, R5 ;  /* 0x0000000500057308 */ /* 0x000e620000000800 */
[----:B0-----:R-:W-:-:S08]  /*8e20*/  DFMA R20, R6, -R10, 1 ;  /* 0x3ff000000614742b */ /* 0x001fd0000000080a */
[----:B------:R-:W-:Y:S01]  /*8e30*/  DFMA R20, R20, R20, R20 ;  /* 0x000000141414722b */ /* 0x000fe20000000014 */
[----:B-1----:R-:W-:-:S07]  /*8e40*/  FMUL R0, R0, R5 ;  /* 0x0000000500007220 */ /* 0x002fce0000400000 */
[----:B------:R-:W-:Y:S01]  /*8e50*/  DFMA R20, R6, R20, R6 ;  /* 0x000000140614722b */ /* 0x000fe20000000006 */
[----:B------:R-:W-:-:S04]  /*8e60*/  FMUL R0, R0, 60 ;  /* 0x4270000000007820 */ /* 0x000fc80000400000 */
[----:B------:R-:W0:Y:S03]  /*8e70*/  F2F.F64.F32 R6, R0 ;  /* 0x0000000000067310 */ /* 0x000e260000201800 */
[----:B------:R-:W-:-:S08]  /*8e80*/  DFMA R10, R20, -R10, 1 ;  /* 0x3ff00000140a742b */ /* 0x000fd0000000080a */
[----:B------:R-:W-:Y:S02]  /*8e90*/  DFMA R10, R20, R10, R20 ;  /* 0x0000000a140a722b */ /* 0x000fe40000000014 */
[----:B0-----:R-:W-:-:S08]  /*8ea0*/  DMUL R24, R6, UR4 ;  /* 0x0000000406187c28 */ /* 0x001fd00008000000 */
[----:B------:R-:W-:Y:S02]  /*8eb0*/  DMUL R32, R24, R10 ;  /* 0x0000000a18207228 */ /* 0x000fe40000000000 */
[----:B------:R-:W-:-:S06]  /*8ec0*/  FSETP.GEU.AND P1, PT, |R25|, 6.5827683646048100446e-37, PT ;  /* 0x036000001900780b */ /* 0x000fcc0003f2e200 */
[----:B------:R-:W-:-:S08]  /*8ed0*/  DFMA R6, R32, -180, R24 ;  /* 0xc06680002006782b */ /* 0x000fd00000000018 */
[----:B------:R-:W-:-:S10]  /*8ee0*/  DFMA R32, R10, R6, R32 ;  /* 0x000000060a20722b */ /* 0x000fd40000000020 */
[----:B------:R-:W-:-:S05]  /*8ef0*/  FFMA R5, RZ, 3.6015625, R33 ;  /* 0x40668000ff057823 */ /* 0x000fca0000000021 */
[----:B------:R-:W-:-:S13]  /*8f00*/  FSETP.GT.AND P0, PT, |R5|, 1.469367938527859385e-39, PT ;  /* 0x001000000500780b */ /* 0x000fda0003f04200 */
[----:B------:R-:W-:Y:S05]  /*8f10*/  @P0 BRA P1, `(.L_x_174) ;  /* 0x0000000000140947 */ /* 0x000fea0000800000 */
[----:B------:R-:W-:Y:S01]  /*8f20*/  MOV R5, RZ ;  /* 0x000000ff00057202 */ /* 0x000fe20000000f00 */
[----:B------:R-:W-:Y:S01]  /*8f30*/  IMAD.MOV.U32 R7, RZ, RZ, 0x40668000 ;  /* 0x40668000ff077424 */ /* 0x000fe200078e00ff */
[----:B------:R-:W-:-:S07]  /*8f40*/  MOV R0, 0x8f60 ;  /* 0x00008f6000007802 */ /* 0x000fce0000000f00 */
[----:B------:R-:W-:Y:S05]  /*8f50*/  CALL.REL.NOINC `($__internal_1_$__cuda_sm20_div_rn_f64_full) ;  /* 0x00000010002c7944 */ /* 0x000fea0003c00000 */
[----:B------:R-:W-:-:S07]  /*8f60*/  IMAD.MOV.U32 R32, RZ, RZ, R5 ;  /* 0x000000ffff207224 */ /* 0x000fce00078e0005 */
.L_x_174:
[----:B------:R-:W-:Y:S05]  /*8f70*/  BSYNC.RECONVERGENT B1 ;  /* 0x0000000000017941 */ /* 0x000fea0003800200 */
.L_x_173:
[----:B------:R-:W0:Y:S01]  /*8f80*/  F2F.F32.F64 R33, R32 ;  /* 0x0000002000217310 */ /* 0x000e220000301000 */
[----:B------:R-:W-:Y:S01]  /*8f90*/  BSSY.RECONVERGENT B0, `(.L_x_175) ;  /* 0x0000040000007945 */ /* 0x000fe20003800200 */
        /* <DEDUP_REMOVED lines=12> */
[----:B------:R-:W-:Y:S01]  /*9060*/  SHF.L.U32 R5, R33, 0x8, RZ ;  /* 0x0000000821057819 */ /* 0x000fe200000006ff */
[----:B------:R-:W-:Y:S01]  /*9070*/  IMAD.MOV.U32 R10, RZ, RZ, RZ ;  /* 0x000000ffff0a7224 */ /* 0x000fe200078e00ff */
[----:B------:R-:W0:Y:S01]  /*9080*/  LDCU.64 UR10, c[0x4][0x158] ;  /* 0x01002b00ff0a77ac */ /* 0x000e220008000a00 */
[----:B------:R-:W-:Y:S01]  /*9090*/  IMAD.MOV.U32 R0, RZ, RZ, R1 ;  /* 0x000000ffff007224 */ /* 0x000fe200078e0001 */
[----:B------:R-:W-:Y:S01]  /*90a0*/  LOP3.LUT R11, R5, 0x80000000, RZ, 0xfc, !PT ;  /* 0x80000000050b7812 */ /* 0x000fe200078efcff */
[----:B------:R-:W-:Y:S01]  /*90b0*/  UMOV UR5, URZ ;  /* 0x000000ff00057c82 */ /* 0x000fe20008000000 */
[----:B------:R-:W-:-:S05]  /*90c0*/  UMOV UR4, URZ ;  /* 0x000000ff00047c82 */ /* 0x000fca0008000000 */
.L_x_177:
        /* <DEDUP_REMOVED lines=38> */
[----:B------:R-:W-:-:S04]  /*9330*/  LEA.HI R6, R6, R5, RZ, 0x1 ;  /* 0x0000000506067211 */ /* 0x000fc800078f08ff */
[----:B------:R-:W-:-:S05]  /*9340*/  IADD3 R0, PT, PT, -R6, RZ, RZ ;  /* 0x000000ff06007210 */ /* 0x000fca0007ffe1ff */
[----:B------:R-:W-:Y:S01]  /*9350*/  @!P0 IMAD.MOV.U32 R6, RZ, RZ, R0 ;  /* 0x000000ffff068224 */ /* 0x000fe200078e0000 */
[----:B0-----:R-:W-:-:S10]  /*9360*/  DMUL R10, R20, UR4 ;  /* 0x00000004140a7c28 */ /* 0x001fd40008000000 */
[----:B------:R-:W0:Y:S02]  /*9370*/  F2F.F32.F64 R10, R10 ;  /* 0x0000000a000a7310 */ /* 0x000e240000301000 */
[----:B0-----:R-:W-:-:S07]  /*9380*/  FSEL R0, -R10, R10, !P1 ;  /* 0x0000000a0a007208 */ /* 0x001fce0004800100 */
.L_x_176:
[----:B------:R-:W-:Y:S05]  /*9390*/  BSYNC.RECONVERGENT B0 ;  /* 0x0000000000007941 */ /* 0x000fea0003800200 */
.L_x_175:
[----:B------:R-:W0:Y:S01]  /*93a0*/  MUFU.RCP64H R11, R19 ;  /* 0x00000013000b7308 */ /* 0x000e220000001800 */
[----:B------:R-:W-:Y:S01]  /*93b0*/  IMAD.MOV.U32 R10, RZ, RZ, 0x1 ;  /* 0x00000001ff0a7424 */ /* 0x000fe200078e00ff */
[C---:B------:R-:W-:Y:S01]  /*93c0*/  LOP3.LUT R5, R6.reuse, 0x1, RZ, 0xc0, !PT ;  /* 0x0000000106057812 */ /* 0x040fe200078ec0ff */
[----:B------:R-:W-:Y:S01]  /*93d0*/  IMAD.MOV.U32 R7, RZ, RZ, 0x3effffff ;  /* 0x3effffffff077424 */ /* 0x000fe200078e00ff */
[----:B------:R-:W-:Y:S01]  /*93e0*/  LOP3.LUT P1, RZ, R6, 0x2, RZ, 0xc0, !PT ;  /* 0x0000000206ff7812 */ /* 0x000fe2000782c0ff */
[----:B------:R-:W-:Y:S01]  /*93f0*/  BSSY.RECONVERGENT B1, `(.L_x_178) ;  /* 0x0000027000017945 */ /* 0x000fe20003800200 */
[----:B------:R-:W-:Y:S02]  /*9400*/  ISETP.NE.U32.AND P0, PT, R5, 0x1, PT ;  /* 0x000000010500780c */ /* 0x000fe40003f05070 */
[----:B------:R-:W1:Y:S08]  /*9410*/  F2F.F64.F32 R24, R8 ;  /* 0x0000000800187310 */ /* 0x000e700000201800 */
[----:B------:R-:W-:Y:S01]  /*9420*/  F2F.F64.F32 R30, R30 ;  /* 0x0000001e001e7310 */ /* 0x000fe20000201800 */
[----:B0-----:R-:W-:-:S08]  /*9430*/  DFMA R20, -R18, R10, 1 ;  /* 0x3ff000001214742b */ /* 0x001fd0000000010a */
[----:B------:R-:W-:-:S08]  /*9440*/  DFMA R20, R20, R20, R20 ;  /* 0x000000141414722b */ /* 0x000fd00000000014 */
[----:B------:R-:W-:Y:S01]  /*9450*/  DFMA R10, R10, R20, R10 ;  /* 0x000000140a0a722b */ /* 0x000fe2000000000a */
[----:B------:R-:W-:Y:S02]  /*9460*/  IMAD.MOV.U32 R20, RZ, RZ, 0x37cbac00 ;  /* 0x37cbac00ff147424 */ /* 0x000fe400078e00ff */
[C---:B------:R-:W-:Y:S01]  /*9470*/  FMUL R21, R0.reuse, R0 ;  /* 0x0000000000157220 */ /* 0x040fe20000400000 */
[----:B------:R-:W-:-:S03]  /*9480*/  FSEL R0, R0, 1, P0 ;  /* 0x3f80000000007808 */ /* 0x000fc60000000000 */
[----:B------:R-:W-:Y:S01]  /*9490*/  FFMA R5, R21, R20, -0.0013887860113754868507 ;  /* 0xbab607ed15057423 */ /* 0x000fe20000000014 */
[----:B------:R-:W-:Y:S01]  /*94a0*/  DFMA R32, -R18, R10, 1 ;  /* 0x3ff000001220742b */ /* 0x000fe2000000010a */
[----:B------:R-:W-:-:S04]  /*94b0*/  MOV R20, 0x3d2aaabb ;  /* 0x3d2aaabb00147802 */ /* 0x000fc80000000f00 */
[----:B------:R-:W-:-:S03]  /*94c0*/  FSEL R20, R20, 0.0083327032625675201416, !P0 ;  /* 0x3c0885e414147808 */ /* 0x000fc60004000000 */
[----:B------:R-:W-:Y:S01]  /*94d0*/  DFMA R32, R10, R32, R10 ;  /* 0x000000200a20722b */ /* 0x000fe2000000000a */
[----:B------:R-:W-:Y:S02]  /*94e0*/  FSEL R10, R5, -0.00019574658654164522886, !P0 ;  /* 0xb94d4153050a7808 */ /* 0x000fe40004000000 */
[----:B------:R-:W-:-:S03]  /*94f0*/  FSEL R5, -R7, -0.16666662693023681641, !P0 ;  /* 0xbe2aaaa807057808 */ /* 0x000fc60004000100 */
[C---:B------:R-:W-:Y:S02]  /*9500*/  FFMA R10, R21.reuse, R10, R20 ;  /* 0x0000000a150a7223 */ /* 0x040fe40000000014 */
[----:B-1----:R-:W-:Y:S02]  /*9510*/  DMUL R6, R24, R32 ;  /* 0x0000002018067228 */ /* 0x002fe40000000000 */
[C---:B------:R-:W-:Y:S01]  /*9520*/  FFMA R8, R21.reuse, R10, R5 ;  /* 0x0000000a15087223 */ /* 0x040fe20000000005 */
[----:B------:R-:W-:Y:S01]  /*9530*/  FFMA R21, R21, R0, RZ ;  /* 0x0000000015157223 */ /* 0x000fe200000000ff */
[----:B------:R-:W0:Y:S04]  /*9540*/  F2F.F64.F32 R4, R4 ;  /* 0x0000000400047310 */ /* 0x000e280000201800 */
[----:B------:R-:W-:Y:S01]  /*9550*/  DFMA R10, -R18, R6, R24 ;  /* 0x00000006120a722b */ /* 0x000fe20000000118 */
[----:B------:R-:W-:-:S04]  /*9560*/  FFMA R0, R21, R8, R0 ;  /* 0x0000000815007223 */ /* 0x000fc80000000000 */
[----:B------:R-:W-:Y:S01]  /*9570*/  @P1 FADD R0, RZ, -R0 ;  /* 0x80000000ff001221 */ /* 0x000fe20000000000 */
[----:B------:R-:W-:Y:S02]  /*9580*/  FSETP.GEU.AND P1, PT, |R25|, 6.5827683646048100446e-37, PT ;  /* 0x036000001900780b */ /* 0x000fe40003f2e200 */
[----:B------:R-:W-:Y:S01]  /*9590*/  DFMA R32, R32, R10, R6 ;  /* 0x0000000a2020722b */ /* 0x000fe20000000006 */
[----:B------:R-:W1:Y:S01]  /*95a0*/  F2F.F64.F32 R6, R0 ;  /* 0x0000000000067310 */ /* 0x000e620000201800 */
[----:B0-----:R-:W-:-:S08]  /*95b0*/  DADD R12, -R12, R4 ;  /* 0x000000000c0c7229 */ /* 0x001fd00000000104 */
[----:B------:R-:W-:Y:S01]  /*95c0*/  FFMA R8, RZ, R19, R33 ;  /* 0x00000013ff087223 */ /* 0x000fe20000000021 */
[----:B------:R1:W0:Y:S04]  /*95d0*/  F2F.F64.F32 R10, R9 ;  /* 0x00000009000a7310 */ /* 0x0002280000201800 */
[----:B------:R-:W-:Y:S01]  /*95e0*/  FSETP.GT.AND P0, PT, |R8|, 1.469367938527859385e-39, PT ;  /* 0x001000000800780b */ /* 0x000fe20003f04200 */
[----:B-1----:R-:W-:-:S12]  /*95f0*/  DMUL R8, R6, R30 ;  /* 0x0000001e06087228 */ /* 0x002fd80000000000 */
[----:B0-----:R-:W-:Y:S05]  /*9600*/  @P0 BRA P1, `(.L_x_179) ;  /* 0x0000000000140947 */ /* 0x001fea0000800000 */
[----:B------:R-:W-:Y:S01]  /*9610*/  IMAD.MOV.U32 R5, RZ, RZ, R18 ;  /* 0x000000ffff057224 */ /* 0x000fe200078e0012 */
[----:B------:R-:W-:Y:S01]  /*9620*/  MOV R0, 0x9650 ;  /* 0x0000965000007802 */ /* 0x000fe20000000f00 */
[----:B------:R-:W-:-:S07]  /*9630*/  IMAD.MOV.U32 R7, RZ, RZ, R19 ;  /* 0x000000ffff077224 */ /* 0x000fce00078e0013 */
[----:B------:R-:W-:Y:S05]  /*9640*/  CALL.REL.NOINC `($__internal_1_$__cuda_sm20_div_rn_f64_full) ;  /* 0x0000000800707944 */ /* 0x000fea0003c00000 */
[----:B------:R-:W-:-:S07]  /*9650*/  MOV R32, R5 ;  /* 0x0000000500207202 */ /* 0x000fce0000000f00 */
.L_x_179:
[----:B------:R-:W-:Y:S05]  /*9660*/  BSYNC.RECONVERGENT B1 ;  /* 0x0000000000017941 */ /* 0x000fea0003800200 */
.L_x_178:
[----:B------:R-:W0:Y:S01]  /*9670*/  MUFU.RCP64H R5, R15 ;  /* 0x0000000f00057308 */ /* 0x000e220000001800 */
[----:B------:R-:W-:Y:S01]  /*9680*/  IMAD.MOV.U32 R4, RZ, RZ, 0x1 ;  /* 0x00000001ff047424 */ /* 0x000fe200078e00ff */
[----:B------:R-:W-:Y:S01]  /*9690*/  FSETP.GEU.AND P1, PT, |R13|, 6.5827683646048100446e-37, PT ;  /* 0x036000000d00780b */ /* 0x000fe20003f2e200 */
[----:B------:R-:W-:Y:S04]  /*96a0*/  BSSY.RECONVERGENT B1, `(.L_x_180) ;  /* 0x0000015000017945 */ /* 0x000fe80003800200 */
        /* <DEDUP_REMOVED lines=8> */
[----:B------:R-:W-:-:S08]  /*9730*/  DMUL R18, R32, R32 ;  /* 0x0000002020127228 */ /* 0x000fd00000000000 */
[----:B------:R-:W-:-:S05]  /*9740*/  FFMA R0, RZ, R15, R5 ;  /* 0x0000000fff007223 */ /* 0x000fca0000000005 */
[----:B------:R-:W-:-:S13]  /*9750*/  FSETP.GT.AND P0, PT, |R0|, 1.469367938527859385e-39, PT ;  /* 0x001000000000780b */ /* 0x000fda0003f04200 */
[----:B------:R-:W-:Y:S05]  /*9760*/  @P0 BRA P1, `(.L_x_181) ;  /* 0x0000000000200947 */ /* 0x000fea0000800000 */
[----:B------:R-:W-:Y:S01]  /*9770*/  IMAD.MOV.U32 R24, RZ, RZ, R12 ;  /* 0x000000ffff187224 */ /* 0x000fe200078e000c */
[----:B------:R-:W-:Y:S01]  /*9780*/  MOV R5, R14 ;  /* 0x0000000e00057202 */ /* 0x000fe20000000f00 */
[----:B------:R-:W-:Y:S01]  /*9790*/  IMAD.MOV.U32 R25, RZ, RZ, R13 ;  /* 0x000000ffff197224 */ /* 0x000fe200078e000d */
[----:B------:R-:W-:Y:S01]  /*97a0*/  MOV R0, 0x97d0 ;  /* 0x000097d000007802 */ /* 0x000fe20000000f00 */
[----:B------:R-:W-:-:S07]  /*97b0*/  IMAD.MOV.U32 R7, RZ, RZ, R15 ;  /* 0x000000ffff077224 */ /* 0x000fce00078e000f */
[----:B------:R-:W-:Y:S05]  /*97c0*/  CALL.REL.NOINC `($__internal_1_$__cuda_sm20_div_rn_f64_full) ;  /* 0x0000000800107944 */ /* 0x000fea0003c00000 */
[----:B------:R-:W-:Y:S02]  /*97d0*/  IMAD.MOV.U32 R4, RZ, RZ, R5 ;  /* 0x000000ffff047224 */ /* 0x000fe400078e0005 */
[----:B------:R-:W-:-:S07]  /*97e0*/  IMAD.MOV.U32 R5, RZ, RZ, R33 ;  /* 0x000000ffff057224 */ /* 0x000fce00078e0021 */
.L_x_181:
[----:B------:R-:W-:Y:S05]  /*97f0*/  BSYNC.RECONVERGENT B1 ;  /* 0x0000000000017941 */ /* 0x000fea0003800200 */
.L_x_180:
[----:B------:R-:W0:Y:S01]  /*9800*/  MUFU.RCP64H R7, R17 ;  /* 0x0000001100077308 */ /* 0x000e220000001800 */
[----:B------:R-:W-:Y:S01]  /*9810*/  MOV R6, 0x1 ;  /* 0x0000000100067802 */ /* 0x000fe20000000f00 */
[----:B------:R-:W-:Y:S01]  /*9820*/  BSSY.RECONVERGENT B1, `(.L_x_182) ;  /* 0x0000015000017945 */ /* 0x000fe20003800200 */
[----:B------:R-:W-:Y:S01]  /*9830*/  FSETP.GEU.AND P1, PT, |R11|, 6.5827683646048100446e-37, PT ;  /* 0x036000000b00780b */ /* 0x000fe20003f2e200 */
[----:B------:R-:W-:-:S03]  /*9840*/  DFMA R18, R4, R4, R18 ;  /* 0x000000040412722b */ /* 0x000fc60000000012 */
        /* <DEDUP_REMOVED lines=17> */
[----:B------:R-:W-:-:S07]  /*9960*/  IMAD.MOV.U32 R32, RZ, RZ, R5 ;  /* 0x000000ffff207224 */ /* 0x000fce00078e0005 */
.L_x_183:
[----:B------:R-:W-:Y:S05]  /*9970*/  BSYNC.RECONVERGENT B1 ;  /* 0x0000000000017941 */ /* 0x000fea0003800200 */
.L_x_182:
[----:B------:R-:W0:Y:S01]  /*9980*/  MUFU.RCP64H R5, R15 ;  /* 0x0000000f00057308 */ /* 0x000e220000001800 */
[----:B------:R-:W-:Y:S01]  /*9990*/  IMAD.MOV.U32 R4, RZ, RZ, 0x1 ;  /* 0x00000001ff047424 */ /* 0x000fe200078e00ff */
[----:B------:R-:W-:Y:S01]  /*99a0*/  DMUL R24, R12, R8 ;  /* 0x000000080c187228 */ /* 0x000fe20000000000 */
[----:B------:R-:W-:Y:S01]  /*99b0*/  BSSY.RECONVERGENT B1, `(.L_x_184) ;  /* 0x0000014000017945 */ /* 0x000fe20003800200 */
[----:B------:R-:W-:-:S08]  /*99c0*/  DFMA R18, R32, R32, R18 ;  /* 0x000000202012722b */ /* 0x000fd00000000012 */
[----:B------:R-:W-:Y:S01]  /*99d0*/  FSETP.GEU.AND P1, PT, |R25|, 6.5827683646048100446e-37, PT ;  /* 0x036000001900780b */ /* 0x000fe20003f2e200 */
        /* <DEDUP_REMOVED lines=12> */
[----:B------:R-:W-:Y:S02]  /*9aa0*/  MOV R7, R15 ;  /* 0x0000000f00077202 */ /* 0x000fe40000000f00 */
[----:B------:R-:W-:-:S07]  /*9ab0*/  MOV R0, 0x9ad0 ;  /* 0x00009ad000007802 */ /* 0x000fce0000000f00 */
[----:B------:R-:W-:Y:S05]  /*9ac0*/  CALL.REL.NOINC `($__internal_1_$__cuda_sm20_div_rn_f64_full) ;  /* 0x0000000400507944 */ /* 0x000fea0003c00000 */
[----:B------:R-:W-:Y:S02]  /*9ad0*/  IMAD.MOV.U32 R4, RZ, RZ, R5 ;  /* 0x000000ffff047224 */ /* 0x000fe400078e0005 */
[----:B------:R-:W-:-:S07]  /*9ae0*/  IMAD.MOV.U32 R5, RZ, RZ, R33 ;  /* 0x000000ffff057224 */ /* 0x000fce00078e0021 */
.L_x_185:
[----:B------:R-:W-:Y:S05]  /*9af0*/  BSYNC.RECONVERGENT B1 ;  /* 0x0000000000017941 */ /* 0x000fea0003800200 */
.L_x_184:
[----:B------:R-:W0:Y:S01]  /*9b00*/  MUFU.RCP64H R7, R17 ;  /* 0x0000001100077308 */ /* 0x000e220000001800 */
[----:B------:R-:W-:Y:S01]  /*9b10*/  IMAD.MOV.U32 R6, RZ, RZ, 0x1 ;  /* 0x00000001ff067424 */ /* 0x000fe200078e00ff */
[----:B------:R-:W-:Y:S01]  /*9b20*/  DMUL R24, R10, R4 ;  /* 0x000000040a187228 */ /* 0x000fe20000000000 */
[----:B------:R-:W-:Y:S09]  /*9b30*/  BSSY.RECONVERGENT B1, `(.L_x_186) ;  /* 0x0000012000017945 */ /* 0x000ff20003800200 */
        /* <DEDUP_REMOVED lines=12> */
[----:B------:R-:W-:Y:S01]  /*9c00*/  MOV R5, R16 ;  /* 0x0000001000057202 */ /* 0x000fe20000000f00 */
[----:B------:R-:W-:Y:S01]  /*9c10*/  IMAD.MOV.U32 R7, RZ, RZ, R17 ;  /* 0x000000ffff077224 */ /* 0x000fe200078e0011 */
[----:B------:R-:W-:-:S07]  /*9c20*/  MOV R0, 0x9c40 ;  /* 0x00009c4000007802 */ /* 0x000fce0000000f00 */
[----:B------:R-:W-:Y:S05]  /*9c30*/  CALL.REL.NOINC `($__internal_1_$__cuda_sm20_div_rn_f64_full) ;  /* 0x0000000000f47944 */ /* 0x000fea0003c00000 */
[----:B------:R-:W-:-:S07]  /*9c40*/  IMAD.MOV.U32 R32, RZ, RZ, R5 ;  /* 0x000000ffff207224 */ /* 0x000fce00078e0005 */
.L_x_187:
[----:B------:R-:W-:Y:S05]  /*9c50*/  BSYNC.RECONVERGENT B1 ;  /* 0x0000000000017941 */ /* 0x000fea0003800200 */
.L_x_186:
[----:B------:R-:W-:Y:S01]  /*9c60*/  DADD R18, R18, -R32 ;  /* 0x0000000012127229 */ /* 0x000fe20000000820 */
[----:B------:R-:W-:Y:S09]  /*9c70*/  BSSY.RECONVERGENT B0, `(.L_x_188) ;  /* 0x000000e000007945 */ /* 0x000ff20003800200 */
[----:B------:R-:W0:Y:S02]  /*9c80*/  F2F.F32.F64 R18, R18 ;  /* 0x0000001200127310 */ /* 0x000e240000301000 */
        /* <DEDUP_REMOVED lines=8> */
.L_x_189:
[----:B-1----:R-:W-:Y:S01]  /*9d10*/  FMUL.FTZ R5, R18, R7 ;  /* 0x0000000712057220 */ /* 0x002fe20000410000 */
[----:B------:R-:W-:-:S03]  /*9d20*/  FMUL.FTZ R4, R7, 0.5 ;  /* 0x3f00000007047820 */ /* 0x000fc60000410000 */
[----:B------:R-:W-:-:S04]  /*9d30*/  FFMA R0, -R5, R5, R18 ;  /* 0x0000000505007223 */ /* 0x000fc80000000112 */
[----:B------:R-:W-:-:S07]  /*9d40*/  FFMA R5, R0, R4, R5 ;  /* 0x0000000400057223 */ /* 0x000fce0000000005 */
.L_x_190:
[----:B------:R-:W-:Y:S05]  /*9d50*/  BSYNC.RECONVERGENT B0 ;  /* 0x0000000000007941 */ /* 0x000fea0003800200 */
.L_x_188:
[----:B------:R-:W-:-:S13]  /*9d60*/  FSETP.GT.AND P0, PT, R5, 12.5, PT ;  /* 0x414800000500780b */ /* 0x000fda0003f04000 */
[----:B------:R-:W-:Y:S05]  /*9d70*/  @!P0 BRA `(.L_x_191) ;  /* 0x0000000000148947 */ /* 0x000fea0003800000 */
[----:B------:R-:W0:Y:S01]  /*9d80*/  LDC.64 R4, c[0x0][0x3a0] ;  /* 0x0000e800ff047b82 */ /* 0x000e220000000a00 */
[----:B------:R-:W-:Y:S02]  /*9d90*/  IMAD.MOV.U32 R3, RZ, RZ, 0x3f800000 ;  /* 0x3f800000ff037424 */ /* 0x000fe400078e00ff */
[----:B0-----:R-:W-:-:S05]  /*9da0*/  IMAD.WIDE R4, R2, 0x4, R4 ;  /* 0x0000000402047825 */ /* 0x001fca00078e0204 */
[----:B------:R-:W-:Y:S01]  /*9db0*/  REDG.E.ADD.F32.FTZ.RN.STRONG.GPU desc[UR6][R4.64], R3 ;  /* 0x00000003040079a6 */ /* 0x000fe2000c12f306 */
[----:B------:R-:W-:Y:S05]  /*9dc0*/  EXIT ;  /* 0x000000000000794d */ /* 0x000fea0003800000 */
.L_x_191:
[----:B------:R-:W0:Y:S01]  /*9dd0*/  LDCU UR10, c[0x0][0x3b0] ;  /* 0x00007600ff0a77ac */ /* 0x000e220008000800 */
[----:B------:R-:W-:Y:S01]  /*9de0*/  IMAD.MOV.U32 R0, RZ, RZ, 0x1 ;  /* 0x00000001ff007424 */ /* 0x000fe200078e00ff */
[----:B------:R-:W1:Y:S01]  /*9df0*/  LDCU.64 UR4, c[0x0][0x3d8] ;  /* 0x00007b00ff0477ac */ /* 0x000e620008000a00 */
[----:B0-----:R-:W-:-:S05]  /*9e00*/  IMAD R3, R2, UR10, R3 ;  /* 0x0000000a02037c24 */ /* 0x001fca000f8e0203 */
[----:B-1----:R-:W-:-:S04]  /*9e10*/  IADD3 R2, P0, PT, R3, UR4, RZ ;  /* 0x0000000403027c10 */ /* 0x002fc8000ff1e0ff */
[----:B------:R-:W-:-:S05]  /*9e20*/  LEA.HI.X.SX32 R3, R3, UR5, 0x1, P0 ;  /* 0x0000000503037c11 */ /* 0x000fca00080f0eff */
[----:B------:R-:W-:Y:S01]  /*9e30*/  STG.E.U8 desc[UR6][R2.64], R0 ;  /* 0x0000000002007986 */ /* 0x000fe2000c101106 */
[----:B------:R-:W-:Y:S05]  /*9e40*/  EXIT ;  /* 0x000000000000794d */ /* 0x000fea0003800000 */
.L_x_5:
[----:B------:R-:W0:Y:S08]  /*9e50*/  LDC.64 R4, c[0x0][0x3e0] ;  /* 0x0000f800ff047b82 */ /* 0x000e300000000a00 */
[----:B------:R-:W1:Y:S01]  /*9e60*/  LDC.64 R6, c[0x0][0x3e8] ;  /* 0x0000fa00ff067b82 */ /* 0x000e620000000a00 */
[----:B0-----:R-:W-:-:S06]  /*9e70*/  IMAD.WIDE R4, R2, 0x4, R4 ;  /* 0x0000000402047825 */ /* 0x001fcc00078e0204 */
[----:B------:R-:W2:Y:S01]  /*9e80*/  LDG.E R4, desc[UR6][R4.64] ;  /* 0x0000000604047981 */ /* 0x000ea2000c1e1900 */
[----:B-1---5:R-:W-:-:S06]  /*9e90*/  IMAD.WIDE R6, R3, 0x4, R6 ;  /* 0x0000000403067825 */ /* 0x022fcc00078e0206 */
[----:B------:R-:W2:Y:S02]  /*9ea0*/  LDG.E R7, desc[UR6][R6.64] ;  /* 0x0000000606077981 */ /* 0x000ea4000c1e1900 */
[----:B--2---:R-:W-:-:S13]  /*9eb0*/  ISETP.NE.AND P0, PT, R4, R7, PT ;  /* 0x000000070400720c */ /* 0x004fda0003f05270 */
[----:B------:R-:W-:Y:S05]  /*9ec0*/  @!P0 BRA `(.L_x_192) ;  /* 0x0000000000108947 */ /* 0x000fea0003800000 */
[----:B------:R-:W0:Y:S02]  /*9ed0*/  LDC.64 R4, c[0x0][0x3a0] ;  /* 0x0000e800ff047b82 */ /* 0x000e240000000a00 */
[----:B0-----:R-:W-:-:S05]  /*9ee0*/  IMAD.WIDE R4, R2, 0x4, R4 ;  /* 0x0000000402047825 */ /* 0x001fca00078e0204 */
[----:B------:R-:W-:Y:S01]  /*9ef0*/  REDG.E.ADD.F32.FTZ.RN.STRONG.GPU desc[UR6][R4.64], R0 ;  /* 0x00000000040079a6 */ /* 0x000fe2000c12f306 */
[----:B------:R-:W-:Y:S05]  /*9f00*/  EXIT ;  /* 0x000000000000794d */ /* 0x000fea0003800000 */
.L_x_192:
        /* <DEDUP_REMOVED lines=8> */
.L_x_4:
[----:B------:R-:W0:Y:S01]  /*9f90*/  LDCU UR4, c[0x0][0x3b0] ;  /* 0x00007600ff0477ac */ /* 0x000e220008000800 */
[----:B------:R-:W-:Y:S01]  /*9fa0*/  MOV R0, 0x1 ;  /* 0x0000000100007802 */ /* 0x000fe20000000f00 */
[----:B------:R-:W1:Y:S01]  /*9fb0*/  LDCU.64 UR10, c[0x0][0x3d8] ;  /* 0x00007b00ff0a77ac */ /* 0x000e620008000a00 */
[----:B0----5:R-:W-:-:S05]  /*9fc0*/  IMAD R3, R2, UR4, R3 ;  /* 0x0000000402037c24 */ /* 0x021fca000f8e0203 */
[----:B-1----:R-:W-:-:S04]  /*9fd0*/  IADD3 R2, P0, PT, R3, UR10, RZ ;  /* 0x0000000a03027c10 */ /* 0x002fc8000ff1e0ff */
[----:B------:R-:W-:-:S05]  /*9fe0*/  LEA.HI.X.SX32 R3, R3, UR11, 0x1, P0 ;  /* 0x0000000b03037c11 */ /* 0x000fca00080f0eff */
[----:B------:R-:W-:Y:S01]  /*9ff0*/  STG.E.U8 desc[UR6][R2.64], R0 ;  /* 0x0000000002007986 */ /* 0x000fe2000c101106 */
[----:B------:R-:W-:Y:S05]  /*a000*/  EXIT ;  /* 0x000000000000794d */ /* 0x000fea0003800000 */
        .weak           $__internal_1_$__cuda_sm20_div_rn_f64_full
        .type           $__internal_1_$__cuda_sm20_div_rn_f64_full,@function
        .size           $__internal_1_$__cuda_sm20_div_rn_f64_full,($__internal_2_$__cuda_sm20_sqrt_rn_f32_slowpath - $__internal_1_$__cuda_sm20_div_rn_f64_full)
$__internal_1_$__cuda_sm20_div_rn_f64_full:
[C---:B------:R-:W-:Y:S01]  /*a010*/  FSETP.GEU.AND P0, PT, |R7|.reuse, 1.469367938527859385e-39, PT ;  /* 0x001000000700780b */ /* 0x040fe20003f0e200 */
[----:B------:R-:W-:Y:S01]  /*a020*/  IMAD.MOV.U32 R22, RZ, RZ, R5 ;  /* 0x000000ffff167224 */ /* 0x000fe200078e0005 */
[----:B------:R-:W-:Y:S01]  /*a030*/  LOP3.LUT R20, R7, 0x800fffff, RZ, 0xc0, !PT ;  /* 0x800fffff07147812 */ /* 0x000fe200078ec0ff */
[----:B------:R-:W-:Y:S01]  /*a040*/  IMAD.MOV.U32 R23, RZ, RZ, R7 ;  /* 0x000000ffff177224 */ /* 0x000fe200078e0007 */
[----:B------:R-:W-:Y:S01]  /*a050*/  MOV R28, 0x1 ;  /* 0x00000001001c7802 */ /* 0x000fe20000000f00 */
[----:B------:R-:W-:Y:S01]  /*a060*/  BSSY.RECONVERGENT B0, `(.L_x_193) ;  /* 0x0000059000007945 */ /* 0x000fe20003800200 */
[----:B------:R-:W-:Y:S01]  /*a070*/  LOP3.LUT R21, R20, 0x3ff00000, RZ, 0xfc, !PT ;  /* 0x3ff0000014157812 */ /* 0x000fe200078efcff */
[----:B------:R-:W-:Y:S01]  /*a080*/  IMAD.MOV.U32 R20, RZ, RZ, R5 ;  /* 0x000000ffff147224 */ /* 0x000fe200078e0005 */
[C---:B------:R-:W-:Y:S02]  /*a090*/  FSETP.GEU.AND P2, PT, |R25|.reuse, 1.469367938527859385e-39, PT ;  /* 0x001000001900780b */ /* 0x040fe40003f4e200 */
[----:B------:R-:W-:-:S02]  /*a0a0*/  LOP3.LUT R6, R25, 0x7ff00000, RZ, 0xc0, !PT ;  /* 0x7ff0000019067812 */ /* 0x000fc400078ec0ff */
[----:B------:R-:W-:Y:S01]  /*a0b0*/  LOP3.LUT R31, R7, 0x7ff00000, RZ, 0xc0, !PT ;  /* 0x7ff00000071f7812 */ /* 0x000fe200078ec0ff */
[----:B------:R-:W-:-:S03]  /*a0c0*/  @!P0 DMUL R20, R22, 8.98846567431157953865e+307 ;  /* 0x7fe0000016148828 */ /* 0x000fc60000000000 */
[----:B------:R-:W-:-:S03]  /*a0d0*/  ISETP.GE.U32.AND P1, PT, R6, R31, PT ;  /* 0x0000001f0600720c */ /* 0x000fc60003f26070 */
[----:B------:R-:W0:Y:S02]  /*a0e0*/  MUFU.RCP64H R29, R21 ;  /* 0x00000015001d7308 */ /* 0x000e240000001800 */
[----:B------:R-:W-:Y:S01]  /*a0f0*/  @!P2 LOP3.LUT R5, R23, 0x7ff00000, RZ, 0xc0, !PT ;  /* 0x7ff000001705a812 */ /* 0x000fe200078ec0ff */
[----:B------:R-:W-:Y:S01]  /*a100*/  @!P2 IMAD.MOV.U32 R32, RZ, RZ, RZ ;  /* 0x000000ffff20a224 */ /* 0x000fe200078e00ff */
[----:B------:R-:W-:Y:S02]  /*a110*/  @!P0 LOP3.LUT R31, R21, 0x7ff00000, RZ, 0xc0, !PT ;  /* 0x7ff00000151f8812 */ /* 0x000fe400078ec0ff */
[----:B------:R-:W-:Y:S01]  /*a120*/  @!P2 ISETP.GE.U32.AND P3, PT, R6, R5, PT ;  /* 0x000000050600a20c */ /* 0x000fe20003f66070 */
[----:B------:R-:W-:-:S05]  /*a130*/  IMAD.MOV.U32 R5, RZ, RZ, 0x1ca00000 ;  /* 0x1ca00000ff057424 */ /* 0x000fca00078e00ff */
[----:B------:R-:W-:-:S04]  /*a140*/  @!P2 SEL R7, R5, 0x63400000, !P3 ;  /* 0x634000000507a807 */ /* 0x000fc80005800000 */
[----:B------:R-:W-:Y:S01]  /*a150*/  @!P2 LOP3.LUT R7, R7, 0x80000000, R25, 0xf8, !PT ;  /* 0x800000000707a812 */ /* 0x000fe200078ef819 */
[----:B0-----:R-:W-:-:S03]  /*a160*/  DFMA R26, R28, -R20, 1 ;  /* 0x3ff000001c1a742b */ /* 0x001fc60000000814 */
[----:B------:R-:W-:Y:S02]  /*a170*/  @!P2 LOP3.LUT R33, R7, 0x100000, RZ, 0xfc, !PT ;  /* 0x001000000721a812 */ /* 0x000fe400078efcff */
[----:B------:R-:W-:-:S03]  /*a180*/  MOV R7, R6 ;  /* 0x0000000600077202 */ /* 0x000fc60000000f00 */
[----:B------:R-:W-:-:S08]  /*a190*/  DFMA R26, R26, R26, R26 ;  /* 0x0000001a1a1a722b */ /* 0x000fd0000000001a */
[----:B------:R-:W-:Y:S01]  /*a1a0*/  DFMA R28, R28, R26, R28 ;  /* 0x0000001a1c1c722b */ /* 0x000fe2000000001c */
[----:B------:R-:W-:-:S04]  /*a1b0*/  SEL R26, R5, 0x63400000, !P1 ;  /* 0x63400000051a7807 */ /* 0x000fc80004800000 */
[----:B------:R-:W-:Y:S01]  /*a1c0*/  LOP3.LUT R27, R26, 0x800fffff, R25, 0xf8, !PT ;  /* 0x800fffff1a1b7812 */ /* 0x000fe200078ef819 */
[----:B------:R-:W-:Y:S02]  /*a1d0*/  IMAD.MOV.U32 R26, RZ, RZ, R24 ;  /* 0x000000ffff1a7224 */ /* 0x000fe400078e0018 */
[----:B------:R-:W-:-:S04]  /*a1e0*/  DFMA R36, R28, -R20, 1 ;  /* 0x3ff000001c24742b */ /* 0x000fc80000000814 */
[----:B------:R-:W-:-:S04]  /*a1f0*/  @!P2 DFMA R26, R26, 2, -R32 ;  /* 0x400000001a1aa82b */ /* 0x000fc80000000820 */
[----:B------:R-:W-:-:S06]  /*a200*/  DFMA R36, R28, R36, R28 ;  /* 0x000000241c24722b */ /* 0x000fcc000000001c */
[----:B------:R-:W-:Y:S02]  /*a210*/  @!P2 LOP3.LUT R7, R27, 0x7ff00000, RZ, 0xc0, !PT ;  /* 0x7ff000001b07a812 */ /* 0x000fe400078ec0ff */
[----:B------:R-:W-:-:S08]  /*a220*/  DMUL R32, R36, R26 ;  /* 0x0000001a24207228 */ /* 0x000fd00000000000 */
[----:B------:R-:W-:-:S08]  /*a230*/  DFMA R28, R32, -R20, R26 ;  /* 0x80000014201c722b */ /* 0x000fd0000000001a */
[----:B------:R-:W-:Y:S01]  /*a240*/  DFMA R28, R36, R28, R32 ;  /* 0x0000001c241c722b */ /* 0x000fe20000000020 */
[----:B------:R-:W-:-:S05]  /*a250*/  VIADD R32, R7, 0xffffffff ;  /* 0xffffffff07207836 */ /* 0x000fca0000000000 */
[----:B------:R-:W-:Y:S01]  /*a260*/  ISETP.GT.U32.AND P0, PT, R32, 0x7feffffe, PT ;  /* 0x7feffffe2000780c */ /* 0x000fe20003f04070 */
[----:B------:R-:W-:-:S05]  /*a270*/  VIADD R32, R31, 0xffffffff ;  /* 0xffffffff1f207836 */ /* 0x000fca0000000000 */
[----:B------:R-:W-:-:S13]  /*a280*/  ISETP.GT.U32.OR P0, PT, R32, 0x7feffffe, P0 ;  /* 0x7feffffe2000780c */ /* 0x000fda0000704470 */
[----:B------:R-:W-:Y:S05]  /*a290*/  @P0 BRA `(.L_x_194) ;  /* 0x0000000000740947 */ /* 0x000fea0003800000 */
[----:B------:R-:W-:-:S04]  /*a2a0*/  LOP3.LUT R7, R23, 0x7ff00000, RZ, 0xc0, !PT ;  /* 0x7ff0000017077812 */ /* 0x000fc800078ec0ff */
[CC--:B------:R-:W-:Y:S02]  /*a2b0*/  VIADDMNMX R24, R6.reuse, -R7.reuse, 0xb9600000, !PT ;  /* 0xb960000006187446 */ /* 0x0c0fe40007800907 */
[----:B------:R-:W-:Y:S01]  /*a2c0*/  ISETP.GE.U32.AND P0, PT, R6, R7, PT ;  /* 0x000000070600720c */ /* 0x000fe20003f06070 */
[----:B------:R-:W-:Y:S01]  /*a2d0*/  IMAD.MOV.U32 R6, RZ, RZ, RZ ;  /* 0x000000ffff067224 */ /* 0x000fe200078e00ff */
[----:B------:R-:W-:Y:S02]  /*a2e0*/  VIMNMX R24, PT, PT, R24, 0x46a00000, PT ;  /* 0x46a0000018187848 */ /* 0x000fe40003fe0100 */
[----:B------:R-:W-:-:S05]  /*a2f0*/  SEL R5, R5, 0x63400000, !P0 ;  /* 0x6340000005057807 */ /* 0x000fca0004000000 */
[----:B------:R-:W-:-:S05]  /*a300*/  IMAD.IADD R5, R24, 0x1, -R5 ;  /* 0x0000000118057824 */ /* 0x000fca00078e0a05 */
[----:B------:R-:W-:-:S06]  /*a310*/  IADD3 R7, PT, PT, R5, 0x7fe00000, RZ ;  /* 0x7fe0000005077810 */ /* 0x000fcc0007ffe0ff */
[----:B------:R-:W-:-:S10]  /*a320*/  DMUL R32, R28, R6 ;  /* 0x000000061c207228 */ /* 0x000fd40000000000 */
[----:B------:R-:W-:-:S13]  /*a330*/  FSETP.GTU.AND P0, PT, |R33|, 1.469367938527859385e-39, PT ;  /* 0x001000002100780b */ /* 0x000fda0003f0c200 */
[----:B------:R-:W-:Y:S05]  /*a340*/  @P0 BRA `(.L_x_195) ;  /* 0x0000000000a80947 */ /* 0x000fea0003800000 */
[----:B------:R-:W-:-:S06]  /*a350*/  DFMA R20, R28, -R20, R26 ;  /* 0x800000141c14722b */ /* 0x000fcc000000001a */
[----:B------:R-:W-:-:S04]  /*a360*/  IMAD.MOV.U32 R20, RZ, RZ, RZ ;  /* 0x000000ffff147224 */ /* 0x000fc800078e00ff */
[C---:B------:R-:W-:Y:S02]  /*a370*/  FSETP.NEU.AND P0, PT, R21.reuse, RZ, PT ;  /* 0x000000ff1500720b */ /* 0x040fe40003f0d000 */
[----:B------:R-:W-:-:S04]  /*a380*/  LOP3.LUT R22, R21, 0x80000000, R23, 0x48, !PT ;  /* 0x8000000015167812 */ /* 0x000fc800078e4817 */
[----:B------:R-:W-:-:S07]  /*a390*/  LOP3.LUT R21, R22, R7, RZ, 0xfc, !PT ;  /* 0x0000000716157212 */ /* 0x000fce00078efcff */
[----:B------:R-:W-:Y:S05]  /*a3a0*/  @!P0 BRA `(.L_x_195) ;  /* 0x0000000000908947 */ /* 0x000fea0003800000 */
[----:B------:R-:W-:Y:S01]  /*a3b0*/  IMAD.MOV R7, RZ, RZ, -R5 ;  /* 0x000000ffff077224 */ /* 0x000fe200078e0a05 */
[----:B------:R-:W-:Y:S02]  /*a3c0*/  MOV R6, RZ ;  /* 0x000000ff00067202 */ /* 0x000fe40000000f00 */
[----:B------:R-:W-:-:S04]  /*a3d0*/  IADD3 R5, PT, PT, -R5, -0x43300000, RZ ;  /* 0xbcd0000005057810 */ /* 0x000fc80007ffe1ff */
[----:B------:R-:W-:Y:S02]  /*a3e0*/  DFMA R6, R32, -R6, R28 ;  /* 0x800000062006722b */ /* 0x000fe4000000001c */
[----:B------:R-:W-:-:S08]  /*a3f0*/  DMUL.RP R28, R28, R20 ;  /* 0x000000141c1c7228 */ /* 0x000fd00000008000 */
[----:B------:R-:W-:Y:S02]  /*a400*/  FSETP.NEU.AND P0, PT, |R7|, R5, PT ;  /* 0x000000050700720b */ /* 0x000fe40003f0d200 */
[----:B------:R-:W-:Y:S02]  /*a410*/  LOP3.LUT R22, R29, R22, RZ, 0x3c, !PT ;  /* 0x000000161d167212 */ /* 0x000fe400078e3cff */
[----:B------:R-:W-:Y:S02]  /*a420*/  FSEL R5, R28, R32, !P0 ;  /* 0x000000201c057208 */ /* 0x000fe40004000000 */
[----:B------:R-:W-:-:S03]  /*a430*/  FSEL R22, R22, R33, !P0 ;  /* 0x0000002116167208 */ /* 0x000fc60004000000 */
[----:B------:R-:W-:Y:S02]  /*a440*/  IMAD.MOV.U32 R32, RZ, RZ, R5 ;  /* 0x000000ffff207224 */ /* 0x000fe400078e0005 */
[----:B------:R-:W-:Y:S01]  /*a450*/  IMAD.MOV.U32 R33, RZ, RZ, R22 ;  /* 0x000000ffff217224 */ /* 0x000fe200078e0016 */
[----:B------:R-:W-:Y:S06]  /*a460*/  BRA `(.L_x_195) ;  /* 0x0000000000607947 */ /* 0x000fec0003800000 */
.L_x_194:
[----:B------:R-:W-:-:S14]  /*a470*/  DSETP.NAN.AND P0, PT, R24, R24, PT ;  /* 0x000000181800722a */ /* 0x000fdc0003f08000 */
[----:B------:R-:W-:Y:S05]  /*a480*/  @P0 BRA `(.L_x_196) ;  /* 0x00000000004c0947 */ /* 0x000fea0003800000 */
[----:B------:R-:W-:-:S14]  /*a490*/  DSETP.NAN.AND P0, PT, R22, R22, PT ;  /* 0x000000161600722a */ /* 0x000fdc0003f08000 */
[----:B------:R-:W-:Y:S05]  /*a4a0*/  @P0 BRA `(.L_x_197) ;  /* 0x0000000000340947 */ /* 0x000fea0003800000 */
[----:B------:R-:W-:Y:S01]  /*a4b0*/  ISETP.NE.AND P0, PT, R7, R31, PT ;  /* 0x0000001f0700720c */ /* 0x000fe20003f05270 */
[----:B------:R-:W-:Y:S01]  /*a4c0*/  IMAD.MOV.U32 R32, RZ, RZ, 0x0 ;  /* 0x00000000ff207424 */ /* 0x000fe200078e00ff */
[----:B------:R-:W-:-:S11]  /*a4d0*/  MOV R33, 0xfff80000 ;  /* 0xfff8000000217802 */ /* 0x000fd60000000f00 */
[----:B------:R-:W-:Y:S05]  /*a4e0*/  @!P0 BRA `(.L_x_195) ;  /* 0x0000000000408947 */ /* 0x000fea0003800000 */
[----:B------:R-:W-:Y:S02]  /*a4f0*/  ISETP.NE.AND P0, PT, R7, 0x7ff00000, PT ;  /* 0x7ff000000700780c */ /* 0x000fe40003f05270 */
[----:B------:R-:W-:Y:S02]  /*a500*/  LOP3.LUT R22, R25, 0x80000000, R23, 0x48, !PT ;  /* 0x8000000019167812 */ /* 0x000fe400078e4817 */
[----:B------:R-:W-:-:S13]  /*a510*/  ISETP.EQ.OR P0, PT, R31, RZ, !P0 ;  /* 0x000000ff1f00720c */ /* 0x000fda0004702670 */
[----:B------:R-:W-:Y:S01]  /*a520*/  @P0 LOP3.LUT R5, R22, 0x7ff00000, RZ, 0xfc, !PT ;  /* 0x7ff0000016050812 */ /* 0x000fe200078efcff */
[----:B------:R-:W-:Y:S02]  /*a530*/  @!P0 IMAD.MOV.U32 R32, RZ, RZ, RZ ;  /* 0x000000ffff208224 */ /* 0x000fe400078e00ff */
[----:B------:R-:W-:Y:S01]  /*a540*/  @!P0 IMAD.MOV.U32 R33, RZ, RZ, R22 ;  /* 0x000000ffff218224 */ /* 0x000fe200078e0016 */
[----:B------:R-:W-:Y:S01]  /*a550*/  @P0 MOV R33, R5 ;  /* 0x0000000500210202 */ /* 0x000fe20000000f00 */
[----:B------:R-:W-:Y:S01]  /*a560*/  @P0 IMAD.MOV.U32 R32, RZ, RZ, RZ ;  /* 0x000000ffff200224 */ /* 0x000fe200078e00ff */
[----:B------:R-:W-:Y:S06]  /*a570*/  BRA `(.L_x_195) ;  /* 0x00000000001c7947 */ /* 0x000fec0003800000 */
.L_x_197:
[----:B------:R-:W-:Y:S01]  /*a580*/  LOP3.LUT R5, R23, 0x80000, RZ, 0xfc, !PT ;  /* 0x0008000017057812 */ /* 0x000fe200078efcff */
[----:B------:R-:W-:-:S04]  /*a590*/  IMAD.MOV.U32 R32, RZ, RZ, R22 ;  /* 0x000000ffff207224 */ /* 0x000fc800078e0016 */
[----:B------:R-:W-:Y:S01]  /*a5a0*/  IMAD.MOV.U32 R33, RZ, RZ, R5 ;  /* 0x000000ffff217224 */ /* 0x000fe200078e0005 */
[----:B------:R-:W-:Y:S06]  /*a5b0*/  BRA `(.L_x_195) ;  /* 0x00000000000c7947 */ /* 0x000fec0003800000 */
.L_x_196:
[----:B------:R-:W-:Y:S01]  /*a5c0*/  LOP3.LUT R5, R25, 0x80000, RZ, 0xfc, !PT ;  /* 0x0008000019057812 */ /* 0x000fe200078efcff */
[----:B------:R-:W-:-:S03]  /*a5d0*/  IMAD.MOV.U32 R32, RZ, RZ, R24 ;  /* 0x000000ffff207224 */ /* 0x000fc600078e0018 */
[----:B------:R-:W-:-:S07]  /*a5e0*/  MOV R33, R5 ;  /* 0x0000000500217202 */ /* 0x000fce0000000f00 */
.L_x_195:
[----:B------:R-:W-:Y:S05]  /*a5f0*/  BSYNC.RECONVERGENT B0 ;  /* 0x0000000000007941 */ /* 0x000fea0003800200 */
.L_x_193:
[----:B------:R-:W-:Y:S02]  /*a600*/  IMAD.MOV.U32 R6, RZ, RZ, R0 ;  /* 0x000000ffff067224 */ /* 0x000fe400078e0000 */
[----:B------:R-:W-:Y:S02]  /*a610*/  IMAD.MOV.U32 R7, RZ, RZ, 0x0 ;  /* 0x00000000ff077424 */ /* 0x000fe400078e00ff */
[----:B------:R-:W-:Y:S02]  /*a620*/  IMAD.MOV.U32 R5, RZ, RZ, R32 ;  /* 0x000000ffff057224 */ /* 0x000fe400078e0020 */
[----:B------:R-:W-:Y:S05]  /*a630*/  RET.REL.NODEC R6 `(_ZN13cuda_renderer19compute_render_costEPfPiS1_S1_S0_fiiS0_PhS2_S0_S2_S1_S1_i) ;  /* 0xffffff5806707950 */ /* 0x000fea0003c3ffff */
        .weak           $__internal_2_$__cuda_sm20_sqrt_rn_f32_slowpath
        .type           $__internal_2_$__cuda_sm20_sqrt_rn_f32_slowpath,@function
        .size           $__internal_2_$__cuda_sm20_sqrt_rn_f32_slowpath,($__internal_3_$__cuda_sm3x_div_rn_noftz_f32_slowpath - $__internal_2_$__cuda_sm20_sqrt_rn_f32_slowpath)
$__internal_2_$__cuda_sm20_sqrt_rn_f32_slowpath:
[----:B------:R-:W-:-:S13]  /*a640*/  LOP3.LUT P0, RZ, R0, 0x7fffffff, RZ, 0xc0, !PT ;  /* 0x7fffffff00ff7812 */ /* 0x000fda000780c0ff */
[----:B------:R-:W-:Y:S01]  /*a650*/  @!P0 MOV R5, R0 ;  /* 0x0000000000058202 */ /* 0x000fe20000000f00 */
[----:B------:R-:W-:Y:S06]  /*a660*/  @!P0 BRA `(.L_x_198) ;  /* 0x0000000000408947 */ /* 0x000fec0003800000 */
[----:B------:R-:W-:-:S13]  /*a670*/  FSETP.GEU.FTZ.AND P0, PT, R0, RZ, PT ;  /* 0x000000ff0000720b */ /* 0x000fda0003f1e000 */
[----:B------:R-:W-:Y:S01]  /*a680*/  @!P0 IMAD.MOV.U32 R5, RZ, RZ, 0x7fffffff ;  /* 0x7fffffffff058424 */ /* 0x000fe200078e00ff */
[----:B------:R-:W-:Y:S06]  /*a690*/  @!P0 BRA `(.L_x_198) ;  /* 0x0000000000348947 */ /* 0x000fec0003800000 */
[----:B------:R-:W-:-:S13]  /*a6a0*/  FSETP.GTU.FTZ.AND P0, PT, |R0|, +INF , PT ;  /* 0x7f8000000000780b */ /* 0x000fda0003f1c200 */
[----:B------:R-:W-:Y:S01]  /*a6b0*/  @P0 FADD.FTZ R5, R0, 1 ;  /* 0x3f80000000050421 */ /* 0x000fe20000010000 */
[----:B------:R-:W-:Y:S06]  /*a6c0*/  @P0 BRA `(.L_x_198) ;  /* 0x0000000000280947 */ /* 0x000fec0003800000 */
[----:B------:R-:W-:-:S13]  /*a6d0*/  FSETP.NEU.FTZ.AND P0, PT, |R0|, +INF , PT ;  /* 0x7f8000000000780b */ /* 0x000fda0003f1d200 */
[----:B------:R-:W-:-:S04]  /*a6e0*/  @P0 FFMA R5, R0, 1.84467440737095516160e+19, RZ ;  /* 0x5f80000000050823 */ /* 0x000fc800000000ff */
[----:B------:R-:W0:Y:S02]  /*a6f0*/  @P0 MUFU.RSQ R21, R5 ;  /* 0x0000000500150308 */ /* 0x000e240000001400 */
[----:B0-----:R-:W-:Y:S01]  /*a700*/  @P0 FMUL.FTZ R7, R5, R21 ;  /* 0x0000001505070220 */ /* 0x001fe20000410000 */
[----:B------:R-:W-:-:S03]  /*a710*/  @P0 FMUL.FTZ R21, R21, 0.5 ;  /* 0x3f00000015150820 */ /* 0x000fc60000410000 */
[----:B------:R-:W-:-:S04]  /*a720*/  @P0 FADD.FTZ R20, -R7, -RZ ;  /* 0x800000ff07140221 */ /* 0x000fc80000010100 */
[----:B------:R-:W-:Y:S01]  /*a730*/  @P0 FFMA R20, R7, R20, R5 ;  /* 0x0000001407140223 */ /* 0x000fe20000000005 */
[----:B------:R-:W-:-:S03]  /*a740*/  @!P0 IMAD.MOV.U32 R5, RZ, RZ, R0 ;  /* 0x000000ffff058224 */ /* 0x000fc600078e0000 */
[----:B------:R-:W-:-:S04]  /*a750*/  @P0 FFMA R20, R20, R21, R7 ;  /* 0x0000001514140223 */ /* 0x000fc80000000007 */
[----:B------:R-:W-:-:S07]  /*a760*/  @P0 FMUL.FTZ R5, R20, 2.3283064365386962891e-10 ;  /* 0x2f80000014050820 */ /* 0x000fce0000410000 */
.L_x_198:
[----:B------:R-:W-:-:S04]  /*a770*/  IMAD.MOV.U32 R7, RZ, RZ, 0x0 ;  /* 0x00000000ff077424 */ /* 0x000fc800078e00ff */
[----:B------:R-:W-:Y:S05]  /*a780*/  RET.REL.NODEC R6 `(_ZN13cuda_renderer19compute_render_costEPfPiS1_S1_S0_fiiS0_PhS2_S0_S2_S1_S1_i) ;  /* 0xffffff58061c7950 */ /* 0x000fea0003c3ffff */
        .weak           $__internal_3_$__cuda_sm3x_div_rn_noftz_f32_slowpath
        .type           $__internal_3_$__cuda_sm3x_div_rn_noftz_f32_slowpath,@function
        .size           $__internal_3_$__cuda_sm3x_div_rn_noftz_f32_slowpath,($_ZN13cuda_renderer19compute_render_costEPfPiS1_S1_S0_fiiS0_PhS2_S0_S2_S1_S1_i$__internal_accurate_pow - $__internal_3_$__cuda_sm3x_div_rn_noftz_f32_slowpath)
$__internal_3_$__cuda_sm3x_div_rn_noftz_f32_slowpath:
[--C-:B------:R-:W-:Y:S01]  /*a790*/  SHF.R.U32.HI R7, RZ, 0x17, R5.reuse ;  /* 0x00000017ff077819 */ /* 0x100fe20000011605 */
[----:B------:R-:W-:Y:S01]  /*a7a0*/  BSSY.RECONVERGENT B1, `(.L_x_199) ;  /* 0x0000063000017945 */ /* 0x000fe20003800200 */
[----:B------:R-:W-:Y:S01]  /*a7b0*/  SHF.R.U32.HI R20, RZ, 0x17, R0 ;  /* 0x00000017ff147819 */ /* 0x000fe20000011600 */
[----:B------:R-:W-:Y:S01]  /*a7c0*/  IMAD.MOV.U32 R25, RZ, RZ, R5 ;  /* 0x000000ffff197224 */ /* 0x000fe200078e0005 */
[----:B------:R-:W-:Y:S02]  /*a7d0*/  LOP3.LUT R7, R7, 0xff, RZ, 0xc0, !PT ;  /* 0x000000ff07077812 */ /* 0x000fe400078ec0ff */
[----:B------:R-:W-:Y:S02]  /*a7e0*/  LOP3.LUT R26, R20, 0xff, RZ, 0xc0, !PT ;  /* 0x000000ff141a7812 */ /* 0x000fe400078ec0ff */
[----:B------:R-:W-:-:S03]  /*a7f0*/  IADD3 R27, PT, PT, R7, -0x1, RZ ;  /* 0xffffffff071b7810 */ /* 0x000fc60007ffe0ff */
[----:B------:R-:W-:Y:S01]  /*a800*/  VIADD R24, R26, 0xffffffff ;  /* 0xffffffff1a187836 */ /* 0x000fe20000000000 */
[----:B------:R-:W-:-:S04]  /*a810*/  ISETP.GT.U32.AND P0, PT, R27, 0xfd, PT ;  /* 0x000000fd1b00780c */ /* 0x000fc80003f04070 */
[----:B------:R-:W-:-:S13]  /*a820*/  ISETP.GT.U32.OR P0, PT, R24, 0xfd, P0 ;  /* 0x000000fd1800780c */ /* 0x000fda0000704470 */
[----:B------:R-:W-:Y:S01]  /*a830*/  @!P0 IMAD.MOV.U32 R20, RZ, RZ, RZ ;  /* 0x000000ffff148224 */ /* 0x000fe200078e00ff */
[----:B------:R-:W-:Y:S06]  /*a840*/  @!P0 BRA `(.L_x_200) ;  /* 0x00000000005c8947 */ /* 0x000fec0003800000 */
[----:B------:R-:W-:Y:S02]  /*a850*/  FSETP.GTU.FTZ.AND P0, PT, |R0|, +INF , PT ;  /* 0x7f8000000000780b */ /* 0x000fe40003f1c200 */
[----:B------:R-:W-:-:S04]  /*a860*/  FSETP.GTU.FTZ.AND P1, PT, |R5|, +INF , PT ;  /* 0x7f8000000500780b */ /* 0x000fc80003f3c200 */
[----:B------:R-:W-:-:S13]  /*a870*/  PLOP3.LUT P0, PT, P0, P1, PT, 0xf8, 0x8f ;  /* 0x00000000008f781c */ /* 0x000fda0000703f70 */
[----:B------:R-:W-:Y:S05]  /*a880*/  @P0 BRA `(.L_x_201) ;  /* 0x00000004004c0947 */ /* 0x000fea0003800000 */
[----:B------:R-:W-:-:S13]  /*a890*/  LOP3.LUT P0, RZ, R25, 0x7fffffff, R0, 0xc8, !PT ;  /* 0x7fffffff19ff7812 */ /* 0x000fda000780c800 */
[----:B------:R-:W-:Y:S05]  /*a8a0*/  @!P0 BRA `(.L_x_202) ;  /* 0x00000004003c8947 */ /* 0x000fea0003800000 */
[C---:B------:R-:W-:Y:S02]  /*a8b0*/  FSETP.NEU.FTZ.AND P1, PT, |R0|.reuse, +INF , PT ;  /* 0x7f8000000000780b */ /* 0x040fe40003f3d200 */
[----:B------:R-:W-:Y:S02]  /*a8c0*/  FSETP.NEU.FTZ.AND P3, PT, |R5|, +INF , PT ;  /* 0x7f8000000500780b */ /* 0x000fe40003f7d200 */
[----:B------:R-:W-:-:S11]  /*a8d0*/  FSETP.NEU.FTZ.AND P0, PT, |R0|, +INF , PT ;  /* 0x7f8000000000780b */ /* 0x000fd60003f1d200 */
[----:B------:R-:W-:Y:S05]  /*a8e0*/  @!P3 BRA !P1, `(.L_x_202) ;  /* 0x00000004002cb947 */ /* 0x000fea0004800000 */
[----:B------:R-:W-:-:S04]  /*a8f0*/  LOP3.LUT P1, RZ, R0, 0x7fffffff, RZ, 0xc0, !PT ;  /* 0x7fffffff00ff7812 */ /* 0x000fc8000782c0ff */
[----:B------:R-:W-:-:S13]  /*a900*/  PLOP3.LUT P1, PT, P3, P1, PT, 0x2f, 0xf2 ;  /* 0x0000000000f2781c */ /* 0x000fda0001f22577 */
[----:B------:R-:W-:Y:S05]  /*a910*/  @P1 BRA `(.L_x_203) ;  /* 0x0000000400181947 */ /* 0x000fea0003800000 */
[----:B------:R-:W-:-:S04]  /*a920*/  LOP3.LUT P1, RZ, R25, 0x7fffffff, RZ, 0xc0, !PT ;  /* 0x7fffffff19ff7812 */ /* 0x000fc8000782c0ff */
[----:B------:R-:W-:-:S13]  /*a930*/  PLOP3.LUT P0, PT, P0, P1, PT, 0x2f, 0xf2 ;  /* 0x0000000000f2781c */ /* 0x000fda0000702577 */
[----:B------:R-:W-:Y:S05]  /*a940*/  @P0 BRA `(.L_x_204) ;  /* 0x0000000400000947 */ /* 0x000fea0003800000 */
[----:B------:R-:W-:Y:S02]  /*a950*/  ISETP.GE.AND P0, PT, R24, RZ, PT ;  /* 0x000000ff1800720c */ /* 0x000fe40003f06270 */
[----:B------:R-:W-:-:S11]  /*a960*/  ISETP.GE.AND P1, PT, R27, RZ, PT ;  /* 0x000000ff1b00720c */ /* 0x000fd60003f26270 */
[----:B------:R-:W-:Y:S01]  /*a970*/  @P0 MOV R20, RZ ;  /* 0x000000ff00140202 */ /* 0x000fe20000000f00 */
[----:B------:R-:W-:Y:S02]  /*a980*/  @!P0 IMAD.MOV.U32 R20, RZ, RZ, -0x40 ;  /* 0xffffffc0ff148424 */ /* 0x000fe400078e00ff */
[----:B------:R-:W-:Y:S01]  /*a990*/  @!P0 FFMA R0, R0, 1.84467440737095516160e+19, RZ ;  /* 0x5f80000000008823 */ /* 0x000fe200000000ff */
[----:B------:R-:W-:Y:S01]  /*a9a0*/  @!P1 FFMA R25, R5, 1.84467440737095516160e+19, RZ ;  /* 0x5f80000005199823 */ /* 0x000fe200000000ff */
[----:B------:R-:W-:-:S07]  /*a9b0*/  @!P1 VIADD R20, R20, 0x40 ;  /* 0x0000004014149836 */ /* 0x000fce0000000000 */
.L_x_200:
[----:B------:R-:W-:Y:S01]  /*a9c0*/  LEA R24, R7, 0xc0800000, 0x17 ;  /* 0xc080000007187811 */ /* 0x000fe200078eb8ff */
[----:B------:R-:W-:Y:S04]  /*a9d0*/  BSSY.RECONVERGENT B2, `(.L_x_205) ;  /* 0x0000036000027945 */ /* 0x000fe80003800200 */
[----:B------:R-:W-:Y:S01]  /*a9e0*/  IMAD.IADD R28, R25, 0x1, -R24 ;  /* 0x00000001191c7824 */ /* 0x000fe200078e0a18 */
[----:B------:R-:W-:-:S03]  /*a9f0*/  IADD3 R24, PT, PT, R26, -0x7f, RZ ;  /* 0xffffff811a187810 */ /* 0x000fc60007ffe0ff */
[----:B------:R-:W0:Y:S01]  /*aa00*/  MUFU.RCP R25, R28 ;  /* 0x0000001c00197308 */ /* 0x000e220000001000 */
[----:B------:R-:W-:Y:S01]  /*aa10*/  FADD.FTZ R27, -R28, -RZ ;  /* 0x800000ff1c1b7221 */ /* 0x000fe20000010100 */
[----:B------:R-:W-:-:S03]  /*aa20*/  IMAD R0, R24, -0x800000, R0 ;  /* 0xff80000018007824 */ /* 0x000fc600078e0200 */
[----:B0-----:R-:W-:-:S04]  /*aa30*/  FFMA R26, R25, R27, 1 ;  /* 0x3f800000191a7423 */ /* 0x001fc8000000001b */
[----:B------:R-:W-:-:S04]  /*aa40*/  FFMA R25, R25, R26, R25 ;  /* 0x0000001a19197223 */ /* 0x000fc80000000019 */
[----:B------:R-:W-:-:S04]  /*aa50*/  FFMA R26, R0, R25, RZ ;  /* 0x00000019001a7223 */ /* 0x000fc800000000ff */
[----:B------:R-:W-:-:S04]  /*aa60*/  FFMA R29, R27, R26, R0 ;  /* 0x0000001a1b1d7223 */ /* 0x000fc80000000000 */
[----:B------:R-:W-:Y:S01]  /*aa70*/  FFMA R26, R25, R29, R26 ;  /* 0x0000001d191a7223 */ /* 0x000fe2000000001a */
[----:B------:R-:W-:-:S03]  /*aa80*/  IADD3 R29, PT, PT, R24, 0x7f, -R7 ;  /* 0x0000007f181d7810 */ /* 0x000fc60007ffe807 */
[----:B------:R-:W-:Y:S02]  /*aa90*/  FFMA R27, R27, R26, R0 ;  /* 0x0000001a1b1b7223 */ /* 0x000fe40000000000 */
[----:B------:R-:W-:Y:S02]  /*aaa0*/  IMAD.IADD R29, R29, 0x1, R20 ;  /* 0x000000011d1d7824 */ /* 0x000fe400078e0214 */
[----:B------:R-:W-:-:S05]  /*aab0*/  FFMA R0, R25, R27, R26 ;  /* 0x0000001b19007223 */ /* 0x000fca000000001a */
[----:B------:R-:W-:-:S04]  /*aac0*/  SHF.R.U32.HI R7, RZ, 0x17, R0 ;  /* 0x00000017ff077819 */ /* 0x000fc80000011600 */
[----:B------:R-:W-:-:S05]  /*aad0*/  LOP3.LUT R7, R7, 0xff, RZ, 0xc0, !PT ;  /* 0x000000ff07077812 */ /* 0x000fca00078ec0ff */
[----:B------:R-:W-:-:S04]  /*aae0*/  IMAD.IADD R24, R7, 0x1, R29 ;  /* 0x0000000107187824 */ /* 0x000fc800078e021d */
[----:B------:R-:W-:-:S05]  /*aaf0*/  VIADD R7, R24, 0xffffffff ;  /* 0xffffffff18077836 */ /* 0x000fca0000000000 */
[----:B------:R-:W-:-:S13]  /*ab00*/  ISETP.GE.U32.AND P0, PT, R7, 0xfe, PT ;  /* 0x000000fe0700780c */ /* 0x000fda0003f06070 */
[----:B------:R-:W-:Y:S05]  /*ab10*/  @!P0 BRA `(.L_x_206) ;  /* 0x0000000000808947 */ /* 0x000fea0003800000 */
[----:B------:R-:W-:-:S13]  /*ab20*/  ISETP.GT.AND P0, PT, R24, 0xfe, PT ;  /* 0x000000fe1800780c */ /* 0x000fda0003f04270 */
[----:B------:R-:W-:Y:S05]  /*ab30*/  @P0 BRA `(.L_x_207) ;  /* 0x00000000006c0947 */ /* 0x000fea0003800000 */
[----:B------:R-:W-:-:S13]  /*ab40*/  ISETP.GE.AND P0, PT, R24, 0x1, PT ;  /* 0x000000011800780c */ /* 0x000fda0003f06270 */
[----:B------:R-:W-:Y:S05]  /*ab50*/  @P0 BRA `(.L_x_208) ;  /* 0x0000000000740947 */ /* 0x000fea0003800000 */
[----:B------:R-:W-:Y:S02]  /*ab60*/  ISETP.GE.AND P0, PT, R24, -0x18, PT ;  /* 0xffffffe81800780c */ /* 0x000fe40003f06270 */
[----:B------:R-:W-:-:S11]  /*ab70*/  LOP3.LUT R0, R0, 0x80000000, RZ, 0xc0, !PT ;  /* 0x8000000000007812 */ /* 0x000fd600078ec0ff */
[----:B------:R-:W-:Y:S05]  /*ab80*/  @!P0 BRA `(.L_x_208) ;  /* 0x0000000000688947 */ /* 0x000fea0003800000 */
[-CC-:B------:R-:W-:Y:S01]  /*ab90*/  FFMA.RZ R7, R25, R27.reuse, R26.reuse ;  /* 0x0000001b19077223 */ /* 0x180fe2000000c01a */
[C---:B------:R-:W-:Y:S02]  /*aba0*/  ISETP.NE.AND P3, PT, R24.reuse, RZ, PT ;  /* 0x000000ff1800720c */ /* 0x040fe40003f65270 */
[C---:B------:R-:W-:Y:S02]  /*abb0*/  ISETP.NE.AND P1, PT, R24.reuse, RZ, PT ;  /* 0x000000ff1800720c */ /* 0x040fe40003f25270 */
[----:B------:R-:W-:Y:S01]  /*abc0*/  LOP3.LUT R20, R7, 0x7fffff, RZ, 0xc0, !PT ;  /* 0x007fffff07147812 */ /* 0x000fe200078ec0ff */
[CCC-:B------:R-:W-:Y:S01]  /*abd0*/  FFMA.RP R7, R25.reuse, R27.reuse, R26.reuse ;  /* 0x0000001b19077223 */ /* 0x1c0fe2000000801a */
[----:B------:R-:W-:Y:S01]  /*abe0*/  FFMA.RM R26, R25, R27, R26 ;  /* 0x0000001b191a7223 */ /* 0x000fe2000000401a */
[----:B------:R-:W-:Y:S01]  /*abf0*/  IADD3 R25, PT, PT, R24, 0x20, RZ ;  /* 0x0000002018197810 */ /* 0x000fe20007ffe0ff */
[----:B------:R-:W-:Y:S01]  /*ac00*/  IMAD.MOV R24, RZ, RZ, -R24 ;  /* 0x000000ffff187224 */ /* 0x000fe200078e0a18 */
[----:B------:R-:W-:-:S02]  /*ac10*/  LOP3.LUT R20, R20, 0x800000, RZ, 0xfc, !PT ;  /* 0x0080000014147812 */ /* 0x000fc400078efcff */
[----:B------:R-:W-:Y:S02]  /*ac20*/  FSETP.NEU.FTZ.AND P0, PT, R7, R26, PT ;  /* 0x0000001a0700720b */ /* 0x000fe40003f1d000 */
[----:B------:R-:W-:Y:S02]  /*ac30*/  SHF.L.U32 R25, R20, R25, RZ ;  /* 0x0000001914197219 */ /* 0x000fe400000006ff */
[----:B------:R-:W-:Y:S02]  /*ac40*/  SEL R7, R24, RZ, P3 ;  /* 0x000000ff18077207 */ /* 0x000fe40001800000 */
[----:B------:R-:W-:Y:S02]  /*ac50*/  ISETP.NE.AND P1, PT, R25, RZ, P1 ;  /* 0x000000ff1900720c */ /* 0x000fe40000f25270 */
[----:B------:R-:W-:Y:S02]  /*ac60*/  SHF.R.U32.HI R7, RZ, R7, R20 ;  /* 0x00000007ff077219 */ /* 0x000fe40000011614 */
[----:B------:R-:W-:-:S02]  /*ac70*/  PLOP3.LUT P0, PT, P0, P1, PT, 0xf8, 0x8f ;  /* 0x00000000008f781c */ /* 0x000fc40000703f70 */
[----:B------:R-:W-:Y:S02]  /*ac80*/  SHF.R.U32.HI R25, RZ, 0x1, R7 ;  /* 0x00000001ff197819 */ /* 0x000fe40000011607 */
[----:B------:R-:W-:-:S04]  /*ac90*/  SEL R20, RZ, 0x1, !P0 ;  /* 0x00000001ff147807 */ /* 0x000fc80004000000 */
[----:B------:R-:W-:-:S04]  /*aca0*/  LOP3.LUT R20, R20, 0x1, R25, 0xf8, !PT ;  /* 0x0000000114147812 */ /* 0x000fc800078ef819 */
[----:B------:R-:W-:-:S05]  /*acb0*/  LOP3.LUT R20, R20, R7, RZ, 0xc0, !PT ;  /* 0x0000000714147212 */ /* 0x000fca00078ec0ff */
[----:B------:R-:W-:-:S05]  /*acc0*/  IMAD.IADD R25, R25, 0x1, R20 ;  /* 0x0000000119197824 */ /* 0x000fca00078e0214 */
[----:B------:R-:W-:Y:S01]  /*acd0*/  LOP3.LUT R0, R25, R0, RZ, 0xfc, !PT ;  /* 0x0000000019007212 */ /* 0x000fe200078efcff */
[----:B------:R-:W-:Y:S06]  /*ace0*/  BRA `(.L_x_208) ;  /* 0x0000000000107947 */ /* 0x000fec0003800000 */
.L_x_207:
[----:B------:R-:W-:-:S04]  /*acf0*/  LOP3.LUT R0, R0, 0x80000000, RZ, 0xc0, !PT ;  /* 0x8000000000007812 */ /* 0x000fc800078ec0ff */
[----:B------:R-:W-:Y:S01]  /*ad00*/  LOP3.LUT R0, R0, 0x7f800000, RZ, 0xfc, !PT ;  /* 0x7f80000000007812 */ /* 0x000fe200078efcff */
[----:B------:R-:W-:Y:S06]  /*ad10*/  BRA `(.L_x_208) ;  /* 0x0000000000047947 */ /* 0x000fec0003800000 */
.L_x_206:
[----:B------:R-:W-:-:S07]  /*ad20*/  IMAD R0, R29, 0x800000, R0 ;  /* 0x008000001d007824 */ /* 0x000fce00078e0200 */
.L_x_208:
[----:B------:R-:W-:Y:S05]  /*ad30*/  BSYNC.RECONVERGENT B2 ;  /* 0x0000000000027941 */ /* 0x000fea0003800200 */
.L_x_205:
[----:B------:R-:W-:Y:S05]  /*ad40*/  BRA `(.L_x_209) ;  /* 0x0000000000207947 */ /* 0x000fea0003800000 */
.L_x_204:
[----:B------:R-:W-:-:S04]  /*ad50*/  LOP3.LUT R0, R25, 0x80000000, R0, 0x48, !PT ;  /* 0x8000000019007812 */ /* 0x000fc800078e4800 */
[----:B------:R-:W-:Y:S01]  /*ad60*/  LOP3.LUT R0, R0, 0x7f800000, RZ, 0xfc, !PT ;  /* 0x7f80000000007812 */ /* 0x000fe200078efcff */
[----:B------:R-:W-:Y:S06]  /*ad70*/  BRA `(.L_x_209) ;  /* 0x0000000000147947 */ /* 0x000fec0003800000 */
.L_x_203:
[----:B------:R-:W-:Y:S01]  /*ad80*/  LOP3.LUT R0, R25, 0x80000000, R0, 0x48, !PT ;  /* 0x8000000019007812 */ /* 0x000fe200078e4800 */
[----:B------:R-:W-:Y:S06]  /*ad90*/  BRA `(.L_x_209) ;  /* 0x00000000000c7947 */ /* 0x000fec0003800000 */
.L_x_202:
[----:B------:R-:W0:Y:S01]  /*ada0*/  MUFU.RSQ R0, -QNAN ;  /* 0xffc0000000007908 */ /* 0x000e220000001400 */
[----:B------:R-:W-:Y:S05]  /*adb0*/  BRA `(.L_x_209) ;  /* 0x0000000000047947 */ /* 0x000fea0003800000 */
.L_x_201:
[----:B------:R-:W-:-:S07]  /*adc0*/  FADD.FTZ R0, R0, R5 ;  /* 0x0000000500007221 */ /* 0x000fce0000010000 */
.L_x_209:
[----:B------:R-:W-:Y:S05]  /*add0*/  BSYNC.RECONVERGENT B1 ;  /* 0x0000000000017941 */ /* 0x000fea0003800200 */
.L_x_199:
[----:B------:R-:W-:-:S04]  /*ade0*/  HFMA2 R7, -RZ, RZ, 0, 0 ;  /* 0x00000000ff077431 */ /* 0x000fc800000001ff */
[----:B0-----:R-:W-:Y:S05]  /*adf0*/  RET.REL.NODEC R6 `(_ZN13cuda_renderer19compute_render_costEPfPiS1_S1_S0_fiiS0_PhS2_S0_S2_S1_S1_i) ;  /* 0xffffff5006807950 */ /* 0x001fea0003c3ffff */
        .type           $_ZN13cuda_renderer19compute_render_costEPfPiS1_S1_S0_fiiS0_PhS2_S0_S2_S1_S1_i$__internal_accurate_pow,@function
        .size           $_ZN13cuda_renderer19compute_render_costEPfPiS1_S1_S0_fiiS0_PhS2_S0_S2_S1_S1_i$__internal_accurate_pow,(.L_x_236 - $_ZN13cuda_renderer19compute_render_costEPfPiS1_S1_S0_fiiS0_PhS2_S0_S2_S1_S1_i$__internal_accurate_pow)
$_ZN13cuda_renderer19compute_render_costEPfPiS1_S1_S0_fiiS0_PhS2_S0_S2_S1_S1_i$__internal_accurate_pow:
[----:B------:R-:W-:Y:S01]  /*ae00*/  ISETP.GT.U32.AND P0, PT, R5, 0xfffff, PT ;  /* 0x000fffff0500780c */ /* 0x000fe20003f04070 */
[--C-:B------:R-:W-:Y:S01]  /*ae10*/  IMAD.MOV.U32 R7, RZ, RZ, R5.reuse ;  /* 0x000000ffff077224 */ /* 0x100fe200078e0005 */
[----:B------:R-:W-:Y:S01]  /*ae20*/  UMOV UR4, 0x7d2cafe2 ;  /* 0x7d2cafe200047882 */ /* 0x000fe20000000000 */
[----:B------:R-:W-:Y:S01]  /*ae30*/  UMOV UR5, 0x3eb0f5ff ;  /* 0x3eb0f5ff00057882 */ /* 0x000fe20000000000 */
[----:B------:R-:W-:Y:S01]  /*ae40*/  SHF.R.U32.HI R5, RZ, 0x14, R5 ;  /* 0x00000014ff057819 */ /* 0x000fe20000011605 */
[----:B------:R-:W-:Y:S01]  /*ae50*/  UMOV UR10, 0x3b39803f ;  /* 0x3b39803f000a7882 */ /* 0x000fe20000000000 */
[----:B------:R-:W-:-:S07]  /*ae60*/  UMOV UR11, 0x3c7abc9e ;  /* 0x3c7abc9e000b7882 */ /* 0x000fce0000000000 */
[----:B------:R-:W-:-:S10]  /*ae70*/  @!P0 DMUL R34, R6, 1.80143985094819840000e+16 ;  /* 0x4350000006228828 */ /* 0x000fd40000000000 */
[----:B------:R-:W-:Y:S01]  /*ae80*/  @!P0 IMAD.MOV.U32 R7, RZ, RZ, R35 ;  /* 0x000000ffff078224 */ /* 0x000fe200078e0023 */
[----:B------:R-:W-:Y:S01]  /*ae90*/  @!P0 LEA.HI R5, R35, 0xffffffca, RZ, 0xc ;  /* 0xffffffca23058811 */ /* 0x000fe200078f60ff */
[----:B------:R-:W-:-:S03]  /*aea0*/  @!P0 IMAD.MOV.U32 R6, RZ, RZ, R34 ;  /* 0x000000ffff068224 */ /* 0x000fc600078e0022 */
[----:B------:R-:W-:Y:S02]  /*aeb0*/  LOP3.LUT R7, R7, 0x800fffff, RZ, 0xc0, !PT ;  /* 0x800fffff07077812 */ /* 0x000fe400078ec0ff */
[----:B------:R-:W-:Y:S02]  /*aec0*/  MOV R18, R6 ;  /* 0x0000000600127202 */ /* 0x000fe40000000f00 */
[----:B------:R-:W-:-:S04]  /*aed0*/  LOP3.LUT R7, R7, 0x3ff00000, RZ, 0xfc, !PT ;  /* 0x3ff0000007077812 */ /* 0x000fc800078efcff */
[----:B------:R-:W-:Y:S01]  /*aee0*/  ISETP.GE.U32.AND P1, PT, R7, 0x3ff6a09f, PT ;  /* 0x3ff6a09f0700780c */ /* 0x000fe20003f26070 */
[----:B------:R-:W-:-:S12]  /*aef0*/  IMAD.MOV.U32 R19, RZ, RZ, R7 ;  /* 0x000000ffff137224 */ /* 0x000fd800078e0007 */
[----:B------:R-:W-:-:S04]  /*af00*/  @P1 VIADD R6, R19, 0xfff00000 ;  /* 0xfff0000013061836 */ /* 0x000fc80000000000 */
[----:B------:R-:W-:Y:S01]  /*af10*/  @P1 IMAD.MOV.U32 R19, RZ, RZ, R6 ;  /* 0x000000ffff131224 */ /* 0x000fe200078e0006 */
[----:B------:R-:W-:-:S05]  /*af20*/  MOV R6, RZ ;  /* 0x000000ff00067202 */ /* 0x000fca0000000f00 */
[C---:B------:R-:W-:Y:S02]  /*af30*/  DADD R22, R18.reuse, 1 ;  /* 0x3ff0000012167429 */ /* 0x040fe40000000000 */
[----:B------:R-:W-:-:S04]  /*af40*/  DADD R18, R18, -1 ;  /* 0xbff0000012127429 */ /* 0x000fc80000000000 */
[----:B------:R-:W0:Y:S02]  /*af50*/  MUFU.RCP64H R7, R23 ;  /* 0x0000001700077308 */ /* 0x000e240000001800 */
[----:B0-----:R-:W-:-:S08]  /*af60*/  DFMA R22, -R22, R6, 1 ;  /* 0x3ff000001616742b */ /* 0x001fd00000000106 */
[----:B------:R-:W-:-:S08]  /*af70*/  DFMA R22, R22, R22, R22 ;  /* 0x000000161616722b */ /* 0x000fd00000000016 */
[----:B------:R-:W-:Y:S01]  /*af80*/  DFMA R22, R6, R22, R6 ;  /* 0x000000160616722b */ /* 0x000fe20000000006 */
[----:B------:R-:W-:Y:S02]  /*af90*/  IMAD.MOV.U32 R6, RZ, RZ, 0x41ad3b5a ;  /* 0x41ad3b5aff067424 */ /* 0x000fe400078e00ff */
[----:B------:R-:W-:-:S05]  /*afa0*/  IMAD.MOV.U32 R7, RZ, RZ, 0x3ed0f5d2 ;  /* 0x3ed0f5d2ff077424 */ /* 0x000fca00078e00ff */
[----:B------:R-:W-:-:S08]  /*afb0*/  DMUL R32, R18, R22 ;  /* 0x0000001612207228 */ /* 0x000fd00000000000 */
[----:B------:R-:W-:-:S08]  /*afc0*/  DFMA R32, R18, R22, R32 ;  /* 0x000000161220722b */ /* 0x000fd00000000020 */
[----:B------:R-:W-:Y:S02]  /*afd0*/  DMUL R20, R32, R32 ;  /* 0x0000002020147228 */ /* 0x000fe40000000000 */
[----:B------:R-:W-:-:S06]  /*afe0*/  DADD R30, R18, -R32 ;  /* 0x00000000121e7229 */ /* 0x000fcc0000000820 */
[----:B------:R-:W-:Y:S01]  /*aff0*/  DFMA R6, R20, UR4, R6 ;  /* 0x0000000414067c2b */ /* 0x000fe20008000006 */
[----:B------:R-:W-:Y:S01]  /*b000*/  UMOV UR4, 0x75488a3f ;  /* 0x75488a3f00047882 */ /* 0x000fe20000000000 */
[----:B------:R-:W-:Y:S01]  /*b010*/  UMOV UR5, 0x3ef3b20a ;  /* 0x3ef3b20a00057882 */ /* 0x000fe20000000000 */
[----:B------:R-:W-:-:S05]  /*b020*/  DADD R30, R30, R30 ;  /* 0x000000001e1e7229 */ /* 0x000fca000000001e */
[----:B------:R-:W-:Y:S01]  /*b030*/  DFMA R6, R20, R6, UR4 ;  /* 0x0000000414067e2b */ /* 0x000fe20008000006 */
[----:B------:R-:W-:Y:S01]  /*b040*/  UMOV UR4, 0xe4faecd5 ;  /* 0xe4faecd500047882 */ /* 0x000fe20000000000 */
[----:B------:R-:W-:Y:S01]  /*b050*/  UMOV UR5, 0x3f1745cd ;  /* 0x3f1745cd00057882 */ /* 0x000fe20000000000 */
[-C--:B------:R-:W-:Y:S02]  /*b060*/  DFMA R30, R18, -R32.reuse, R30 ;  /* 0x80000020121e722b */ /* 0x080fe4000000001e */
[----:B------:R-:W-:-:S03]  /*b070*/  DMUL R18, R32, R32 ;  /* 0x0000002020127228 */ /* 0x000fc60000000000 */
[----:B------:R-:W-:Y:S01]  /*b080*/  DFMA R6, R20, R6, UR4 ;  /* 0x0000000414067e2b */ /* 0x000fe20008000006 */
[----:B------:R-:W-:Y:S01]  /*b090*/  UMOV UR4, 0x258a578b ;  /* 0x258a578b00047882 */ /* 0x000fe20000000000 */
[----:B------:R-:W-:Y:S01]  /*b0a0*/  UMOV UR5, 0x3f3c71c7 ;  /* 0x3f3c71c700057882 */ /* 0x000fe20000000000 */
[----:B------:R-:W-:-:S05]  /*b0b0*/  DMUL R30, R22, R30 ;  /* 0x0000001e161e7228 */ /* 0x000fca0000000000 */
[----:B------:R-:W-:Y:S01]  /*b0c0*/  DFMA R6, R20, R6, UR4 ;  /* 0x0000000414067e2b */ /* 0x000fe20008000006 */
[----:B------:R-:W-:Y:S01]  /*b0d0*/  UMOV UR4, 0x9242b910 ;  /* 0x9242b91000047882 */ /* 0x000fe20000000000 */
[----:B------:R-:W-:-:S03]  /*b0e0*/  UMOV UR5, 0x3f624924 ;  /* 0x3f62492400057882 */ /* 0x000fc60000000000 */
[----:B------:R-:W-:Y:S01]  /*b0f0*/  VIADD R23, R31, 0x100000 ;  /* 0x001000001f177836 */ /* 0x000fe20000000000 */
[----:B------:R-:W-:Y:S02]  /*b100*/  MOV R22, R30 ;  /* 0x0000001e00167202 */ /* 0x000fe40000000f00 */
[----:B------:R-:W-:Y:S01]  /*b110*/  DFMA R6, R20, R6, UR4 ;  /* 0x0000000414067e2b */ /* 0x000fe20008000006 */
[----:B------:R-:W-:Y:S01]  /*b120*/  UMOV UR4, 0x99999dfb ;  /* 0x99999dfb00047882 */ /* 0x000fe20000000000 */
[----:B------:R-:W-:-:S06]  /*b130*/  UMOV UR5, 0x3f899999 ;  /* 0x3f89999900057882 */ /* 0x000fcc0000000000 */
[----:B------:R-:W-:Y:S01]  /*b140*/  DFMA R6, R20, R6, UR4 ;  /* 0x0000000414067e2b */ /* 0x000fe20008000006 */
[----:B------:R-:W-:Y:S01]  /*b150*/  UMOV UR4, 0x55555555 ;  /* 0x5555555500047882 */ /* 0x000fe20000000000 */
[----:B------:R-:W-:-:S06]  /*b160*/  UMOV UR5, 0x3fb55555 ;  /* 0x3fb5555500057882 */ /* 0x000fcc0000000000 */
[----:B------:R-:W-:-:S08]  /*b170*/  DFMA R28, R20, R6, UR4 ;  /* 0x00000004141c7e2b */ /* 0x000fd00008000006 */
[----:B------:R-:W-:Y:S01]  /*b180*/  DADD R26, -R28, UR4 ;  /* 0x000000041c1a7e29 */ /* 0x000fe20008000100 */
[----:B------:R-:W-:Y:S01]  /*b190*/  UMOV UR4, 0xb9e7b0 ;  /* 0x00b9e7b000047882 */ /* 0x000fe20000000000 */
[----:B------:R-:W-:-:S06]  /*b1a0*/  UMOV UR5, 0x3c46a4cb ;  /* 0x3c46a4cb00057882 */ /* 0x000fcc0000000000 */
[----:B------:R-:W-:Y:S02]  /*b1b0*/  DFMA R26, R20, R6, R26 ;  /* 0x00000006141a722b */ /* 0x000fe4000000001a */
[C---:B------:R-:W-:Y:S02]  /*b1c0*/  DFMA R6, R32.reuse, R32, -R18 ;  /* 0x000000202006722b */ /* 0x040fe40000000812 */
[----:B------:R-:W-:-:S04]  /*b1d0*/  DMUL R20, R32, R18 ;  /* 0x0000001220147228 */ /* 0x000fc80000000000 */
[----:B------:R-:W-:Y:S01]  /*b1e0*/  DADD R26, R26, -UR4 ;  /* 0x800000041a1a7e29 */ /* 0x000fe20008000000 */
[----:B------:R-:W-:Y:S01]  /*b1f0*/  UMOV UR4, 0x80000000 ;  /* 0x8000000000047882 */ /* 0x000fe20000000000 */
[C---:B------:R-:W-:Y:S01]  /*b200*/  DFMA R22, R32.reuse, R22, R6 ;  /* 0x000000162016722b */ /* 0x040fe20000000006 */
[----:B------:R-:W-:Y:S01]  /*b210*/  UMOV UR5, 0x43300000 ;  /* 0x4330000000057882 */ /* 0x000fe20000000000 */
[----:B------:R-:W-:-:S04]  /*b220*/  DFMA R6, R32, R18, -R20 ;  /* 0x000000122006722b */ /* 0x000fc80000000814 */
[----:B------:R-:W-:-:S04]  /*b230*/  DADD R24, R28, R26 ;  /* 0x000000001c187229 */ /* 0x000fc8000000001a */
[----:B------:R-:W-:-:S04]  /*b240*/  DFMA R6, R30, R18, R6 ;  /* 0x000000121e06722b */ /* 0x000fc80000000006 */
[----:B------:R-:W-:Y:S02]  /*b250*/  DMUL R18, R24, R20 ;  /* 0x0000001418127228 */ /* 0x000fe40000000000 */
[----:B------:R-:W-:Y:S02]  /*b260*/  DADD R28, R28, -R24 ;  /* 0x000000001c1c7229 */ /* 0x000fe40000000818 */
[----:B------:R-:W-:-:S04]  /*b270*/  DFMA R6, R32, R22, R6 ;  /* 0x000000162006722b */ /* 0x000fc80000000006 */
[----:B------:R-:W-:Y:S02]  /*b280*/  DFMA R22, R24, R20, -R18 ;  /* 0x000000141816722b */ /* 0x000fe40000000812 */
[----:B------:R-:W-:-:S06]  /*b290*/  DADD R28, R26, R28 ;  /* 0x000000001a1c7229 */ /* 0x000fcc000000001c */
[----:B------:R-:W-:-:S08]  /*b2a0*/  DFMA R6, R24, R6, R22 ;  /* 0x000000061806722b */ /* 0x000fd00000000016 */
[----:B------:R-:W-:-:S08]  /*b2b0*/  DFMA R28, R28, R20, R6 ;  /* 0x000000141c1c722b */ /* 0x000fd00000000006 */
[----:B------:R-:W-:-:S08]  /*b2c0*/  DADD R6, R18, R28 ;  /* 0x0000000012067229 */ /* 0x000fd0000000001c */
[--C-:B------:R-:W-:Y:S02]  /*b2d0*/  DADD R20, R32, R6.reuse ;  /* 0x0000000020147229 */ /* 0x100fe40000000006 */
[----:B------:R-:W-:-:S06]  /*b2e0*/  DADD R18, R18, -R6 ;  /* 0x0000000012127229 */ /* 0x000fcc0000000806 */
[----:B------:R-:W-:Y:S02]  /*b2f0*/  DADD R32, R32, -R20 ;  /* 0x0000000020207229 */ /* 0x000fe40000000814 */
[----:B------:R-:W-:-:S06]  /*b300*/  DADD R18, R28, R18 ;  /* 0x000000001c127229 */ /* 0x000fcc0000000012 */
[----:B------:R-:W-:Y:S01]  /*b310*/  DADD R32, R6, R32 ;  /* 0x0000000006207229 */ /* 0x000fe20000000020 */
[C---:B------:R-:W-:Y:S02]  /*b320*/  VIADD R6, R5.reuse, 0xfffffc01 ;  /* 0xfffffc0105067836 */ /* 0x040fe40000000000 */
[----:B------:R-:W-:Y:S02]  /*b330*/  @P1 VIADD R6, R5, 0xfffffc02 ;  /* 0xfffffc0205061836 */ /* 0x000fe40000000000 */
[----:B------:R-:W-:-:S03]  /*b340*/  IMAD.MOV.U32 R7, RZ, RZ, 0x43300000 ;  /* 0x43300000ff077424 */ /* 0x000fc600078e00ff */
[----:B------:R-:W-:Y:S01]  /*b350*/  DADD R18, R18, R32 ;  /* 0x0000000012127229 */ /* 0x000fe20000000020 */
[----:B------:R-:W-:-:S07]  /*b360*/  LOP3.LUT R6, R6, 0x80000000, RZ, 0x3c, !PT ;  /* 0x8000000006067812 */ /* 0x000fce00078e3cff */
[----:B------:R-:W-:Y:S02]  /*b370*/  DADD R30, R30, R18 ;  /* 0x000000001e1e7229 */ /* 0x000fe40000000012 */
[----:B------:R-:W-:Y:S01]  /*b380*/  DADD R18, R6, -UR4 ;  /* 0x8000000406127e29 */ /* 0x000fe20008000000 */
[----:B------:R-:W-:Y:S01]  /*b390*/  UMOV UR4, 0xfefa39ef ;  /* 0xfefa39ef00047882 */ /* 0x000fe20000000000 */
[----:B------:R-:W-:-:S04]  /*b3a0*/  UMOV UR5, 0x3fe62e42 ;  /* 0x3fe62e4200057882 */ /* 0x000fc80000000000 */
[----:B------:R-:W-:-:S08]  /*b3b0*/  DADD R22, R20, R30 ;  /* 0x0000000014167229 */ /* 0x000fd0000000001e */
[--C-:B------:R-:W-:Y:S02]  /*b3c0*/  DFMA R6, R18, UR4, R22.reuse ;  /* 0x0000000412067c2b */ /* 0x100fe40008000016 */
[----:B------:R-:W-:-:S06]  /*b3d0*/  DADD R24, R20, -R22 ;  /* 0x0000000014187229 */ /* 0x000fcc0000000816 */
[----:B------:R-:W-:Y:S02]  /*b3e0*/  DFMA R20, R18, -UR4, R6 ;  /* 0x8000000412147c2b */ /* 0x000fe40008000006 */
[----:B------:R-:W-:-:S06]  /*b3f0*/  DADD R24, R30, R24 ;  /* 0x000000001e187229 */ /* 0x000fcc0000000018 */
[----:B------:R-:W-:-:S08]  /*b400*/  DADD R20, -R22, R20 ;  /* 0x0000000016147229 */ /* 0x000fd00000000114 */
[----:B------:R-:W-:-:S08]  /*b410*/  DADD R20, R24, -R20 ;  /* 0x0000000018147229 */ /* 0x000fd00000000814 */
[----:B------:R-:W-:Y:S01]  /*b420*/  DFMA R20, R18, UR10, R20 ;  /* 0x0000000a12147c2b */ /* 0x000fe20008000014 */
[----:B------:R-:W-:Y:S01]  /*b430*/  UMOV UR10, 0x33333333 ;  /* 0x33333333000a7882 */ /* 0x000fe20000000000 */
[----:B------:R-:W-:-:S06]  /*b440*/  UMOV UR11, 0x40033333 ;  /* 0x40033333000b7882 */ /* 0x000fcc0000000000 */
[----:B------:R-:W-:-:S08]  /*b450*/  DADD R18, R6, R20 ;  /* 0x0000000006127229 */ /* 0x000fd00000000014 */
[----:B------:R-:W-:Y:S02]  /*b460*/  DADD R6, R6, -R18 ;  /* 0x0000000006067229 */ /* 0x000fe40000000812 */
[----:B------:R-:W-:-:S06]  /*b470*/  DMUL R22, R18, UR10 ;  /* 0x0000000a12167c28 */ /* 0x000fcc0008000000 */
[----:B------:R-:W-:Y:S02]  /*b480*/  DADD R20, R20, R6 ;  /* 0x0000000014147229 */ /* 0x000fe40000000006 */
[----:B------:R-:W-:Y:S01]  /*b490*/  DFMA R18, R18, UR10, -R22 ;  /* 0x0000000a12127c2b */ /* 0x000fe20008000816 */
[----:B------:R-:W-:Y:S01]  /*b4a0*/  MOV R6, 0x652b82fe ;  /* 0x652b82fe00067802 */ /* 0x000fe20000000f00 */
[----:B------:R-:W-:-:S06]  /*b4b0*/  IMAD.MOV.U32 R7, RZ, RZ, 0x3ff71547 ;  /* 0x3ff71547ff077424 */ /* 0x000fcc00078e00ff */
[----:B------:R-:W-:-:S08]  /*b4c0*/  DFMA R20, R20, UR10, R18 ;  /* 0x0000000a14147c2b */ /* 0x000fd00008000012 */
[----:B------:R-:W-:-:S08]  /*b4d0*/  DADD R24, R22, R20 ;  /* 0x0000000016187229 */ /* 0x000fd00000000014 */
[----:B------:R-:W-:Y:S02]  /*b4e0*/  DFMA R6, R24, R6, 6.75539944105574400000e+15 ;  /* 0x433800001806742b */ /* 0x000fe40000000006 */
[----:B------:R-:W-:Y:S01]  /*b4f0*/  FSETP.GEU.AND P0, PT, |R25|, 4.1917929649353027344, PT ;  /* 0x4086232b1900780b */ /* 0x000fe20003f0e200 */
[----:B------:R-:W-:-:S05]  /*b500*/  DADD R22, R22, -R24 ;  /* 0x0000000016167229 */ /* 0x000fca0000000818 */
[----:B------:R-:W-:-:S03]  /*b510*/  DADD R18, R6, -6.75539944105574400000e+15 ;  /* 0xc338000006127429 */ /* 0x000fc60000000000 */
[----:B------:R-:W-:-:S05]  /*b520*/  DADD R20, R20, R22 ;  /* 0x0000000014147229 */ /* 0x000fca0000000016 */
[----:B------:R-:W-:Y:S01]  /*b530*/  DFMA R26, R18, -UR4, R24 ;  /* 0x80000004121a7c2b */ /* 0x000fe20008000018 */
[----:B------:R-:W-:Y:S01]  /*b540*/  UMOV UR4, 0x3b39803f ;  /* 0x3b39803f00047882 */ /* 0x000fe20000000000 */
[----:B------:R-:W-:-:S06]  /*b550*/  UMOV UR5, 0x3c7abc9e ;  /* 0x3c7abc9e00057882 */ /* 0x000fcc0000000000 */
[----:B------:R-:W-:Y:S01]  /*b560*/  DFMA R26, R18, -UR4, R26 ;  /* 0x80000004121a7c2b */ /* 0x000fe2000800001a */
[----:B------:R-:W-:Y:S01]  /*b570*/  UMOV UR4, 0x69ce2bdf ;  /* 0x69ce2bdf00047882 */ /* 0x000fe20000000000 */
[----:B------:R-:W-:Y:S01]  /*b580*/  IMAD.MOV.U32 R18, RZ, RZ, -0x35dec16 ;  /* 0xfca213eaff127424 */ /* 0x000fe200078e00ff */
[----:B------:R-:W-:Y:S01]  /*b590*/  UMOV UR5, 0x3e5ade15 ;  /* 0x3e5ade1500057882 */ /* 0x000fe20000000000 */
[----:B------:R-:W-:-:S06]  /*b5a0*/  IMAD.MOV.U32 R19, RZ, RZ, 0x3e928af3 ;  /* 0x3e928af3ff137424 */ /* 0x000fcc00078e00ff */
[----:B------:R-:W-:Y:S01]  /*b5b0*/  DFMA R18, R26, UR4, R18 ;  /* 0x000000041a127c2b */ /* 0x000fe20008000012 */
[----:B------:R-:W-:Y:S01]  /*b5c0*/  UMOV UR4, 0x62401315 ;  /* 0x6240131500047882 */ /* 0x000fe20000000000 */
[----:B------:R-:W-:-:S06]  /*b5d0*/  UMOV UR5, 0x3ec71dee ;  /* 0x3ec71dee00057882 */ /* 0x000fcc0000000000 */
[----:B------:R-:W-:Y:S01]  /*b5e0*/  DFMA R18, R26, R18, UR4 ;  /* 0x000000041a127e2b */ /* 0x000fe20008000012 */
        /* <DEDUP_REMOVED lines=20> */
[----:B------:R-:W-:-:S08]  /*b730*/  DFMA R18, R26, R18, UR4 ;  /* 0x000000041a127e2b */ /* 0x000fd00008000012 */
[----:B------:R-:W-:-:S08]  /*b740*/  DFMA R18, R26, R18, 1 ;  /* 0x3ff000001a12742b */ /* 0x000fd00000000012 */
[----:B------:R-:W-:-:S10]  /*b750*/  DFMA R18, R26, R18, 1 ;  /* 0x3ff000001a12742b */ /* 0x000fd40000000012 */
[----:B------:R-:W-:Y:S01]  /*b760*/  LEA R23, R6, R19, 0x14 ;  /* 0x0000001306177211 */ /* 0x000fe200078ea0ff */
[----:B------:R-:W-:Y:S01]  /*b770*/  IMAD.MOV.U32 R22, RZ, RZ, R18 ;  /* 0x000000ffff167224 */ /* 0x000fe200078e0012 */
[----:B------:R-:W-:Y:S06]  /*b780*/  @!P0 BRA `(.L_x_210) ;  /* 0x0000000000308947 */ /* 0x000fec0003800000 */
[----:B------:R-:W-:Y:S01]  /*b790*/  FSETP.GEU.AND P1, PT, |R25|, 4.2275390625, PT ;  /* 0x408748001900780b */ /* 0x000fe20003f2e200 */
[C---:B------:R-:W-:Y:S02]  /*b7a0*/  DADD R22, R24.reuse, +INF ;  /* 0x7ff0000018167429 */ /* 0x040fe40000000000 */
[----:B------:R-:W-:-:S08]  /*b7b0*/  DSETP.GEU.AND P0, PT, R24, RZ, PT ;  /* 0x000000ff1800722a */ /* 0x000fd00003f0e000 */
[----:B------:R-:W-:Y:S02]  /*b7c0*/  FSEL R22, R22, RZ, P0 ;  /* 0x000000ff16167208 */ /* 0x000fe40000000000 */
[----:B------:R-:W-:Y:S02]  /*b7d0*/  @!P1 LEA.HI R5, R6, R6, RZ, 0x1 ;  /* 0x0000000606059211 */ /* 0x000fe400078f08ff */
[----:B------:R-:W-:Y:S02]  /*b7e0*/  FSEL R23, R23, RZ, P0 ;  /* 0x000000ff17177208 */ /* 0x000fe40000000000 */
[----:B------:R-:W-:-:S05]  /*b7f0*/  @!P1 SHF.R.S32.HI R5, RZ, 0x1, R5 ;  /* 0x00000001ff059819 */ /* 0x000fca0000011405 */
[----:B------:R-:W-:Y:S02]  /*b800*/  @!P1 IMAD.IADD R6, R6, 0x1, -R5 ;  /* 0x0000000106069824 */ /* 0x000fe400078e0a05 */
[----:B------:R-:W-:-:S03]  /*b810*/  @!P1 IMAD R19, R5, 0x100000, R19 ;  /* 0x0010000005139824 */ /* 0x000fc600078e0213 */
[----:B------:R-:W-:Y:S02]  /*b820*/  @!P1 LEA R7, R6, 0x3ff00000, 0x14 ;  /* 0x3ff0000006079811 */ /* 0x000fe400078ea0ff */
[----:B------:R-:W-:-:S06]  /*b830*/  @!P1 MOV R6, RZ ;  /* 0x000000ff00069202 */ /* 0x000fcc0000000f00 */
[----:B------:R-:W-:-:S11]  /*b840*/  @!P1 DMUL R22, R18, R6 ;  /* 0x0000000612169228 */ /* 0x000fd60000000000 */
.L_x_210:
[----:B------:R-:W-:Y:S01]  /*b850*/  DFMA R20, R20, R22, R22 ;  /* 0x000000161414722b */ /* 0x000fe20000000016 */
[----:B------:R-:W-:Y:S01]  /*b860*/  IMAD.MOV.U32 R18, RZ, RZ, R0 ;  /* 0x000000ffff127224 */ /* 0x000fe200078e0000 */
[----:B------:R-:W-:Y:S01]  /*b870*/  DSETP.NEU.AND P0, PT, |R22|, +INF , PT ;  /* 0x7ff000001600742a */ /* 0x000fe20003f0d200 */
[----:B------:R-:W-:-:S07]  /*b880*/  IMAD.MOV.U32 R19, RZ, RZ, 0x0 ;  /* 0x00000000ff137424 */ /* 0x000fce00078e00ff */
[----:B------:R-:W-:Y:S02]  /*b890*/  FSEL R5, R22, R20, !P0 ;  /* 0x0000001416057208 */ /* 0x000fe40004000000 */
[----:B------:R-:W-:Y:S01]  /*b8a0*/  FSEL R6, R23, R21, !P0 ;  /* 0x0000001517067208 */ /* 0x000fe20004000000 */
[----:B------:R-:W-:Y:S06]  /*b8b0*/  RET.REL.NODEC R18 `(_ZN13cuda_renderer19compute_render_costEPfPiS1_S1_S0_fiiS0_PhS2_S0_S2_S1_S1_i) ;  /* 0xffffff4412d07950 */ /* 0x000fec0003c3ffff */
.L_x_211:
        /* <DEDUP_REMOVED lines=12> */
.L_x_236:


//--------------------- .text._ZN13cuda_renderer14depth_to_cloudEPiPhS1_S1_PfS1_iS0_iifffffiS0_S1_S0_ --------------------------
	.section	.text._ZN13cuda_renderer14depth_to_cloudEPiPhS1_S1_PfS1_iS0_iifffffiS0_S1_S0_,"ax",@progbits
	.align	128
        .global         _ZN13cuda_renderer14depth_to_cloudEPiPhS1_S1_PfS1_iS0_iifffffiS0_S1_S0_
        .type           _ZN13cuda_renderer14depth_to_cloudEPiPhS1_S1_PfS1_iS0_iifffffiS0_S1_S0_,@function
        .size           _ZN13cuda_renderer14depth_to_cloudEPiPhS1_S1_PfS1_iS0_iifffffiS0_S1_S0_,(.L_x_237 - _ZN13cuda_renderer14depth_to_cloudEPiPhS1_S1_PfS1_iS0_iifffffiS0_S1_S0_)
        .other          _ZN13cuda_renderer14depth_to_cloudEPiPhS1_S1_PfS1_iS0_iifffffiS0_S1_S0_,@"STO_CUDA_ENTRY STV_DEFAULT"
_ZN13cuda_renderer14depth_to_cloudEPiPhS1_S1_PfS1_iS0_iifffffiS0_S1_S0_:
.text._ZN13cuda_renderer14depth_to_cloudEPiPhS1_S1_PfS1_iS0_iifffffiS0_S1_S0_:
[----:B------:R-:W-:Y:S08]  /*0000*/  LDC R1, c[0x0][0x37c] ;  /* 0x0000df00ff017b82 */ /* 0x000ff00000000800 */
[----:B------:R-:W0:Y:S01]  /*0010*/  LDC R6, c[0x0][0x3dc] ;  /* 0x0000f700ff067b82 */ /* 0x000e220000000800 */
[----:B------:R-:W1:Y:S01]  /*0020*/  S2R R8, SR_TID.X ;  /* 0x0000000000087919 */ /* 0x000e620000002100 */
[----:B------:R-:W2:Y:S06]  /*0030*/  LDCU UR6, c[0x0][0x3c4] ;  /* 0x00007880ff0677ac */ /* 0x000eac0008000800 */
[----:B------:R-:W3:Y:S08]  /*0040*/  LDC R3, c[0x0][0x3c0] ;  /* 0x0000f000ff037b82 */ /* 0x000ef00000000800 */
[----:B------:R-:W1:Y:S01]  /*0050*/  S2UR UR4, SR_CTAID.X ;  /* 0x00000000000479c3 */ /* 0x000e620000002500 */
[----:B0-----:R-:W-:-:S04]  /*0060*/  IABS R7, R6 ;  /* 0x0000000600077213 */ /* 0x001fc80000000000 */
[----:B------:R-:W0:Y:S08]  /*0070*/  I2F.RP R0, R7 ;  /* 0x0000000700007306 */ /* 0x000e300000209400 */
[----:B0-----:R-:W0:Y:S02]  /*0080*/  MUFU.RCP R0, R0 ;  /* 0x0000000000007308 */ /* 0x001e240000001000 */
[----:B0-----:R-:W-:-:S06]  /*0090*/  VIADD R4, R0, 0xffffffe ;  /* 0x0ffffffe00047836 */ /* 0x001fcc0000000000 */
[----:B------:R0:W4:Y:S02]  /*00a0*/  F2I.FTZ.U32.TRUNC.NTZ R5, R4 ;  /* 0x0000000400057305 */ /* 0x000124000021f000 */
[----:B0-----:R-:W-:Y:S02]  /*00b0*/  IMAD.MOV.U32 R4, RZ, RZ, RZ ;  /* 0x000000ffff047224 */ /* 0x001fe400078e00ff */
[----:B----4-:R-:W-:-:S04]  /*00c0*/  IMAD.MOV R2, RZ, RZ, -R5 ;  /* 0x000000ffff027224 */ /* 0x010fc800078e0a05 */
[----:B------:R-:W-:Y:S01]  /*00d0*/  IMAD R9, R2, R7, RZ ;  /* 0x0000000702097224 */ /* 0x000fe200078e02ff */
[----:B---3--:R-:W-:-:S03]  /*00e0*/  IABS R2, R3 ;  /* 0x0000000300027213 */ /* 0x008fc60000000000 */
[----:B------:R-:W-:-:S06]  /*00f0*/  IMAD.HI.U32 R5, R5, R9, R4 ;  /* 0x0000000905057227 */ /* 0x000fcc00078e0004 */
[----:B------:R-:W-:-:S04]  /*0100*/  IMAD.HI.U32 R5, R5, R2, RZ ;  /* 0x0000000205057227 */ /* 0x000fc800078e00ff */
[----:B------:R-:W-:-:S04]  /*0110*/  IMAD.MOV R0, RZ, RZ, -R5 ;  /* 0x000000ffff007224 */ /* 0x000fc800078e0a05 */
[----:B------:R-:W-:-:S05]  /*0120*/  IMAD R0, R7, R0, R2 ;  /* 0x0000000007007224 */ /* 0x000fca00078e0202 */
[----:B------:R-:W-:-:S13]  /*0130*/  ISETP.GT.U32.AND P2, PT, R7, R0, PT ;  /* 0x000000000700720c */ /* 0x000fda0003f44070 */
[-C--:B------:R-:W-:Y:S01]  /*0140*/  @!P2 IADD3 R0, PT, PT, R0, -R7.reuse, RZ ;  /* 0x800000070000a210 */ /* 0x080fe20007ffe0ff */
[----:B------:R-:W-:Y:S01]  /*0150*/  @!P2 VIADD R5, R5, 0x1 ;  /* 0x000000010505a836 */ /* 0x000fe20000000000 */
[----:B------:R-:W-:Y:S02]  /*0160*/  ISETP.NE.AND P2, PT, R6, RZ, PT ;  /* 0x000000ff0600720c */ /* 0x000fe40003f45270 */
[----:B------:R-:W-:Y:S02]  /*0170*/  ISETP.GE.U32.AND P0, PT, R0, R7, PT ;  /* 0x000000070000720c */ /* 0x000fe40003f06070 */
[----:B------:R-:W-:Y:S01]  /*0180*/  LOP3.LUT R0, R3, R6, RZ, 0x3c, !PT ;  /* 0x0000000603007212 */ /* 0x000fe200078e3cff */
[----:B------:R-:W1:Y:S03]  /*0190*/  LDC R7, c[0x0][0x360] ;  /* 0x0000d800ff077b82 */ /* 0x000e660000000800 */
[----:B------:R-:W-:-:S07]  /*01a0*/  ISETP.GE.AND P1, PT, R0, RZ, PT ;  /* 0x000000ff0000720c */ /* 0x000fce0003f26270 */
[----:B------:R-:W-:-:S04]  /*01b0*/  @P0 VIADD R5, R5, 0x1 ;  /* 0x0000000105050836 */ /* 0x000fc80000000000 */
[----:B------:R-:W-:-:S05]  /*01c0*/  IMAD.MOV.U32 R9, RZ, RZ, R5 ;  /* 0x000000ffff097224 */ /* 0x000fca00078e0005 */
[----:B------:R-:W-:Y:S02]  /*01d0*/  @!P1 IADD3 R9, PT, PT, -R9, RZ, RZ ;  /* 0x000000ff09099210 */ /* 0x000fe40007ffe1ff */
[----:B------:R-:W-:-:S04]  /*01e0*/  @!P2 LOP3.LUT R9, RZ, R6, RZ, 0x33, !PT ;  /* 0x00000006ff09a212 */ /* 0x000fc800078e33ff */
[----:B------:R-:W0:Y:S01]  /*01f0*/  I2F.U32.RP R2, R9 ;  /* 0x0000000900027306 */ /* 0x000e220000209000 */
[----:B------:R-:W-:-:S07]  /*0200*/  ISETP.NE.U32.AND P2, PT, R9, RZ, PT ;  /* 0x000000ff0900720c */ /* 0x000fce0003f45070 */
[----:B0-----:R-:W0:Y:S02]  /*0210*/  MUFU.RCP R2, R2 ;  /* 0x0000000200027308 */ /* 0x001e240000001000 */
[----:B0-----:R-:W-:-:S06]  /*0220*/  VIADD R4, R2, 0xffffffe ;  /* 0x0ffffffe02047836 */ /* 0x001fcc0000000000 */
[----:B------:R0:W3:Y:S02]  /*0230*/  F2I.FTZ.U32.TRUNC.NTZ R5, R4 ;  /* 0x0000000400057305 */ /* 0x0000e4000021f000 */
[----:B0-----:R-:W-:Y:S02]  /*0240*/  IMAD.MOV.U32 R4, RZ, RZ, RZ ;  /* 0x000000ffff047224 */ /* 0x001fe400078e00ff */
[----:B---3--:R-:W-:-:S04]  /*0250*/  IMAD R0, R9, R5, RZ ;  /* 0x0000000509007224 */ /* 0x008fc800078e02ff */
[----:B------:R-:W-:Y:S02]  /*0260*/  IMAD.MOV R11, RZ, RZ, -R0 ;  /* 0x000000ffff0b7224 */ /* 0x000fe400078e0a00 */
[----:B-1----:R-:W-:Y:S01]  /*0270*/  IMAD R0, R7, UR4, R8 ;  /* 0x0000000407007c24 */ /* 0x002fe2000f8e0208 */
[----:B------:R-:W0:Y:S01]  /*0280*/  S2UR UR4, SR_CTAID.Y ;  /* 0x00000000000479c3 */ /* 0x000e220000002600 */
[----:B------:R-:W-:Y:S02]  /*0290*/  IMAD.HI.U32 R5, R5, R11, R4 ;  /* 0x0000000b05057227 */ /* 0x000fe400078e0004 */
[----:B------:R-:W0:Y:S04]  /*02a0*/  S2R R4, SR_TID.Y ;  /* 0x0000000000047919 */ /* 0x000e280000002200 */
[----:B------:R-:W-:Y:S01]  /*02b0*/  IMAD.HI.U32 R5, R5, R0, RZ ;  /* 0x0000000005057227 */ /* 0x000fe200078e00ff */
[----:B------:R-:W0:Y:S04]  /*02c0*/  LDC R7, c[0x0][0x364] ;  /* 0x0000d900ff077b82 */ /* 0x000e280000000800 */
[----:B------:R-:W-:-:S05]  /*02d0*/  IADD3 R2, PT, PT, -R5, RZ, RZ ;  /* 0x000000ff05027210 */ /* 0x000fca0007ffe1ff */
[----:B------:R-:W-:-:S05]  /*02e0*/  IMAD R2, R9, R2, R0 ;  /* 0x0000000209027224 */ /* 0x000fca00078e0200 */
[----:B------:R-:W-:-:S13]  /*02f0*/  ISETP.GE.U32.AND P0, PT, R2, R9, PT ;  /* 0x000000090200720c */ /* 0x000fda0003f06070 */
[----:B------:R-:W-:Y:S02]  /*0300*/  @P0 IMAD.IADD R2, R2, 0x1, -R9 ;  /* 0x0000000102020824 */ /* 0x000fe400078e0a09 */
[----:B------:R-:W-:Y:S02]  /*0310*/  @P0 VIADD R5, R5, 0x1 ;  /* 0x0000000105050836 */ /* 0x000fe40000000000 */
[----:B0-----:R-:W-:Y:S01]  /*0320*/  IMAD R7, R7, UR4, R4 ;  /* 0x0000000407077c24 */ /* 0x001fe2000f8e0204 */
[----:B------:R-:W-:-:S03]  /*0330*/  ISETP.GE.U32.AND P1, PT, R2, R9, PT ;  /* 0x000000090200720c */ /* 0x000fc60003f26070 */
[----:B------:R-:W-:-:S05]  /*0340*/  IMAD R7, R7, R6, RZ ;  /* 0x0000000607077224 */ /* 0x000fca00078e02ff */
[----:B--2---:R-:W-:-:S05]  /*0350*/  ISETP.GE.AND P0, PT, R7, UR6, PT ;  /* 0x0000000607007c0c */ /* 0x004fca000bf06270 */
[----:B------:R-:W-:Y:S01]  /*0360*/  @P1 VIADD R5, R5, 0x1 ;  /* 0x0000000105051836 */ /* 0x000fe20000000000 */
[----:B------:R-:W-:-:S04]  /*0370*/  @!P2 LOP3.LUT R5, RZ, R9, RZ, 0x33, !PT ;  /* 0x00000009ff05a212 */ /* 0x000fc800078e33ff */
[----:B------:R-:W-:-:S05]  /*0380*/  IADD3 R2, PT, PT, -R5, RZ, RZ ;  /* 0x000000ff05027210 */ /* 0x000fca0007ffe1ff */
[----:B------:R-:W-:-:S04]  /*0390*/  IMAD R9, R9, R2, R0 ;  /* 0x0000000209097224 */ /* 0x000fc800078e0200 */
[----:B------:R-:W-:-:S05]  /*03a0*/  IMAD R6, R9, R6, RZ ;  /* 0x0000000609067224 */ /* 0x000fca00078e02ff */
[----:B------:R-:W-:-:S13]  /*03b0*/  ISETP.GE.OR P0, PT, R6, R3, P0 ;  /* 0x000000030600720c */ /* 0x000fda0000706670 */
[----:B------:R-:W-:Y:S05]  /*03c0*/  @P0 EXIT ;  /* 0x000000000000094d */ /* 0x000fea0003800000 */
[----:B------:R-:W-:Y:S01]  /*03d0*/  I2FP.F32.U32 R4, R5 ;  /* 0x0000000500047245 */ /* 0x000fe20000201000 */
[----:B------:R-:W0:Y:S01]  /*03e0*/  LDC.64 R8, c[0x0][0x380] ;  /* 0x0000e000ff087b82 */ /* 0x000e220000000a00 */
[----:B------:R-:W1:Y:S04]  /*03f0*/  LDCU.64 UR4, c[0x0][0x358] ;  /* 0x00006b00ff0477ac */ /* 0x000e680008000a00 */
[----:B------:R-:W2:Y:S02]  /*0400*/  F2I.TRUNC.NTZ R4, R4 ;  /* 0x0000000400047305 */ /* 0x000ea4000020f100 */
[----:B--2---:R-:W-:-:S04]  /*0410*/  IMAD R2, R4, UR6, R7 ;  /* 0x0000000604027c24 */ /* 0x004fc8000f8e0207 */
[----:B------:R-:W-:-:S04]  /*0420*/  IMAD R2, R2, R3, R6 ;  /* 0x0000000302027224 */ /* 0x000fc800078e0206 */
[----:B0-----:R-:W-:-:S05]  /*0430*/  IMAD.WIDE.U32 R8, R2, 0x4, R8 ;  /* 0x0000000402087825 */ /* 0x001fca00078e0008 */
[----:B-1----:R-:W2:Y:S02]  /*0440*/  LDG.E R0, desc[UR4][R8.64] ;  /* 0x0000000408007981 */ /* 0x002ea4000c1e1900 */
[----:B--2---:R-:W-:-:S13]  /*0450*/  ISETP.GE.AND P0, PT, R0, 0x1, PT ;  /* 0x000000010000780c */ /* 0x004fda0003f06270 */
[----:B------:R-:W-:Y:S05]  /*0460*/  @!P0 EXIT ;  /* 0x000000000000894d */ /* 0x000fea0003800000 */
[----:B------:R-:W0:Y:S01]  /*0470*/  LDC R9, c[0x0][0x3d8] ;  /* 0x0000f600ff097b82 */ /* 0x000e220000000800 */
[----:B------:R-:W-:Y:S01]  /*0480*/  I2FP.F32.U32 R0, R0 ;  /* 0x0000000000007245 */ /* 0x000fe20000201000 */
[----:B------:R-:W-:Y:S01]  /*0490*/  BSSY.RECONVERGENT B0, `(.L_x_212) ;  /* 0x000000e000007945 */ /* 0x000fe20003800200 */
[----:B0-----:R-:W0:Y:S08]  /*04a0*/  MUFU.RCP R3, R9 ;  /* 0x0000000900037308 */ /* 0x001e300000001000 */
[----:B------:R-:W1:Y:S01]  /*04b0*/  FCHK P0, R0, R9 ;  /* 0x0000000900007302 */ /* 0x000e620000000000 */
[----:B0-----:R-:W-:-:S04]  /*04c0*/  FFMA R8, R3, -R9, 1 ;  /* 0x3f80000003087423 */ /* 0x001fc80000000809 */
[----:B------:R-:W-:-:S04]  /*04d0*/  FFMA R3, R3, R8, R3 ;  /* 0x0000000803037223 */ /* 0x000fc80000000003 */
[----:B------:R-:W-:-:S04]  /*04e0*/  FFMA R5, R0, R3, RZ ;  /* 0x0000000300057223 */ /* 0x000fc800000000ff */
[----:B------:R-:W-:-:S04]  /*04f0*/  FFMA R8, R5, -R9, R0 ;  /* 0x8000000905087223 */ /* 0x000fc80000000000 */
[----:B------:R-:W-:Y:S01]  /*0500*/  FFMA R5, R3, R8, R5 ;  /* 0x0000000803057223 */ /* 0x000fe20000000005 */
[----:B-1----:R-:W-:Y:S06]  /*0510*/  @!P0 BRA `(.L_x_213) ;  /* 0x0000000000148947 */ /* 0x002fec0003800000 */
[----:B------:R-:W0:Y:S01]  /*0520*/  LDCU UR6, c[0x0][0x3d8] ;  /* 0x00007b00ff0677ac */ /* 0x000e220008000800 */
[----:B------:R-:W-:Y:S01]  /*0530*/  MOV R8, 0x560 ;  /* 0x0000056000087802 */ /* 0x000fe20000000f00 */
[----:B0-----:R-:W-:-:S07]  /*0540*/  IMAD.U32 R3, RZ, RZ, UR6 ;  /* 0x00000006ff037e24 */ /* 0x001fce000f8e00ff */
[----:B------:R-:W-:Y:S05]  /*0550*/  CALL.REL.NOINC `($__internal_4_$__cuda_sm3x_div_rn_noftz_f32_slowpath) ;  /* 0x0000000400647944 */ /* 0x000fea0003c00000 */
[----:B------:R-:W-:-:S07]  /*0560*/  IMAD.MOV.U32 R5, RZ, RZ, R0 ;  /* 0x000000ffff057224 */ /* 0x000fce00078e0000 */
.L_x_213:
[----:B------:R-:W-:Y:S05]  /*0570*/  BSYNC.RECONVERGENT B0 ;  /* 0x0000000000007941 */ /* 0x000fea0003800200 */
.L_x_212:
[----:B------:R-:W0:Y:S01]  /*0580*/  LDC R9, c[0x0][0x3d0] ;  /* 0x0000f400ff097b82 */ /* 0x000e220000000800 */
[----:B------:R-:W1:Y:S01]  /*0590*/  LDCU UR6, c[0x0][0x3c8] ;  /* 0x00007900ff0677ac */ /* 0x000e620008000800 */
[----:B------:R-:W-:Y:S01]  /*05a0*/  I2FP.F32.S32 R0, R6 ;  /* 0x0000000600007245 */ /* 0x000fe20000201400 */
[----:B------:R-:W-:Y:S04]  /*05b0*/  BSSY.RECONVERGENT B0, `(.L_x_214) ;  /* 0x000000f000007945 */ /* 0x000fe80003800200 */
[----:B-1----:R-:W-:Y:S01]  /*05c0*/  FADD R0, R0, -UR6 ;  /* 0x8000000600007e21 */ /* 0x002fe20008000000 */
        /* <DEDUP_REMOVED lines=12> */
[----:B------:R-:W-:-:S07]  /*0690*/  MOV R6, R0 ;  /* 0x0000000000067202 */ /* 0x000fce0000000f00 */
.L_x_215:
[----:B------:R-:W-:Y:S05]  /*06a0*/  BSYNC.RECONVERGENT B0 ;  /* 0x0000000000007941 */ /* 0x000fea0003800200 */
.L_x_214:
[----:B------:R-:W0:Y:S01]  /*06b0*/  LDC R9, c[0x0][0x3d4] ;  /* 0x0000f500ff097b82 */ /* 0x000e220000000800 */
[----:B------:R-:W1:Y:S01]  /*06c0*/  LDCU UR6, c[0x0][0x3cc] ;  /* 0x00007980ff0677ac */ /* 0x000e620008000800 */
[----:B------:R-:W-:Y:S01]  /*06d0*/  I2FP.F32.S32 R0, R7 ;  /* 0x0000000700007245 */ /* 0x000fe20000201400 */
[----:B------:R-:W-:Y:S01]  /*06e0*/  BSSY.RECONVERGENT B0, `(.L_x_216) ;  /* 0x0000010000007945 */ /* 0x000fe20003800200 */
[----:B------:R-:W-:-:S03]  /*06f0*/  FMUL R6, R6, R5 ;  /* 0x0000000506067220 */ /* 0x000fc60000400000 */
        /* <DEDUP_REMOVED lines=14> */
.L_x_217:
[----:B------:R-:W-:Y:S05]  /*07e0*/  BSYNC.RECONVERGENT B0 ;  /* 0x0000000000007941 */ /* 0x000fea0003800200 */
.L_x_216:
[----:B------:R-:W0:Y:S01]  /*07f0*/  LDC.64 R8, c[0x0][0x3b8] ;  /* 0x0000ee00ff087b82 */ /* 0x000e220000000a00 */
[----:B------:R-:W1:Y:S07]  /*0800*/  LDCU.64 UR6, c[0x0][0x388] ;  /* 0x00007100ff0677ac */ /* 0x000e6e0008000a00 */
[----:B------:R-:W2:Y:S08]  /*0810*/  LDC.64 R10, c[0x0][0x3a0] ;  /* 0x0000e800ff0a7b82 */ /* 0x000eb00000000a00 */
[----:B------:R-:W3:Y:S01]  /*0820*/  LDC R3, c[0x0][0x3b0] ;  /* 0x0000ec00ff037b82 */ /* 0x000ee20000000800 */
[----:B------:R-:W-:Y:S01]  /*0830*/  FMUL R7, R14, R5 ;  /* 0x000000050e077220 */ /* 0x000fe20000400000 */
[----:B------:R-:W4:Y:S01]  /*0840*/  LDCU.128 UR8, c[0x0][0x390] ;  /* 0x00007200ff0877ac */ /* 0x000f220008000c00 */
[----:B0-----:R-:W-:-:S05]  /*0850*/  IMAD.WIDE.U32 R8, R2, 0x4, R8 ;  /* 0x0000000402087825 */ /* 0x001fca00078e0008 */
[----:B------:R-:W2:Y:S01]  /*0860*/  LDG.E R0, desc[UR4][R8.64] ;  /* 0x0000000408007981 */ /* 0x000ea2000c1e1900 */
[----:B-1----:R-:W-:-:S05]  /*0870*/  IADD3 R16, P0, PT, R2, UR6, RZ ;  /* 0x0000000602107c10 */ /* 0x002fca000ff1e0ff */
[----:B------:R-:W-:Y:S01]  /*0880*/  IMAD.X R17, RZ, RZ, UR7, P0 ;  /* 0x00000007ff117e24 */ /* 0x000fe200080e06ff */
[----:B------:R-:W0:Y:S01]  /*0890*/  LDCU.64 UR6, c[0x0][0x3a8] ;  /* 0x00007500ff0677ac */ /* 0x000e220008000a00 */
[----:B--2---:R-:W-:-:S05]  /*08a0*/  IMAD.WIDE R10, R0, 0x4, R10 ;  /* 0x00000004000a7825 */ /* 0x004fca00078e020a */
[----:B------:R-:W-:Y:S01]  /*08b0*/  STG.E desc[UR4][R10.64], R6 ;  /* 0x000000060a007986 */ /* 0x000fe2000c101904 */
[----:B---3--:R-:W-:-:S05]  /*08c0*/  IMAD.WIDE R12, R3, 0x4, R10 ;  /* 0x00000004030c7825 */ /* 0x008fca00078e020a */
[----:B------:R1:W-:Y:S01]  /*08d0*/  STG.E desc[UR4][R12.64], R7 ;  /* 0x000000070c007986 */ /* 0x0003e2000c101904 */
[----:B------:R-:W-:-:S05]  /*08e0*/  IMAD.WIDE R14, R3, 0x4, R12 ;  /* 0x00000004030e7825 */ /* 0x000fca00078e020c */
[----:B------:R2:W-:Y:S04]  /*08f0*/  STG.E desc[UR4][R14.64], R5 ;  /* 0x000000050e007986 */ /* 0x0005e8000c101904 */
[----:B------:R-:W3:Y:S01]  /*0900*/  LDG.E.U8 R17, desc[UR4][R16.64] ;  /* 0x0000000410117981 */ /* 0x000ee2000c1e1100 */
[----:B----4-:R-:W-:Y:S01]  /*0910*/  IADD3 R18, P1, PT, R2, UR8, RZ ;  /* 0x0000000802127c10 */ /* 0x010fe2000ff3e0ff */
[----:B-1----:R-:W1:Y:S01]  /*0920*/  LDC.64 R6, c[0x0][0x3e0] ;  /* 0x0000f800ff067b82 */ /* 0x002e620000000a00 */
[C---:B0-----:R-:W-:Y:S02]  /*0930*/  IADD3 R8, P0, PT, R0.reuse, UR6, RZ ;  /* 0x0000000600087c10 */ /* 0x041fe4000ff1e0ff */
[----:B------:R-:W-:Y:S02]  /*0940*/  IADD3.X R19, PT, PT, RZ, UR9, RZ, P1, !PT ;  /* 0x00000009ff137c10 */ /* 0x000fe40008ffe4ff */
[----:B------:R-:W-:Y:S01]  /*0950*/  LEA.HI.X.SX32 R9, R0, UR7, 0x1, P0 ;  /* 0x0000000700097c11 */ /* 0x000fe200080f0eff */
[----:B------:R-:W0:Y:S01]  /*0960*/  LDCU.64 UR6, c[0x0][0x3e8] ;  /* 0x00007d00ff0677ac */ /* 0x000e220008000a00 */
[----:B------:R-:W-:-:S03]  /*0970*/  IADD3 R12, P1, PT, R2, UR10, RZ ;  /* 0x0000000a020c7c10 */ /* 0x000fc6000ff3e0ff */
[----:B---3--:R3:W-:Y:S04]  /*0980*/  STG.E.U8 desc[UR4][R8.64], R17 ;  /* 0x0000001108007986 */ /* 0x0087e8000c101104 */
[----:B------:R-:W4:Y:S01]  /*0990*/  LDG.E.U8 R19, desc[UR4][R18.64] ;  /* 0x0000000412137981 */ /* 0x000f22000c1e1100 */
[----:B--2---:R-:W-:Y:S01]  /*09a0*/  SHF.R.S32.HI R5, RZ, 0x1f, R3 ;  /* 0x0000001fff057819 */ /* 0x004fe20000011403 */
[----:B------:R-:W-:Y:S01]  /*09b0*/  IMAD.X R13, RZ, RZ, UR11, P1 ;  /* 0x0000000bff0d7e24 */ /* 0x000fe200088e06ff */
[----:B------:R-:W-:-:S05]  /*09c0*/  IADD3 R10, P0, PT, R8, R3, RZ ;  /* 0x00000003080a7210 */ /* 0x000fca0007f1e0ff */
[----:B------:R-:W-:Y:S01]  /*09d0*/  IMAD.X R11, R5, 0x1, R9, P0 ;  /* 0x00000001050b7824 */ /* 0x000fe200000e0609 */
[----:B0-----:R-:W-:-:S04]  /*09e0*/  ISETP.NE.U32.AND P0, PT, RZ, UR6, PT ;  /* 0x00000006ff007c0c */ /* 0x001fc8000bf05070 */
[----:B----4-:R0:W-:Y:S04]  /*09f0*/  STG.E.U8 desc[UR4][R10.64], R19 ;  /* 0x000000130a007986 */ /* 0x0101e8000c101104 */
[----:B------:R-:W2:Y:S01]  /*0a00*/  LDG.E.U8 R13, desc[UR4][R12.64] ;  /* 0x000000040c0d7981 */ /* 0x000ea2000c1e1100 */
[----:B------:R-:W-:Y:S01]  /*0a10*/  ISETP.NE.AND.EX P0, PT, RZ, UR7, PT, P0 ;  /* 0x00000007ff007c0c */ /* 0x000fe2000bf05300 */
[----:B-1----:R-:W-:Y:S01]  /*0a20*/  IMAD.WIDE R6, R0, 0x4, R6 ;  /* 0x0000000400067825 */ /* 0x002fe200078e0206 */
[----:B---3--:R-:W-:-:S05]  /*0a30*/  IADD3 R8, P1, PT, R10, R3, RZ ;  /* 0x000000030a087210 */ /* 0x008fca0007f3e0ff */
[----:B------:R-:W-:-:S05]  /*0a40*/  IMAD.X R9, R5, 0x1, R11, P1 ;  /* 0x0000000105097824 */ /* 0x000fca00008e060b */
[----:B--2---:R0:W-:Y:S04]  /*0a50*/  STG.E.U8 desc[UR4][R8.64], R13 ;  /* 0x0000000d08007986 */ /* 0x0041e8000c101104 */
[----:B------:R0:W-:Y:S01]  /*0a60*/  STG.E desc[UR4][R6.64], R4 ;  /* 0x0000000406007986 */ /* 0x0001e2000c101904 */
[----:B------:R-:W-:Y:S05]  /*0a70*/  @!P0 EXIT ;  /* 0x000000000000894d */ /* 0x000fea0003800000 */
[----:B0-----:R-:W-:Y:S02]  /*0a80*/  IADD3 R4, P0, PT, R2, UR6, RZ ;  /* 0x0000000602047c10 */ /* 0x001fe4000ff1e0ff */
[----:B------:R-:W0:Y:S02]  /*0a90*/  LDC.64 R2, c[0x0][0x3f0] ;  /* 0x0000fc00ff027b82 */ /* 0x000e240000000a00 */
[----:B------:R-:W-:-:S06]  /*0aa0*/  IADD3.X R5, PT, PT, RZ, UR7, RZ, P0, !PT ;  /* 0x00000007ff057c10 */ /* 0x000fcc00087fe4ff */
[----:B------:R-:W2:Y:S01]  /*0ab0*/  LDG.E.U8 R5, desc[UR4][R4.64] ;  /* 0x0000000404057981 */ /* 0x000ea2000c1e1100 */
[----:B0-----:R-:W-:-:S05]  /*0ac0*/  IMAD.WIDE R2, R0, 0x4, R2 ;  /* 0x0000000400027825 */ /* 0x001fca00078e0202 */
[----:B--2---:R-:W-:Y:S01]  /*0ad0*/  STG.E desc[UR4][R2.64], R5 ;  /* 0x0000000502007986 */ /* 0x004fe2000c101904 */
[----:B------:R-:W-:Y:S05]  /*0ae0*/  EXIT ;  /* 0x000000000000794d */ /* 0x000fea0003800000 */
        .weak           $__internal_4_$__cuda_sm3x_div_rn_noftz_f32_slowpath
        .type           $__internal_4_$__cuda_sm3x_div_rn_noftz_f32_slowpath,@function
        .size           $__internal_4_$__cuda_sm3x_div_rn_noftz_f32_slowpath,(.L_x_237 - $__internal_4_$__cuda_sm3x_div_rn_noftz_f32_slowpath)
$__internal_4_$__cuda_sm3x_div_rn_noftz_f32_slowpath:
[----:B------:R-:W-:Y:S01]  /*0af0*/  SHF.R.U32.HI R10, RZ, 0x17, R3 ;  /* 0x00000017ff0a7819 */ /* 0x000fe20000011603 */
[----:B------:R-:W-:Y:S01]  /*0b00*/  BSSY.RECONVERGENT B1, `(.L_x_218) ;  /* 0x0000062000017945 */ /* 0x000fe20003800200 */
[----:B------:R-:W-:Y:S02]  /*0b10*/  SHF.R.U32.HI R9, RZ, 0x17, R0 ;  /* 0x00000017ff097819 */ /* 0x000fe40000011600 */
[----:B------:R-:W-:Y:S02]  /*0b20*/  LOP3.LUT R10, R10, 0xff, RZ, 0xc0, !PT ;  /* 0x000000ff0a0a7812 */ /* 0x000fe400078ec0ff */
[----:B------:R-:W-:-:S03]  /*0b30*/  LOP3.LUT R14, R9, 0xff, RZ, 0xc0, !PT ;  /* 0x000000ff090e7812 */ /* 0x000fc600078ec0ff */
[----:B------:R-:W-:Y:S02]  /*0b40*/  VIADD R12, R10, 0xffffffff ;  /* 0xffffffff0a0c7836 */ /* 0x000fe40000000000 */
[----:B------:R-:W-:-:S03]  /*0b50*/  VIADD R11, R14, 0xffffffff ;  /* 0xffffffff0e0b7836 */ /* 0x000fc60000000000 */
        /* <DEDUP_REMOVED lines=27> */
.L_x_219:
[----:B------:R-:W-:Y:S01]  /*0d10*/  LEA R12, R10, 0xc0800000, 0x17 ;  /* 0xc08000000a0c7811 */ /* 0x000fe200078eb8ff */
[----:B------:R-:W-:Y:S04]  /*0d20*/  BSSY.RECONVERGENT B2, `(.L_x_224) ;  /* 0x0000036000027945 */ /* 0x000fe80003800200 */
[----:B------:R-:W-:Y:S01]  /*0d30*/  IMAD.IADD R12, R3, 0x1, -R12 ;  /* 0x00000001030c7824 */ /* 0x000fe200078e0a0c */
[----:B------:R-:W-:-:S03]  /*0d40*/  IADD3 R3, PT, PT, R14, -0x7f, RZ ;  /* 0xffffff810e037810 */ /* 0x000fc60007ffe0ff */
[----:B------:R-:W0:Y:S01]  /*0d50*/  MUFU.RCP R11, R12 ;  /* 0x0000000c000b7308 */ /* 0x000e220000001000 */
[----:B------:R-:W-:Y:S01]  /*0d60*/  FADD.FTZ R13, -R12, -RZ ;  /* 0x800000ff0c0d7221 */ /* 0x000fe20000010100 */
[C---:B------:R-:W-:Y:S01]  /*0d70*/  IMAD R0, R3.reuse, -0x800000, R0 ;  /* 0xff80000003007824 */ /* 0x040fe200078e0200 */
[----:B------:R-:W-:-:S05]  /*0d80*/  IADD3 R10, PT, PT, R3, 0x7f, -R10 ;  /* 0x0000007f030a7810 */ /* 0x000fca0007ffe80a */
[----:B------:R-:W-:Y:S02]  /*0d90*/  IMAD.IADD R10, R10, 0x1, R9 ;  /* 0x000000010a0a7824 */ /* 0x000fe400078e0209 */
[----:B0-----:R-:W-:-:S04]  /*0da0*/  FFMA R14, R11, R13, 1 ;  /* 0x3f8000000b0e7423 */ /* 0x001fc8000000000d */
[----:B------:R-:W-:-:S04]  /*0db0*/  FFMA R16, R11, R14, R11 ;  /* 0x0000000e0b107223 */ /* 0x000fc8000000000b */
[----:B------:R-:W-:-:S04]  /*0dc0*/  FFMA R11, R0, R16, RZ ;  /* 0x00000010000b7223 */ /* 0x000fc800000000ff */
[----:B------:R-:W-:-:S04]  /*0dd0*/  FFMA R14, R13, R11, R0 ;  /* 0x0000000b0d0e7223 */ /* 0x000fc80000000000 */
[----:B------:R-:W-:-:S04]  /*0de0*/  FFMA R11, R16, R14, R11 ;  /* 0x0000000e100b7223 */ /* 0x000fc8000000000b */
[----:B------:R-:W-:-:S04]  /*0df0*/  FFMA R14, R13, R11, R0 ;  /* 0x0000000b0d0e7223 */ /* 0x000fc80000000000 */
        /* <DEDUP_REMOVED lines=14> */
[CCC-:B------:R-:W-:Y:S01]  /*0ee0*/  FFMA.RZ R3, R16.reuse, R14.reuse, R11.reuse ;  /* 0x0000000e10037223 */ /* 0x1c0fe2000000c00b */
[C---:B------:R-:W-:Y:S01]  /*0ef0*/  IADD3 R12, PT, PT, R13.reuse, 0x20, RZ ;  /* 0x000000200d0c7810 */ /* 0x040fe20007ffe0ff */
[CCC-:B------:R-:W-:Y:S01]  /*0f00*/  FFMA.RM R10, R16.reuse, R14.reuse, R11.reuse ;  /* 0x0000000e100a7223 */ /* 0x1c0fe2000000400b */
[----:B------:R-:W-:Y:S02]  /*0f10*/  ISETP.NE.AND P2, PT, R13, RZ, PT ;  /* 0x000000ff0d00720c */ /* 0x000fe40003f45270 */
[----:B------:R-:W-:Y:S01]  /*0f20*/  LOP3.LUT R9, R3, 0x7fffff, RZ, 0xc0, !PT ;  /* 0x007fffff03097812 */ /* 0x000fe200078ec0ff */
[----:B------:R-:W-:Y:S01]  /*0f30*/  FFMA.RP R3, R16, R14, R11 ;  /* 0x0000000e10037223 */ /* 0x000fe2000000800b */
[----:B------:R-:W-:Y:S01]  /*0f40*/  IMAD.MOV R11, RZ, RZ, -R13 ;  /* 0x000000ffff0b7224 */ /* 0x000fe200078e0a0d */
[----:B------:R-:W-:Y:S02]  /*0f50*/  ISETP.NE.AND P1, PT, R13, RZ, PT ;  /* 0x000000ff0d00720c */ /* 0x000fe40003f25270 */
        /* <DEDUP_REMOVED lines=14> */
.L_x_226:
[----:B------:R-:W-:-:S04]  /*1040*/  LOP3.LUT R0, R0, 0x80000000, RZ, 0xc0, !PT ;  /* 0x8000000000007812 */ /* 0x000fc800078ec0ff */
[----:B------:R-:W-:Y:S01]  /*1050*/  LOP3.LUT R0, R0, 0x7f800000, RZ, 0xfc, !PT ;  /* 0x7f80000000007812 */ /* 0x000fe200078efcff */
[----:B------:R-:W-:Y:S06]  /*1060*/  BRA `(.L_x_227) ;  /* 0x0000000000047947 */ /* 0x000fec0003800000 */
.L_x_225:
[----:B------:R-:W-:-:S07]  /*1070*/  LEA R0, R10, R0, 0x17 ;  /* 0x000000000a007211 */ /* 0x000fce00078eb8ff */
.L_x_227:
[----:B------:R-:W-:Y:S05]  /*1080*/  BSYNC.RECONVERGENT B2 ;  /* 0x0000000000027941 */ /* 0x000fea0003800200 */
.L_x_224:
[----:B------:R-:W-:Y:S05]  /*1090*/  BRA `(.L_x_228) ;  /* 0x0000000000207947 */ /* 0x000fea0003800000 */
.L_x_223:
[----:B------:R-:W-:-:S04]  /*10a0*/  LOP3.LUT R0, R3, 0x80000000, R0, 0x48, !PT ;  /* 0x8000000003007812 */ /* 0x000fc800078e4800 */
[----:B------:R-:W-:Y:S01]  /*10b0*/  LOP3.LUT R0, R0, 0x7f800000, RZ, 0xfc, !PT ;  /* 0x7f80000000007812 */ /* 0x000fe200078efcff */
[----:B------:R-:W-:Y:S06]  /*10c0*/  BRA `(.L_x_228) ;  /* 0x0000000000147947 */ /* 0x000fec0003800000 */
.L_x_222:
[----:B------:R-:W-:Y:S01]  /*10d0*/  LOP3.LUT R0, R3, 0x80000000, R0, 0x48, !PT ;  /* 0x8000000003007812 */ /* 0x000fe200078e4800 */
[----:B------:R-:W-:Y:S06]  /*10e0*/  BRA `(.L_x_228) ;  /* 0x00000000000c7947 */ /* 0x000fec0003800000 */
.L_x_221:
[----:B------:R-:W0:Y:S01]  /*10f0*/  MUFU.RSQ R0, -QNAN ;  /* 0xffc0000000007908 */ /* 0x000e220000001400 */
[----:B------:R-:W-:Y:S05]  /*1100*/  BRA `(.L_x_228) ;  /* 0x0000000000047947 */ /* 0x000fea0003800000 */
.L_x_220:
[----:B------:R-:W-:-:S07]  /*1110*/  FADD.FTZ R0, R0, R3 ;  /* 0x0000000300007221 */ /* 0x000fce0000010000 */
.L_x_228:
[----:B------:R-:W-:Y:S05]  /*1120*/  BSYNC.RECONVERGENT B1 ;  /* 0x0000000000017941 */ /* 0x000fea0003800200 */
.L_x_218:
[----:B------:R-:W-:-:S04]  /*1130*/  IMAD.MOV.U32 R9, RZ, RZ, 0x0 ;  /* 0x00000000ff097424 */ /* 0x000fc800078e00ff */
[----:B0-----:R-:W-:Y:S05]  /*1140*/  RET.REL.NODEC R8 `(_ZN13cuda_renderer14depth_to_cloudEPiPhS1_S1_PfS1_iS0_iifffffiS0_S1_S0_) ;  /* 0xffffffec08ac7950 */ /* 0x001fea0003c3ffff */
.L_x_229:
        /* <DEDUP_REMOVED lines=11> */
.L_x_237:


//--------------------- .text._ZN13cuda_renderer13depth_to_maskEPiS0_iiiS0_ --------------------------
	.section	.text._ZN13cuda_renderer13depth_to_maskEPiS0_iiiS0_,"ax",@progbits
	.align	128
        .global         _ZN13cuda_renderer13depth_to_maskEPiS0_iiiS0_
        .type           _ZN13cuda_renderer13depth_to_maskEPiS0_iiiS0_,@function
        .size           _ZN13cuda_renderer13depth_to_maskEPiS0_iiiS0_,(.L_x_241 - _ZN13cuda_renderer13depth_to_maskEPiS0_iiiS0_)
        .other          _ZN13cuda_renderer13depth_to_maskEPiS0_iiiS0_,@"STO_CUDA_ENTRY STV_DEFAULT"
_ZN13cuda_renderer13depth_to_maskEPiS0_iiiS0_:
.text._ZN13cuda_renderer13depth_to_maskEPiS0_iiiS0_:
[----:B------:R-:W-:Y:S08]  /*0000*/  LDC R1, c[0x0][0x37c] ;  /* 0x0000df00ff017b82 */ /* 0x000ff00000000800 */
[----:B------:R-:W0:Y:S01]  /*0010*/  LDC R3, c[0x0][0x398] ;  /* 0x0000e600ff037b82 */ /* 0x000e220000000800 */
[----:B------:R-:W1:Y:S07]  /*0020*/  LDCU UR6, c[0x0][0x394] ;  /* 0x00007280ff0677ac */ /* 0x000e6e0008000800 */
[----:B------:R-:W2:Y:S08]  /*0030*/  LDC R0, c[0x0][0x390] ;  /* 0x0000e400ff007b82 */ /* 0x000eb00000000800 */
[----:B------:R-:W3:Y:S01]  /*0040*/  S2UR UR4, SR_CTAID.X ;  /* 0x00000000000479c3 */ /* 0x000ee20000002500 */
[----:B0-----:R-:W-:-:S07]  /*0050*/  IABS R7, R3 ;  /* 0x0000000300077213 */ /* 0x001fce0000000000 */
[----:B------:R-:W3:Y:S01]  /*0060*/  LDC R8, c[0x0][0x360] ;  /* 0x0000d800ff087b82 */ /* 0x000ee20000000800 */
[----:B------:R-:W0:Y:S08]  /*0070*/  I2F.RP R2, R7 ;  /* 0x0000000700027306 */ /* 0x000e300000209400 */
[----:B0-----:R-:W0:Y:S02]  /*0080*/  MUFU.RCP R2, R2 ;  /* 0x0000000200027308 */ /* 0x001e240000001000 */
[----:B0-----:R-:W-:-:S06]  /*0090*/  IADD3 R4, PT, PT, R2, 0xffffffe, RZ ;  /* 0x0ffffffe02047810 */ /* 0x001fcc0007ffe0ff */
[----:B------:R0:W4:Y:S02]  /*00a0*/  F2I.FTZ.U32.TRUNC.NTZ R5, R4 ;  /* 0x0000000400057305 */ /* 0x000124000021f000 */
[----:B0-----:R-:W-:Y:S02]  /*00b0*/  HFMA2 R4, -RZ, RZ, 0, 0 ;  /* 0x00000000ff047431 */ /* 0x001fe400000001ff */
[----:B----4-:R-:W-:-:S04]  /*00c0*/  IMAD.MOV R6, RZ, RZ, -R5 ;  /* 0x000000ffff067224 */ /* 0x010fc800078e0a05 */
[----:B------:R-:W-:Y:S01]  /*00d0*/  IMAD R9, R6, R7, RZ ;  /* 0x0000000706097224 */ /* 0x000fe200078e02ff */
[----:B--2---:R-:W-:-:S03]  /*00e0*/  IABS R6, R0 ;  /* 0x0000000000067213 */ /* 0x004fc60000000000 */
[----:B------:R-:W-:Y:S02]  /*00f0*/  IMAD.HI.U32 R5, R5, R9, R4 ;  /* 0x0000000905057227 */ /* 0x000fe400078e0004 */
[----:B------:R-:W3:Y:S04]  /*0100*/  S2R R9, SR_TID.X ;  /* 0x0000000000097919 */ /* 0x000ee80000002100 */
        /* <DEDUP_REMOVED lines=8> */
[----:B------:R-:W-:-:S04]  /*0190*/  LOP3.LUT R2, R0, R3, RZ, 0x3c, !PT ;  /* 0x0000000300027212 */ /* 0x000fc800078e3cff */
[----:B------:R-:W-:-:S07]  /*01a0*/  ISETP.GE.AND P1, PT, R2, RZ, PT ;  /* 0x000000ff0200720c */ /* 0x000fce0003f26270 */
[----:B------:R-:W-:-:S05]  /*01b0*/  @P0 IADD3 R5, PT, PT, R5, 0x1, RZ ;  /* 0x0000000105050810 */ /* 0x000fca0007ffe0ff */
[----:B------:R-:W-:-:S05]  /*01c0*/  IMAD.MOV.U32 R7, RZ, RZ, R5 ;  /* 0x000000ffff077224 */ /* 0x000fca00078e0005 */
[----:B------:R-:W-:Y:S02]  /*01d0*/  @!P1 IADD3 R7, PT, PT, -R7, RZ, RZ ;  /* 0x000000ff07079210 */ /* 0x000fe40007ffe1ff */
[----:B------:R-:W-:-:S04]  /*01e0*/  @!P2 LOP3.LUT R7, RZ, R3, RZ, 0x33, !PT ;  /* 0x00000003ff07a212 */ /* 0x000fc800078e33ff */
[----:B------:R-:W0:Y:S01]  /*01f0*/  I2F.U32.RP R6, R7 ;  /* 0x0000000700067306 */ /* 0x000e220000209000 */
[----:B------:R-:W-:-:S07]  /*0200*/  ISETP.NE.U32.AND P2, PT, R7, RZ, PT ;  /* 0x000000ff0700720c */ /* 0x000fce0003f45070 */
[----:B0-----:R-:W0:Y:S02]  /*0210*/  MUFU.RCP R6, R6 ;  /* 0x0000000600067308 */ /* 0x001e240000001000 */
[----:B0-----:R-:W-:-:S06]  /*0220*/  VIADD R4, R6, 0xffffffe ;  /* 0x0ffffffe06047836 */ /* 0x001fcc0000000000 */
[----:B------:R0:W2:Y:S02]  /*0230*/  F2I.FTZ.U32.TRUNC.NTZ R5, R4 ;  /* 0x0000000400057305 */ /* 0x0000a4000021f000 */
[----:B0-----:R-:W-:Y:S02]  /*0240*/  IMAD.MOV.U32 R4, RZ, RZ, RZ ;  /* 0x000000ffff047224 */ /* 0x001fe400078e00ff */
[----:B--2---:R-:W-:-:S05]  /*0250*/  IMAD R2, R7, R5, RZ ;  /* 0x0000000507027224 */ /* 0x004fca00078e02ff */
[----:B------:R-:W-:Y:S01]  /*0260*/  IADD3 R11, PT, PT, -R2, RZ, RZ ;  /* 0x000000ff020b7210 */ /* 0x000fe20007ffe1ff */
[----:B---3--:R-:W-:Y:S01]  /*0270*/  IMAD R2, R8, UR4, R9 ;  /* 0x0000000408027c24 */ /* 0x008fe2000f8e0209 */
[----:B------:R-:W0:Y:S01]  /*0280*/  S2UR UR4, SR_CTAID.Y ;  /* 0x00000000000479c3 */ /* 0x000e220000002600 */
[----:B------:R-:W0:Y:S02]  /*0290*/  S2R R9, SR_TID.Y ;  /* 0x0000000000097919 */ /* 0x000e240000002200 */
[----:B------:R-:W-:-:S05]  /*02a0*/  IMAD.HI.U32 R5, R5, R11, R4 ;  /* 0x0000000b05057227 */ /* 0x000fca00078e0004 */
[----:B------:R-:W0:Y:S01]  /*02b0*/  LDC R4, c[0x0][0x364] ;  /* 0x0000d900ff047b82 */ /* 0x000e220000000800 */
[----:B------:R-:W-:-:S05]  /*02c0*/  IMAD.HI.U32 R5, R5, R2, RZ ;  /* 0x0000000205057227 */ /* 0x000fca00078e00ff */
[----:B------:R-:W-:-:S05]  /*02d0*/  IADD3 R6, PT, PT, -R5, RZ, RZ ;  /* 0x000000ff05067210 */ /* 0x000fca0007ffe1ff */
[----:B------:R-:W-:-:S05]  /*02e0*/  IMAD R6, R7, R6, R2 ;  /* 0x0000000607067224 */ /* 0x000fca00078e0202 */
[----:B------:R-:W-:Y:S01]  /*02f0*/  ISETP.GE.U32.AND P0, PT, R6, R7, PT ;  /* 0x000000070600720c */ /* 0x000fe20003f06070 */
[----:B0-----:R-:W-:-:S12]  /*0300*/  IMAD R4, R4, UR4, R9 ;  /* 0x0000000404047c24 */ /* 0x001fd8000f8e0209 */
[----:B------:R-:W-:Y:S01]  /*0310*/  @P0 IMAD.IADD R6, R6, 0x1, -R7 ;  /* 0x0000000106060824 */ /* 0x000fe200078e0a07 */
[----:B------:R-:W-:Y:S01]  /*0320*/  @P0 IADD3 R5, PT, PT, R5, 0x1, RZ ;  /* 0x0000000105050810 */ /* 0x000fe20007ffe0ff */
[----:B------:R-:W-:-:S03]  /*0330*/  IMAD R4, R4, R3, RZ ;  /* 0x0000000304047224 */ /* 0x000fc600078e02ff */
[----:B------:R-:W-:Y:S02]  /*0340*/  ISETP.GE.U32.AND P1, PT, R6, R7, PT ;  /* 0x000000070600720c */ /* 0x000fe40003f26070 */
[----:B-1----:R-:W-:-:S11]  /*0350*/  ISETP.GE.AND P0, PT, R4, UR6, PT ;  /* 0x0000000604007c0c */ /* 0x002fd6000bf06270 */
        /* <DEDUP_REMOVED lines=13> */
[----:B0-----:R-:W-:-:S06]  /*0430*/  IMAD.WIDE.U32 R2, R7, 0x4, R2 ;  /* 0x0000000407027825 */ /* 0x001fcc00078e0002 */
[----:B-1----:R-:W2:Y:S02]  /*0440*/  LDG.E R2, desc[UR4][R2.64] ;  /* 0x0000000402027981 */ /* 0x002ea4000c1e1900 */
[----:B--2---:R-:W-:-:S13]  /*0450*/  ISETP.GE.AND P0, PT, R2, 0x1, PT ;  /* 0x000000010200780c */ /* 0x004fda0003f06270 */
[----:B------:R-:W-:Y:S05]  /*0460*/  @!P0 EXIT ;  /* 0x000000000000894d */ /* 0x000fea0003800000 */
[----:B------:R-:W0:Y:S01]  /*0470*/  LDC.64 R2, c[0x0][0x388] ;  /* 0x0000e200ff027b82 */ /* 0x000e220000000a00 */
[----:B------:R-:W-:Y:S01]  /*0480*/  MOV R5, 0x1 ;  /* 0x0000000100057802 */ /* 0x000fe20000000f00 */
[----:B0-----:R-:W-:-:S05]  /*0490*/  IMAD.WIDE.U32 R2, R7, 0x4, R2 ;  /* 0x0000000407027825 */ /* 0x001fca00078e0002 */
[----:B------:R-:W-:Y:S01]  /*04a0*/  STG.E desc[UR4][R2.64], R5 ;  /* 0x0000000502007986 */ /* 0x000fe2000c101904 */
[----:B------:R-:W-:Y:S05]  /*04b0*/  EXIT ;  /* 0x000000000000794d */ /* 0x000fea0003800000 */
.L_x_230:
        /* <DEDUP_REMOVED lines=12> */
.L_x_241:


//--------------------- .text._ZN3cub18CUB_300001_SM_10006detail11EmptyKernelIvEEvv --------------------------
	.section	.text._ZN3cub18CUB_300001_SM_10006detail11EmptyKernelIvEEvv,"ax",@progbits
	.align	128
        .global         _ZN3cub18CUB_300001_SM_10006detail11EmptyKernelIvEEvv
        .type           _ZN3cub18CUB_300001_SM_10006detail11EmptyKernelIvEEvv,@function
        .size           _ZN3cub18CUB_300001_SM_10006detail11EmptyKernelIvEEvv,(.L_x_242 - _ZN3cub18CUB_300001_SM_10006detail11EmptyKernelIvEEvv)
        .other          _ZN3cub18CUB_300001_SM_10006detail11EmptyKernelIvEEvv,@"STO_CUDA_ENTRY STV_DEFAULT"
_ZN3cub18CUB_300001_SM_10006detail11EmptyKernelIvEEvv:
.text._ZN3cub18CUB_300001_SM_10006detail11EmptyKernelIvEEvv:
[----:B------:R-:W-:Y:S01]  /*0000*/  LDC R1, c[0x0][0x37c] ;  /* 0x0000df00ff017b82 */ /* 0x000fe20000000800 */
[----:B------:R-:W-:Y:S05]  /*0010*/  EXIT ;  /* 0x000000000000794d */ /* 0x000fea0003800000 */
.L_x_231:
        /* <DEDUP_REMOVED lines=14> */
.L_x_242:


//--------------------- .nv.global.init           --------------------------
	.section	.nv.global.init,"aw",@progbits
	.align	4
.nv.global.init:
	.type		__cudart_i2opi_f,@object
	.size		__cudart_i2opi_f,(.L_43 - __cudart_i2opi_f)
__cudart_i2opi_f:
        /*0000*/ 	.byte	0x41, 0x90, 0x43, 0x3c, 0x99, 0x95, 0x62, 0xdb, 0xc0, 0xdd, 0x34, 0xf5, 0xd1, 0x57, 0x27, 0xfc
        /*0010*/ 	.byte	0x29, 0x15, 0x44, 0x4e, 0x6e, 0x83, 0xf9, 0xa2
.L_43:


//--------------------- .nv.shared.reserved.0     --------------------------
	.section	.nv.shared.reserved.0,"aw",@nobits
	.weak		__nv_reservedSMEM_offset_0_alias
	.size		__nv_reservedSMEM_offset_0_alias, 0, 64
	.other		__nv_reservedSMEM_offset_0_alias,@"STO_CUDA_RESERVED_SHARED STV_DEFAULT"
__nv_reservedSMEM_offset_0_alias:
	.zero		0
	.zero		64


//--------------------- .nv.global                --------------------------
	.section	.nv.global,"aw",@nobits
.nv.global:
	.type		_ZN34_INTERNAL_a3b20a65_4_k_cu_82290e2c6thrust24THRUST_300001_SM_1000_NS3seqE,@object
	.size		_ZN34_INTERNAL_a3b20a65_4_k_cu_82290e2c6thrust24THRUST_300001_SM_1000_NS3seqE,(_ZN34_INTERNAL_a3b20a65_4_k_cu_82290e2c4cuda3std3__48in_placeE - _ZN34_INTERNAL_a3b20a65_4_k_cu_82290e2c6thrust24THRUST_300001_SM_1000_NS3seqE)
_ZN34_INTERNAL_a3b20a65_4_k_cu_82290e2c6thrust24THRUST_300001_SM_1000_NS3seqE:
	.zero		1
	.type		_ZN34_INTERNAL_a3b20a65_4_k_cu_82290e2c4cuda3std3__48in_placeE,@object
	.size		_ZN34_INTERNAL_a3b20a65_4_k_cu_82290e2c4cuda3std3__48in_placeE,(_ZN34_INTERNAL_a3b20a65_4_k_cu_82290e2c4cuda3std6ranges3__45__cpo4sizeE - _ZN34_INTERNAL_a3b20a65_4_k_cu_82290e2c4cuda3std3__48in_placeE)
_ZN34_INTERNAL_a3b20a65_4_k_cu_82290e2c4cuda3std3__48in_placeE:
	.zero		1
	.type		_ZN34_INTERNAL_a3b20a65_4_k_cu_82290e2c4cuda3std6ranges3__45__cpo4sizeE,@object
	.size		_ZN34_INTERNAL_a3b20a65_4_k_cu_82290e2c4cuda3std6ranges3__45__cpo4sizeE,(_ZN34_INTERNAL_a3b20a65_4_k_cu_82290e2c6thrust24THRUST_300001_SM_1000_NS12placeholders2_3E - _ZN34_INTERNAL_a3b20a65_4_k_cu_82290e2c4cuda3std6ranges3__45__cpo4sizeE)
_ZN34_INTERNAL_a3b20a65_4_k_cu_82290e2c4cuda3std6ranges3__45__cpo4sizeE:
	.zero		1
	.type		_ZN34_INTERNAL_a3b20a65_4_k_cu_82290e2c6thrust24THRUST_300001_SM_1000_NS12placeholders2_3E,@object
	.size		_ZN34_INTERNAL_a3b20a65_4_k_cu_82290e2c6thrust24THRUST_300001_SM_1000_NS12placeholders2_3E,(_ZN34_INTERNAL_a3b20a65_4_k_cu_82290e2c4cuda3std3__45__cpo6cbeginE - _ZN34_INTERNAL_a3b20a65_4_k_cu_82290e2c6thrust24THRUST_300001_SM_1000_NS12placeholders2_3E)
_ZN34_INTERNAL_a3b20a65_4_k_cu_82290e2c6thrust24THRUST_300001_SM_1000_NS12placeholders2_3E:
	.zero		1
	.type		_ZN34_INTERNAL_a3b20a65_4_k_cu_82290e2c4cuda3std3__45__cpo6cbeginE,@object
	.size		_ZN34_INTERNAL_a3b20a65_4_k_cu_82290e2c4cuda3std3__45__cpo6cbeginE,(_ZN34_INTERNAL_a3b20a65_4_k_cu_82290e2c4cuda3std6ranges3__45__cpo6cbeginE - _ZN34_INTERNAL_a3b20a65_4_k_cu_82290e2c4cuda3std3__45__cpo6cbeginE)
_ZN34_INTERNAL_a3b20a65_4_k_cu_82290e2c4cuda3std3__45__cpo6cbeginE:
	.zero		1
	.type		_ZN34_INTERNAL_a3b20a65_4_k_cu_82290e2c4cuda3std6ranges3__45__cpo6cbeginE,@object
	.size		_ZN34_INTERNAL_a3b20a65_4_k_cu_82290e2c4cuda3std6ranges3__45__cpo6cbeginE,(_ZN34_INTERNAL_a3b20a65_4_k_cu_82290e2c6thrust24THRUST_300001_SM_1000_NS12placeholders2_7E - _ZN34_INTERNAL_a3b20a65_4_k_cu_82290e2c4cuda3std6ranges3__45__cpo6cbeginE)
_ZN34_INTERNAL_a3b20a65_4_k_cu_82290e2c4cuda3std6ranges3__45__cpo6cbeginE:
	.zero		1
	.type		_ZN34_INTERNAL_a3b20a65_4_k_cu_82290e2c6thrust24THRUST_300001_SM_1000_NS12placeholders2_7E,@object
	.size		_ZN34_INTERNAL_a3b20a65_4_k_cu_82290e2c6thrust24THRUST_300001_SM_1000_NS12placeholders2_7E,(_ZN34_INTERNAL_a3b20a65_4_k_cu_82290e2c4cuda3std3__45__cpo7crbeginE - _ZN34_INTERNAL_a3b20a65_4_k_cu_82290e2c6thrust24THRUST_300001_SM_1000_NS12placeholders2_7E)
_ZN34_INTERNAL_a3b20a65_4_k_cu_82290e2c6thrust24THRUST_300001_SM_1000_NS12placeholders2_7E:
	.zero		1
	.type		_ZN34_INTERNAL_a3b20a65_4_k_cu_82290e2c4cuda3std3__45__cpo7crbeginE,@object
	.size		_ZN34_INTERNAL_a3b20a65_4_k_cu_82290e2c4cuda3std3__45__cpo7crbeginE,(_ZN34_INTERNAL_a3b20a65_4_k_cu_82290e2c4cuda3std6ranges3__45__cpo4nextE - _ZN34_INTERNAL_a3b20a65_4_k_cu_82290e2c4cuda3std3__45__cpo7crbeginE)
_ZN34_INTERNAL_a3b20a65_4_k_cu_82290e2c4cuda3std3__45__cpo7crbeginE:
	.zero		1
	.type		_ZN34_INTERNAL_a3b20a65_4_k_cu_82290e2c4cuda3std6ranges3__45__cpo4nextE,@object
	.size		_ZN34_INTERNAL_a3b20a65_4_k_cu_82290e2c4cuda3std6ranges3__45__cpo4nextE,(_ZN34_INTERNAL_a3b20a65_4_k_cu_82290e2c4cuda3std6ranges3__45__cpo4swapE - _ZN34_INTERNAL_a3b20a65_4_k_cu_82290e2c4cuda3std6ranges3__45__cpo4nextE)
_ZN34_INTERNAL_a3b20a65_4_k_cu_82290e2c4cuda3std6ranges3__45__cpo4nextE:
	.zero		1
	.type		_ZN34_INTERNAL_a3b20a65_4_k_cu_82290e2c4cuda3std6ranges3__45__cpo4swapE,@object
	.size		_ZN34_INTERNAL_a3b20a65_4_k_cu_82290e2c4cuda3std6ranges3__45__cpo4swapE,(_ZN34_INTERNAL_a3b20a65_4_k_cu_82290e2c6thrust24THRUST_300001_SM_1000_NS8cuda_cub10par_nosyncE - _ZN34_INTERNAL_a3b20a65_4_k_cu_82290e2c4cuda3std6ranges3__45__cpo4swapE)
_ZN34_INTERNAL_a3b20a65_4_k_cu_82290e2c4cuda3std6ranges3__45__cpo4swapE:
	.zero		1
	.type		_ZN34_INTERNAL_a3b20a65_4_k_cu_82290e2c6thrust24THRUST_300001_SM_1000_NS8cuda_cub10par_nosyncE,@object
	.size		_ZN34_INTERNAL_a3b20a65_4_k_cu_82290e2c6thrust24THRUST_300001_SM_1000_NS8cuda_cub10par_nosyncE,(_ZN34_INTERNAL_a3b20a65_4_k_cu_82290e2c6thrust24THRUST_300001_SM_1000_NS12placeholders2_9E - _ZN34_INTERNAL_a3b20a65_4_k_cu_82290e2c6thrust24THRUST_300001_SM_1000_NS8cuda_cub10par_nosyncE)
_ZN34_INTERNAL_a3b20a65_4_k_cu_82290e2c6thrust24THRUST_300001_SM_1000_NS8cuda_cub10par_nosyncE:
	.zero		1
	.type		_ZN34_INTERNAL_a3b20a65_4_k_cu_82290e2c6thrust24THRUST_300001_SM_1000_NS12placeholders2_9E,@object
	.size		_ZN34_INTERNAL_a3b20a65_4_k_cu_82290e2c6thrust24THRUST_300001_SM_1000_NS12placeholders2_9E,(_ZN34_INTERNAL_a3b20a65_4_k_cu_82290e2c4cuda3std3__436_GLOBAL__N__a3b20a65_4_k_cu_82290e2c6ignoreE - _ZN34_INTERNAL_a3b20a65_4_k_cu_82290e2c6thrust24THRUST_300001_SM_1000_NS12placeholders2_9E)
_ZN34_INTERNAL_a3b20a65_4_k_cu_82290e2c6thrust24THRUST_300001_SM_1000_NS12placeholders2_9E:
	.zero		1
	.type		_ZN34_INTERNAL_a3b20a65_4_k_cu_82290e2c4cuda3std3__436_GLOBAL__N__a3b20a65_4_k_cu_82290e2c6ignoreE,@object
	.size		_ZN34_INTERNAL_a3b20a65_4_k_cu_82290e2c4cuda3std3__436_GLOBAL__N__a3b20a65_4_k_cu_82290e2c6ignoreE,(_ZN34_INTERNAL_a3b20a65_4_k_cu_82290e2c4cuda3std6ranges3__45__cpo4dataE - _ZN34_INTERNAL_a3b20a65_4_k_cu_82290e2c4cuda3std3__436_GLOBAL__N__a3b20a65_4_k_cu_82290e2c6ignoreE)
_ZN34_INTERNAL_a3b20a65_4_k_cu_82290e2c4cuda3std3__436_GLOBAL__N__a3b20a65_4_k_cu_82290e2c6ignoreE:
	.zero		1
	.type		_ZN34_INTERNAL_a3b20a65_4_k_cu_82290e2c4cuda3std6ranges3__45__cpo4dataE,@object
	.size		_ZN34_INTERNAL_a3b20a65_4_k_cu_82290e2c4cuda3std6ranges3__45__cpo4dataE,(_ZN34_INTERNAL_a3b20a65_4_k_cu_82290e2c6thrust24THRUST_300001_SM_1000_NS12placeholders2_1E - _ZN34_INTERNAL_a3b20a65_4_k_cu_82290e2c4cuda3std6ranges3__45__cpo4dataE)
_ZN34_INTERNAL_a3b20a65_4_k_cu_82290e2c4cuda3std6ranges3__45__cpo4dataE:
	.zero		1
	.type		_ZN34_INTERNAL_a3b20a65_4_k_cu_82290e2c6thrust24THRUST_300001_SM_1000_NS12placeholders2_1E,@object
	.size		_ZN34_INTERNAL_a3b20a65_4_k_cu_82290e2c6thrust24THRUST_300001_SM_1000_NS12placeholders2_1E,(_ZN34_INTERNAL_a3b20a65_4_k_cu_82290e2c4cuda3std3__45__cpo5beginE - _ZN34_INTERNAL_a3b20a65_4_k_cu_82290e2c6thrust24THRUST_300001_SM_1000_NS12placeholders2_1E)
_ZN34_INTERNAL_a3b20a65_4_k_cu_82290e2c6thrust24THRUST_300001_SM_1000_NS12placeholders2_1E:
	.zero		1
	.type		_ZN34_INTERNAL_a3b20a65_4_k_cu_82290e2c4cuda3std3__45__cpo5beginE,@object
	.size		_ZN34_INTERNAL_a3b20a65_4_k_cu_82290e2c4cuda3std3__45__cpo5beginE,(_ZN34_INTERNAL_a3b20a65_4_k_cu_82290e2c4cuda3std6ranges3__45__cpo5beginE - _ZN34_INTERNAL_a3b20a65_4_k_cu_82290e2c4cuda3std3__45__cpo5beginE)
_ZN34_INTERNAL_a3b20a65_4_k_cu_82290e2c4cuda3std3__45__cpo5beginE:
	.zero		1
	.type		_ZN34_INTERNAL_a3b20a65_4_k_cu_82290e2c4cuda3std6ranges3__45__cpo5beginE,@object
	.size		_ZN34_INTERNAL_a3b20a65_4_k_cu_82290e2c4cuda3std6ranges3__45__cpo5beginE,(_ZN34_INTERNAL_a3b20a65_4_k_cu_82290e2c6thrust24THRUST_300001_SM_1000_NS12placeholders2_5E - _ZN34_INTERNAL_a3b20a65_4_k_cu_82290e2c4cuda3std6ranges3__45__cpo5beginE)
_ZN34_INTERNAL_a3b20a65_4_k_cu_82290e2c4cuda3std6ranges3__45__cpo5beginE:
	.zero		1
	.type		_ZN34_INTERNAL_a3b20a65_4_k_cu_82290e2c6thrust24THRUST_300001_SM_1000_NS12placeholders2_5E,@object
	.size		_ZN34_INTERNAL_a3b20a65_4_k_cu_82290e2c6thrust24THRUST_300001_SM_1000_NS12placeholders2_5E,(_ZN34_INTERNAL_a3b20a65_4_k_cu_82290e2c4cuda3std3__45__cpo6rbeginE - _ZN34_INTERNAL_a3b20a65_4_k_cu_82290e2c6thrust24THRUST_300001_SM_1000_NS12placeholders2_5E)
_ZN34_INTERNAL_a3b20a65_4_k_cu_82290e2c6thrust24THRUST_300001_SM_1000_NS12placeholders2_5E:
	.zero		1
	.type		_ZN34_INTERNAL_a3b20a65_4_k_cu_82290e2c4cuda3std3__45__cpo6rbeginE,@object
	.size		_ZN34_INTERNAL_a3b20a65_4_k_cu_82290e2c4cuda3std3__45__cpo6rbeginE,(_ZN34_INTERNAL_a3b20a65_4_k_cu_82290e2c4cuda3std6ranges3__45__cpo7advanceE - _ZN34_INTERNAL_a3b20a65_4_k_cu_82290e2c4cuda3std3__45__cpo6rbeginE)
_ZN34_INTERNAL_a3b20a65_4_k_cu_82290e2c4cuda3std3__45__cpo6rbeginE:
	.zero		1
	.type		_ZN34_INTERNAL_a3b20a65_4_k_cu_82290e2c4cuda3std6ranges3__45__cpo7advanceE,@object
	.size		_ZN34_INTERNAL_a3b20a65_4_k_cu_82290e2c4cuda3std6ranges3__45__cpo7advanceE,(_ZN34_INTERNAL_a3b20a65_4_k_cu_82290e2c4cuda3std3__47nulloptE - _ZN34_INTERNAL_a3b20a65_4_k_cu_82290e2c4cuda3std6ranges3__45__cpo7advanceE)
_ZN34_INTERNAL_a3b20a65_4_k_cu_82290e2c4cuda3std6ranges3__45__cpo7advanceE:
	.zero		1
	.type		_ZN34_INTERNAL_a3b20a65_4_k_cu_82290e2c4cuda3std3__47nulloptE,@object
	.size		_ZN34_INTERNAL_a3b20a65_4_k_cu_82290e2c4cuda3std3__47nulloptE,(_ZN34_INTERNAL_a3b20a65_4_k_cu_82290e2c4cuda3std6ranges3__45__cpo8distanceE - _ZN34_INTERNAL_a3b20a65_4_k_cu_82290e2c4cuda3std3__47nulloptE)
_ZN34_INTERNAL_a3b20a65_4_k_cu_82290e2c4cuda3std3__47nulloptE:
	.zero		1
	.type		_ZN34_INTERNAL_a3b20a65_4_k_cu_82290e2c4cuda3std6ranges3__45__cpo8distanceE,@object
	.size		_ZN34_INTERNAL_a3b20a65_4_k_cu_82290e2c4cuda3std6ranges3__45__cpo8distanceE,(_ZN34_INTERNAL_a3b20a65_4_k_cu_82290e2c6thrust24THRUST_300001_SM_1000_NS12placeholders3_10E - _ZN34_INTERNAL_a3b20a65_4_k_cu_82290e2c4cuda3std6ranges3__45__cpo8distanceE)
_ZN34_INTERNAL_a3b20a65_4_k_cu_82290e2c4cuda3std6ranges3__45__cpo8distanceE:
	.zero		1
	.type		_ZN34_INTERNAL_a3b20a65_4_k_cu_82290e2c6thrust24THRUST_300001_SM_1000_NS12placeholders3_10E,@object
	.size		_ZN34_INTERNAL_a3b20a65_4_k_cu_82290e2c6thrust24THRUST_300001_SM_1000_NS12placeholders3_10E,(_ZN34_INTERNAL_a3b20a65_4_k_cu_82290e2c4cuda3std3__419piecewise_constructE - _ZN34_INTERNAL_a3b20a65_4_k_cu_82290e2c6thrust24THRUST_300001_SM_1000_NS12placeholders3_10E)
_ZN34_INTERNAL_a3b20a65_4_k_cu_82290e2c6thrust24THRUST_300001_SM_1000_NS12placeholders3_10E:
	.zero		1
	.type		_ZN34_INTERNAL_a3b20a65_4_k_cu_82290e2c4cuda3std3__419piecewise_constructE,@object
	.size		_ZN34_INTERNAL_a3b20a65_4_k_cu_82290e2c4cuda3std3__419piecewise_constructE,(_ZN34_INTERNAL_a3b20a65_4_k_cu_82290e2c4cuda3std6ranges3__45__cpo5cdataE - _ZN34_INTERNAL_a3b20a65_4_k_cu_82290e2c4cuda3std3__419piecewise_constructE)
_ZN34_INTERNAL_a3b20a65_4_k_cu_82290e2c4cuda3std3__419piecewise_constructE:
	.zero		1
	.type		_ZN34_INTERNAL_a3b20a65_4_k_cu_82290e2c4cuda3std6ranges3__45__cpo5cdataE,@object
	.size		_ZN34_INTERNAL_a3b20a65_4_k_cu_82290e2c4cuda3std6ranges3__45__cpo5cdataE,(_ZN34_INTERNAL_a3b20a65_4_k_cu_82290e2c6thrust24THRUST_300001_SM_1000_NS12placeholders2_2E - _ZN34_INTERNAL_a3b20a65_4_k_cu_82290e2c4cuda3std6ranges3__45__cpo5cdataE)
_ZN34_INTERNAL_a3b20a65_4_k_cu_82290e2c4cuda3std6ranges3__45__cpo5cdataE:
	.zero		1
	.type		_ZN34_INTERNAL_a3b20a65_4_k_cu_82290e2c6thrust24THRUST_300001_SM_1000_NS12placeholders2_2E,@object
	.size		_ZN34_INTERNAL_a3b20a65_4_k_cu_82290e2c6thrust24THRUST_300001_SM_1000_NS12placeholders2_2E,(_ZN34_INTERNAL_a3b20a65_4_k_cu_82290e2c4cuda3std3__45__cpo3endE - _ZN34_INTERNAL_a3b20a65_4_k_cu_82290e2c6thrust24THRUST_300001_SM_1000_NS12placeholders2_2E)
_ZN34_INTERNAL_a3b20a65_4_k_cu_82290e2c6thrust24THRUST_300001_SM_1000_NS12placeholders2_2E:
	.zero		1
	.type		_ZN34_INTERNAL_a3b20a65_4_k_cu_82290e2c4cuda3std3__45__cpo3endE,@object
	.size		_ZN34_INTERNAL_a3b20a65_4_k_cu_82290e2c4cuda3std3__45__cpo3endE,(_ZN34_INTERNAL_a3b20a65_4_k_cu_82290e2c4cuda3std6ranges3__45__cpo3endE - _ZN34_INTERNAL_a3b20a65_4_k_cu_82290e2c4cuda3std3__45__cpo3endE)
_ZN34_INTERNAL_a3b20a65_4_k_cu_82290e2c4cuda3std3__45__cpo3endE:
	.zero		1
	.type		_ZN34_INTERNAL_a3b20a65_4_k_cu_82290e2c4cuda3std6ranges3__45__cpo3endE,@object
	.size		_ZN34_INTERNAL_a3b20a65_4_k_cu_82290e2c4cuda3std6ranges3__45__cpo3endE,(_ZN34_INTERNAL_a3b20a65_4_k_cu_82290e2c6thrust24THRUST_300001_SM_1000_NS12placeholders2_6E - _ZN34_INTERNAL_a3b20a65_4_k_cu_82290e2c4cuda3std6ranges3__45__cpo3endE)
_ZN34_INTERNAL_a3b20a65_4_k_cu_82290e2c4cuda3std6ranges3__45__cpo3endE:
	.zero		1
	.type		_ZN34_INTERNAL_a3b20a65_4_k_cu_82290e2c6thrust24THRUST_300001_SM_1000_NS12placeholders2_6E,@object
	.size		_ZN34_INTERNAL_a3b20a65_4_k_cu_82290e2c6thrust24THRUST_300001_SM_1000_NS12placeholders2_6E,(_ZN34_INTERNAL_a3b20a65_4_k_cu_82290e2c4cuda3std3__45__cpo4rendE - _ZN34_INTERNAL_a3b20a65_4_k_cu_82290e2c6thrust24THRUST_300001_SM_1000_NS12placeholders2_6E)
_ZN34_INTERNAL_a3b20a65_4_k_cu_82290e2c6thrust24THRUST_300001_SM_1000_NS12placeholders2_6E:
	.zero		1
	.type		_ZN34_INTERNAL_a3b20a65_4_k_cu_82290e2c4cuda3std3__45__cpo4rendE,@object
	.size		_ZN34_INTERNAL_a3b20a65_4_k_cu_82290e2c4cuda3std3__45__cpo4rendE,(_ZN34_INTERNAL_a3b20a65_4_k_cu_82290e2c4cuda3std6ranges3__45__cpo9iter_swapE - _ZN34_INTERNAL_a3b20a65_4_k_cu_82290e2c4cuda3std3__45__cpo4rendE)
_ZN34_INTERNAL_a3b20a65_4_k_cu_82290e2c4cuda3std3__45__cpo4rendE:
	.zero		1
	.type		_ZN34_INTERNAL_a3b20a65_4_k_cu_82290e2c4cuda3std6ranges3__45__cpo9iter_swapE,@object
	.size		_ZN34_INTERNAL_a3b20a65_4_k_cu_82290e2c4cuda3std6ranges3__45__cpo9iter_swapE,(_ZN34_INTERNAL_a3b20a65_4_k_cu_82290e2c4cuda3std3__48unexpectE - _ZN34_INTERNAL_a3b20a65_4_k_cu_82290e2c4cuda3std6ranges3__45__cpo9iter_swapE)
_ZN34_INTERNAL_a3b20a65_4_k_cu_82290e2c4cuda3std6ranges3__45__cpo9iter_swapE:
	.zero		1
	.type		_ZN34_INTERNAL_a3b20a65_4_k_cu_82290e2c4cuda3std3__48unexpectE,@object
	.size		_ZN34_INTERNAL_a3b20a65_4_k_cu_82290e2c4cuda3std3__48unexpectE,(_ZN34_INTERNAL_a3b20a65_4_k_cu_82290e2c6thrust24THRUST_300001_SM_1000_NS8cuda_cub3parE - _ZN34_INTERNAL_a3b20a65_4_k_cu_82290e2c4cuda3std3__48unexpectE)
_ZN34_INTERNAL_a3b20a65_4_k_cu_82290e2c4cuda3std3__48unexpectE:
	.zero		1
	.type		_ZN34_INTERNAL_a3b20a65_4_k_cu_82290e2c6thrust24THRUST_300001_SM_1000_NS8cuda_cub3parE,@object
	.size		_ZN34_INTERNAL_a3b20a65_4_k_cu_82290e2c6thrust24THRUST_300001_SM_1000_NS8cuda_cub3parE,(_ZN34_INTERNAL_a3b20a65_4_k_cu_82290e2c6thrust24THRUST_300001_SM_1000_NS12placeholders2_4E - _ZN34_INTERNAL_a3b20a65_4_k_cu_82290e2c6thrust24THRUST_300001_SM_1000_NS8cuda_cub3parE)
_ZN34_INTERNAL_a3b20a65_4_k_cu_82290e2c6thrust24THRUST_300001_SM_1000_NS8cuda_cub3parE:
	.zero		1
	.type		_ZN34_INTERNAL_a3b20a65_4_k_cu_82290e2c6thrust24THRUST_300001_SM_1000_NS12placeholders2_4E,@object
	.size		_ZN34_INTERNAL_a3b20a65_4_k_cu_82290e2c6thrust24THRUST_300001_SM_1000_NS12placeholders2_4E,(_ZN34_INTERNAL_a3b20a65_4_k_cu_82290e2c4cuda3std3__45__cpo4cendE - _ZN34_INTERNAL_a3b20a65_4_k_cu_82290e2c6thrust24THRUST_300001_SM_1000_NS12placeholders2_4E)
_ZN34_INTERNAL_a3b20a65_4_k_cu_82290e2c6thrust24THRUST_300001_SM_1000_NS12placeholders2_4E:
	.zero		1
	.type		_ZN34_INTERNAL_a3b20a65_4_k_cu_82290e2c4cuda3std3__45__cpo4cendE,@object
	.size		_ZN34_INTERNAL_a3b20a65_4_k_cu_82290e2c4cuda3std3__45__cpo4cendE,(_ZN34_INTERNAL_a3b20a65_4_k_cu_82290e2c4cuda3std6ranges3__45__cpo4cendE - _ZN34_INTERNAL_a3b20a65_4_k_cu_82290e2c4cuda3std3__45__cpo4cendE)
_ZN34_INTERNAL_a3b20a65_4_k_cu_82290e2c4cuda3std3__45__cpo4cendE:
	.zero		1
	.type		_ZN34_INTERNAL_a3b20a65_4_k_cu_82290e2c4cuda3std6ranges3__45__cpo4cendE,@object
	.size		_ZN34_INTERNAL_a3b20a65_4_k_cu_82290e2c4cuda3std6ranges3__45__cpo4cendE,(_ZN34_INTERNAL_a3b20a65_4_k_cu_82290e2c4cuda3std3__420unreachable_sentinelE - _ZN34_INTERNAL_a3b20a65_4_k_cu_82290e2c4cuda3std6ranges3__45__cpo4cendE)
_ZN34_INTERNAL_a3b20a65_4_k_cu_82290e2c4cuda3std6ranges3__45__cpo4cendE:
	.zero		1
	.type		_ZN34_INTERNAL_a3b20a65_4_k_cu_82290e2c4cuda3std3__420unreachable_sentinelE,@object
	.size		_ZN34_INTERNAL_a3b20a65_4_k_cu_82290e2c4cuda3std3__420unreachable_sentinelE,(_ZN34_INTERNAL_a3b20a65_4_k_cu_82290e2c4cuda3std6ranges3__45__cpo5ssizeE - _ZN34_INTERNAL_a3b20a65_4_k_cu_82290e2c4cuda3std3__420unreachable_sentinelE)
_ZN34_INTERNAL_a3b20a65_4_k_cu_82290e2c4cuda3std3__420unreachable_sentinelE:
	.zero		1
	.type		_ZN34_INTERNAL_a3b20a65_4_k_cu_82290e2c4cuda3std6ranges3__45__cpo5ssizeE,@object
	.size		_ZN34_INTERNAL_a3b20a65_4_k_cu_82290e2c4cuda3std6ranges3__45__cpo5ssizeE,(_ZN34_INTERNAL_a3b20a65_4_k_cu_82290e2c6thrust24THRUST_300001_SM_1000_NS12placeholders2_8E - _ZN34_INTERNAL_a3b20a65_4_k_cu_82290e2c4cuda3std6ranges3__45__cpo5ssizeE)
_ZN34_INTERNAL_a3b20a65_4_k_cu_82290e2c4cuda3std6ranges3__45__cpo5ssizeE:
	.zero		1
	.type		_ZN34_INTERNAL_a3b20a65_4_k_cu_82290e2c6thrust24THRUST_300001_SM_1000_NS12placeholders2_8E,@object
	.size		_ZN34_INTERNAL_a3b20a65_4_k_cu_82290e2c6thrust24THRUST_300001_SM_1000_NS12placeholders2_8E,(_ZN34_INTERNAL_a3b20a65_4_k_cu_82290e2c4cuda3std3__45__cpo5crendE - _ZN34_INTERNAL_a3b20a65_4_k_cu_82290e2c6thrust24THRUST_300001_SM_1000_NS12placeholders2_8E)
_ZN34_INTERNAL_a3b20a65_4_k_cu_82290e2c6thrust24THRUST_300001_SM_1000_NS12placeholders2_8E:
	.zero		1
	.type		_ZN34_INTERNAL_a3b20a65_4_k_cu_82290e2c4cuda3std3__45__cpo5crendE,@object
	.size		_ZN34_INTERNAL_a3b20a65_4_k_cu_82290e2c4cuda3std3__45__cpo5crendE,(_ZN34_INTERNAL_a3b20a65_4_k_cu_82290e2c4cuda3std6ranges3__45__cpo4prevE - _ZN34_INTERNAL_a3b20a65_4_k_cu_82290e2c4cuda3std3__45__cpo5crendE)
_ZN34_INTERNAL_a3b20a65_4_k_cu_82290e2c4cuda3std3__45__cpo5crendE:
	.zero		1
	.type		_ZN34_INTERNAL_a3b20a65_4_k_cu_82290e2c4cuda3std6ranges3__45__cpo4prevE,@object
	.size		_ZN34_INTERNAL_a3b20a65_4_k_cu_82290e2c4cuda3std6ranges3__45__cpo4prevE,(_ZN34_INTERNAL_a3b20a65_4_k_cu_82290e2c4cuda3std6ranges3__45__cpo9iter_moveE - _ZN34_INTERNAL_a3b20a65_4_k_cu_82290e2c4cuda3std6ranges3__45__cpo4prevE)
_ZN34_INTERNAL_a3b20a65_4_k_cu_82290e2c4cuda3std6ranges3__45__cpo4prevE:
	.zero		1
	.type		_ZN34_INTERNAL_a3b20a65_4_k_cu_82290e2c4cuda3std6ranges3__45__cpo9iter_moveE,@object
	.size		_ZN34_INTERNAL_a3b20a65_4_k_cu_82290e2c4cuda3std6ranges3__45__cpo9iter_moveE,(_ZN34_INTERNAL_a3b20a65_4_k_cu_82290e2c6thrust24THRUST_300001_SM_1000_NS6system6detail10sequential3seqE - _ZN34_INTERNAL_a3b20a65_4_k_cu_82290e2c4cuda3std6ranges3__45__cpo9iter_moveE)
_ZN34_INTERNAL_a3b20a65_4_k_cu_82290e2c4cuda3std6ranges3__45__cpo9iter_moveE:
	.zero		1
	.type		_ZN34_INTERNAL_a3b20a65_4_k_cu_82290e2c6thrust24THRUST_300001_SM_1000_NS6system6detail10sequential3seqE,@object
	.size		_ZN34_INTERNAL_a3b20a65_4_k_cu_82290e2c6thrust24THRUST_300001_SM_1000_NS6system6detail10sequential3seqE,(.L_31 - _ZN34_INTERNAL_a3b20a65_4_k_cu_82290e2c6thrust24THRUST_300001_SM_1000_NS6system6detail10sequential3seqE)
_ZN34_INTERNAL_a3b20a65_4_k_cu_82290e2c6thrust24THRUST_300001_SM_1000_NS6system6detail10sequential3seqE:
	.zero		1
.L_31:


//--------------------- .nv.constant0._ZN13cuda_renderer21compute_observed_costEiiPhPf --------------------------
	.section	.nv.constant0._ZN13cuda_renderer21compute_observed_costEiiPhPf,"a",@progbits
	.sectionflags	@""
	.align	4
.nv.constant0._ZN13cuda_renderer21compute_observed_costEiiPhPf:
	.zero		920


//--------------------- .nv.constant0._ZN13cuda_renderer19compute_render_costEPfPiS1_S1_S0_fiiS0_PhS2_S0_S2_S1_S1_i --------------------------
	.section	.nv.constant0._ZN13cuda_renderer19compute_render_costEPfPiS1_S1_S0_fiiS0_PhS2_S0_S2_S1_S1_i,"a",@progbits
	.sectionflags	@""
	.align	4
.nv.constant0._ZN13cuda_renderer19compute_render_costEPfPiS1_S1_S0_fiiS0_PhS2_S0_S2_S1_S1_i:
	.zero		1012


//--------------------- .nv.constant0._ZN13cuda_renderer14depth_to_cloudEPiPhS1_S1_PfS1_iS0_iifffffiS0_S1_S0_ --------------------------
	.section	.nv.constant0._ZN13cuda_renderer14depth_to_cloudEPiPhS1_S1_PfS1_iS0_iifffffiS0_S1_S0_,"a",@progbits
	.sectionflags	@""
	.align	4
.nv.constant0._ZN13cuda_renderer14depth_to_cloudEPiPhS1_S1_PfS1_iS0_iifffffiS0_S1_S0_:
	.zero		1016


//--------------------- .nv.constant0._ZN13cuda_renderer13depth_to_maskEPiS0_iiiS0_ --------------------------
	.section	.nv.constant0._ZN13cuda_renderer13depth_to_maskEPiS0_iiiS0_,"a",@progbits
	.sectionflags	@""
	.align	4
.nv.constant0._ZN13cuda_renderer13depth_to_maskEPiS0_iiiS0_:
	.zero		936


//--------------------- .nv.constant0._ZN3cub18CUB_300001_SM_10006detail11EmptyKernelIvEEvv --------------------------
	.section	.nv.constant0._ZN3cub18CUB_300001_SM_10006detail11EmptyKernelIvEEvv,"a",@progbits
	.sectionflags	@""
	.align	4
.nv.constant0._ZN3cub18CUB_300001_SM_10006detail11EmptyKernelIvEEvv:
	.zero		896


//--------------------- SYMBOLS --------------------------

	.type		.nv.reservedSmem.offset0,@object
	.size		.nv.reservedSmem.offset0,0x4
